//
// Generated by NVIDIA NVVM Compiler
//
// Compiler Build ID: CL-36424714
// Cuda compilation tools, release 13.0, V13.0.88
// Based on NVVM 20.0.0
//

.version 9.0
.target sm_100
.address_size 64

	// .globl	_Z14voxelOccupancyPii
// _ZZN3cub18CUB_300001_SM_10006detail4scan16DeviceScanKernelINS2_10policy_hubIiiijN4cuda3std3__44plusIvEEE10Policy1000EN6thrust24THRUST_300001_SM_1000_NS10device_ptrIiEESF_NS0_13ScanTileStateIiLb1EEES9_NS1_10InputValueIiPiEEjiLb0EiEEvT0_T1_T2_iT3_T4_T5_E12temp_storage has been demoted
// _ZZN3cub18CUB_300001_SM_10006detail4scan16DeviceScanKernelINS2_10policy_hubIiiimN4cuda3std3__44plusIvEEE10Policy1000EN6thrust24THRUST_300001_SM_1000_NS10device_ptrIiEESF_NS0_13ScanTileStateIiLb1EEES9_NS1_10InputValueIiPiEEmiLb0EiEEvT0_T1_T2_iT3_T4_T5_E12temp_storage has been demoted
.global .align 1 .b8 _ZN34_INTERNAL_e4db2e03_4_k_cu_179ddb424cuda3std3__45__cpo5beginE[1];
.global .align 1 .b8 _ZN34_INTERNAL_e4db2e03_4_k_cu_179ddb424cuda3std3__45__cpo3endE[1];
.global .align 1 .b8 _ZN34_INTERNAL_e4db2e03_4_k_cu_179ddb424cuda3std3__45__cpo6cbeginE[1];
.global .align 1 .b8 _ZN34_INTERNAL_e4db2e03_4_k_cu_179ddb424cuda3std3__45__cpo4cendE[1];
.global .align 1 .b8 _ZN34_INTERNAL_e4db2e03_4_k_cu_179ddb424cuda3std3__45__cpo6rbeginE[1];
.global .align 1 .b8 _ZN34_INTERNAL_e4db2e03_4_k_cu_179ddb424cuda3std3__45__cpo4rendE[1];
.global .align 1 .b8 _ZN34_INTERNAL_e4db2e03_4_k_cu_179ddb424cuda3std3__45__cpo7crbeginE[1];
.global .align 1 .b8 _ZN34_INTERNAL_e4db2e03_4_k_cu_179ddb424cuda3std3__45__cpo5crendE[1];
.global .align 1 .b8 _ZN34_INTERNAL_e4db2e03_4_k_cu_179ddb424cuda3std3__436_GLOBAL__N__e4db2e03_4_k_cu_179ddb426ignoreE[1];
.global .align 1 .b8 _ZN34_INTERNAL_e4db2e03_4_k_cu_179ddb424cuda3std3__419piecewise_constructE[1];
.global .align 1 .b8 _ZN34_INTERNAL_e4db2e03_4_k_cu_179ddb424cuda3std3__48in_placeE[1];
.global .align 1 .b8 _ZN34_INTERNAL_e4db2e03_4_k_cu_179ddb424cuda3std3__420unreachable_sentinelE[1];
.global .align 1 .b8 _ZN34_INTERNAL_e4db2e03_4_k_cu_179ddb424cuda3std3__47nulloptE[1];
.global .align 1 .b8 _ZN34_INTERNAL_e4db2e03_4_k_cu_179ddb424cuda3std3__48unexpectE[1];
.global .align 1 .b8 _ZN34_INTERNAL_e4db2e03_4_k_cu_179ddb424cuda3std6ranges3__45__cpo4swapE[1];
.global .align 1 .b8 _ZN34_INTERNAL_e4db2e03_4_k_cu_179ddb424cuda3std6ranges3__45__cpo9iter_moveE[1];
.global .align 1 .b8 _ZN34_INTERNAL_e4db2e03_4_k_cu_179ddb424cuda3std6ranges3__45__cpo5beginE[1];
.global .align 1 .b8 _ZN34_INTERNAL_e4db2e03_4_k_cu_179ddb424cuda3std6ranges3__45__cpo3endE[1];
.global .align 1 .b8 _ZN34_INTERNAL_e4db2e03_4_k_cu_179ddb424cuda3std6ranges3__45__cpo6cbeginE[1];
.global .align 1 .b8 _ZN34_INTERNAL_e4db2e03_4_k_cu_179ddb424cuda3std6ranges3__45__cpo4cendE[1];
.global .align 1 .b8 _ZN34_INTERNAL_e4db2e03_4_k_cu_179ddb424cuda3std6ranges3__45__cpo7advanceE[1];
.global .align 1 .b8 _ZN34_INTERNAL_e4db2e03_4_k_cu_179ddb424cuda3std6ranges3__45__cpo9iter_swapE[1];
.global .align 1 .b8 _ZN34_INTERNAL_e4db2e03_4_k_cu_179ddb424cuda3std6ranges3__45__cpo4nextE[1];
.global .align 1 .b8 _ZN34_INTERNAL_e4db2e03_4_k_cu_179ddb424cuda3std6ranges3__45__cpo4prevE[1];
.global .align 1 .b8 _ZN34_INTERNAL_e4db2e03_4_k_cu_179ddb424cuda3std6ranges3__45__cpo4dataE[1];
.global .align 1 .b8 _ZN34_INTERNAL_e4db2e03_4_k_cu_179ddb424cuda3std6ranges3__45__cpo5cdataE[1];
.global .align 1 .b8 _ZN34_INTERNAL_e4db2e03_4_k_cu_179ddb424cuda3std6ranges3__45__cpo4sizeE[1];
.global .align 1 .b8 _ZN34_INTERNAL_e4db2e03_4_k_cu_179ddb424cuda3std6ranges3__45__cpo5ssizeE[1];
.global .align 1 .b8 _ZN34_INTERNAL_e4db2e03_4_k_cu_179ddb424cuda3std6ranges3__45__cpo8distanceE[1];
.global .align 1 .b8 _ZN34_INTERNAL_e4db2e03_4_k_cu_179ddb426thrust24THRUST_300001_SM_1000_NS8cuda_cub3parE[1];
.global .align 1 .b8 _ZN34_INTERNAL_e4db2e03_4_k_cu_179ddb426thrust24THRUST_300001_SM_1000_NS8cuda_cub10par_nosyncE[1];
.global .align 1 .b8 _ZN34_INTERNAL_e4db2e03_4_k_cu_179ddb426thrust24THRUST_300001_SM_1000_NS6system6detail10sequential3seqE[1];
.global .align 1 .b8 _ZN34_INTERNAL_e4db2e03_4_k_cu_179ddb426thrust24THRUST_300001_SM_1000_NS12placeholders2_1E[1];
.global .align 1 .b8 _ZN34_INTERNAL_e4db2e03_4_k_cu_179ddb426thrust24THRUST_300001_SM_1000_NS12placeholders2_2E[1];
.global .align 1 .b8 _ZN34_INTERNAL_e4db2e03_4_k_cu_179ddb426thrust24THRUST_300001_SM_1000_NS12placeholders2_3E[1];
.global .align 1 .b8 _ZN34_INTERNAL_e4db2e03_4_k_cu_179ddb426thrust24THRUST_300001_SM_1000_NS12placeholders2_4E[1];
.global .align 1 .b8 _ZN34_INTERNAL_e4db2e03_4_k_cu_179ddb426thrust24THRUST_300001_SM_1000_NS12placeholders2_5E[1];
.global .align 1 .b8 _ZN34_INTERNAL_e4db2e03_4_k_cu_179ddb426thrust24THRUST_300001_SM_1000_NS12placeholders2_6E[1];
.global .align 1 .b8 _ZN34_INTERNAL_e4db2e03_4_k_cu_179ddb426thrust24THRUST_300001_SM_1000_NS12placeholders2_7E[1];
.global .align 1 .b8 _ZN34_INTERNAL_e4db2e03_4_k_cu_179ddb426thrust24THRUST_300001_SM_1000_NS12placeholders2_8E[1];
.global .align 1 .b8 _ZN34_INTERNAL_e4db2e03_4_k_cu_179ddb426thrust24THRUST_300001_SM_1000_NS12placeholders2_9E[1];
.global .align 1 .b8 _ZN34_INTERNAL_e4db2e03_4_k_cu_179ddb426thrust24THRUST_300001_SM_1000_NS12placeholders3_10E[1];
.global .align 1 .b8 _ZN34_INTERNAL_e4db2e03_4_k_cu_179ddb426thrust24THRUST_300001_SM_1000_NS3seqE[1];

.visible .entry _Z14voxelOccupancyPii(
	.param .u64 .ptr .align 1 _Z14voxelOccupancyPii_param_0,
	.param .u32 _Z14voxelOccupancyPii_param_1
)
{
	.reg .pred 	%p<2>;
	.reg .b32 	%r<23>;
	.reg .b64 	%rd<5>;

	ld.param.u64 	%rd1, [_Z14voxelOccupancyPii_param_0];
	ld.param.u32 	%r8, [_Z14voxelOccupancyPii_param_1];
	mov.u32 	%r9, %ctaid.x;
	mov.u32 	%r10, %ntid.x;
	mov.u32 	%r1, %tid.x;
	mad.lo.s32 	%r2, %r9, %r10, %r1;
	mov.u32 	%r11, %ctaid.y;
	mov.u32 	%r12, %ntid.y;
	mov.u32 	%r3, %tid.y;
	mad.lo.s32 	%r13, %r11, %r12, %r3;
	mov.u32 	%r14, %ctaid.z;
	mov.u32 	%r15, %ntid.z;
	mov.u32 	%r5, %tid.z;
	mad.lo.s32 	%r6, %r14, %r15, %r5;
	max.s32 	%r16, %r2, %r13;
	max.s32 	%r17, %r6, %r16;
	setp.ge.s32 	%p1, %r17, %r8;
	@%p1 bra 	$L__BB0_2;
	cvta.to.global.u64 	%rd2, %rd1;
	mad.lo.s32 	%r18, %r8, %r6, %r13;
	mad.lo.s32 	%r19, %r18, %r8, %r2;
	xor.b32  	%r20, %r1, %r5;
	xor.b32  	%r21, %r20, %r3;
	and.b32  	%r22, %r21, 1;
	mul.wide.s32 	%rd3, %r19, 4;
	add.s64 	%rd4, %rd2, %rd3;
	st.global.u32 	[%rd4], %r22;
$L__BB0_2:
	ret;

}
	// .globl	_Z13compactVoxelsPiS_S_i
.visible .entry _Z13compactVoxelsPiS_S_i(
	.param .u64 .ptr .align 1 _Z13compactVoxelsPiS_S_i_param_0,
	.param .u64 .ptr .align 1 _Z13compactVoxelsPiS_S_i_param_1,
	.param .u64 .ptr .align 1 _Z13compactVoxelsPiS_S_i_param_2,
	.param .u32 _Z13compactVoxelsPiS_S_i_param_3
)
{
	.reg .pred 	%p<3>;
	.reg .b32 	%r<22>;
	.reg .b64 	%rd<13>;

	ld.param.u64 	%rd1, [_Z13compactVoxelsPiS_S_i_param_0];
	ld.param.u64 	%rd2, [_Z13compactVoxelsPiS_S_i_param_1];
	ld.param.u64 	%rd3, [_Z13compactVoxelsPiS_S_i_param_2];
	ld.param.u32 	%r6, [_Z13compactVoxelsPiS_S_i_param_3];
	mov.u32 	%r7, %ctaid.x;
	mov.u32 	%r8, %ntid.x;
	mov.u32 	%r9, %tid.x;
	mad.lo.s32 	%r1, %r7, %r8, %r9;
	mov.u32 	%r10, %ctaid.y;
	mov.u32 	%r11, %ntid.y;
	mov.u32 	%r12, %tid.y;
	mad.lo.s32 	%r13, %r10, %r11, %r12;
	mov.u32 	%r14, %ctaid.z;
	mov.u32 	%r15, %ntid.z;
	mov.u32 	%r16, %tid.z;
	mad.lo.s32 	%r3, %r14, %r15, %r16;
	max.s32 	%r17, %r1, %r13;
	max.s32 	%r18, %r3, %r17;
	setp.ge.s32 	%p1, %r18, %r6;
	@%p1 bra 	$L__BB1_3;
	cvta.to.global.u64 	%rd4, %rd2;
	mad.lo.s32 	%r19, %r6, %r3, %r13;
	mad.lo.s32 	%r4, %r19, %r6, %r1;
	mul.wide.s32 	%rd5, %r4, 4;
	add.s64 	%rd6, %rd4, %rd5;
	ld.global.u32 	%r20, [%rd6];
	setp.ne.s32 	%p2, %r20, 1;
	@%p2 bra 	$L__BB1_3;
	cvta.to.global.u64 	%rd7, %rd3;
	add.s64 	%rd9, %rd7, %rd5;
	ld.global.u32 	%r21, [%rd9];
	cvta.to.global.u64 	%rd10, %rd1;
	mul.wide.s32 	%rd11, %r21, 4;
	add.s64 	%rd12, %rd10, %rd11;
	st.global.u32 	[%rd12], %r4;
$L__BB1_3:
	ret;

}
	// .globl	_Z14generateVoxelsPiP6float3S1_ii
.visible .entry _Z14generateVoxelsPiP6float3S1_ii(
	.param .u64 .ptr .align 1 _Z14generateVoxelsPiP6float3S1_ii_param_0,
	.param .u64 .ptr .align 1 _Z14generateVoxelsPiP6float3S1_ii_param_1,
	.param .u64 .ptr .align 1 _Z14generateVoxelsPiP6float3S1_ii_param_2,
	.param .u32 _Z14generateVoxelsPiP6float3S1_ii_param_3,
	.param .u32 _Z14generateVoxelsPiP6float3S1_ii_param_4
)
{
	.reg .pred 	%p<5>;
	.reg .b32 	%r<39>;
	.reg .b32 	%f<41>;
	.reg .b64 	%rd<16>;

	ld.param.u64 	%rd4, [_Z14generateVoxelsPiP6float3S1_ii_param_0];
	ld.param.u64 	%rd5, [_Z14generateVoxelsPiP6float3S1_ii_param_1];
	ld.param.u64 	%rd6, [_Z14generateVoxelsPiP6float3S1_ii_param_2];
	ld.param.u32 	%r5, [_Z14generateVoxelsPiP6float3S1_ii_param_3];
	ld.param.u32 	%r6, [_Z14generateVoxelsPiP6float3S1_ii_param_4];
	mov.u32 	%r8, %ctaid.x;
	mov.u32 	%r9, %ntid.x;
	mov.u32 	%r10, %tid.x;
	mad.lo.s32 	%r11, %r8, %r9, %r10;
	mov.u32 	%r13, %ctaid.y;
	mov.u32 	%r14, %ntid.y;
	mov.u32 	%r15, %tid.y;
	mad.lo.s32 	%r16, %r13, %r14, %r15;
	mov.u32 	%r18, %ctaid.z;
	mov.u32 	%r19, %ntid.z;
	mov.u32 	%r20, %tid.z;
	mad.lo.s32 	%r21, %r18, %r19, %r20;
	mad.lo.s32 	%r23, %r5, %r21, %r16;
	mad.lo.s32 	%r1, %r23, %r5, %r11;
	max.s32 	%r24, %r11, %r16;
	max.s32 	%r25, %r24, %r21;
	setp.ge.s32 	%p1, %r25, %r5;
	setp.gt.s32 	%p2, %r1, %r6;
	or.pred  	%p3, %p1, %p2;
	@%p3 bra 	$L__BB2_3;
	cvta.to.global.u64 	%rd7, %rd5;
	cvta.to.global.u64 	%rd8, %rd6;
	cvta.to.global.u64 	%rd9, %rd4;
	mul.wide.s32 	%rd10, %r1, 4;
	add.s64 	%rd11, %rd9, %rd10;
	ld.global.u32 	%r27, [%rd11];
	mul.lo.s32 	%r28, %r5, %r5;
	div.s32 	%r29, %r27, %r28;
	mul.lo.s32 	%r30, %r29, %r28;
	sub.s32 	%r31, %r27, %r30;
	div.s32 	%r32, %r31, %r5;
	mad.lo.s32 	%r33, %r32, %r5, %r30;
	sub.s32 	%r34, %r27, %r33;
	cvt.rn.f32.u32 	%f4, %r5;
	rcp.rn.f32 	%f5, %f4;
	cvt.rn.f32.s32 	%f6, %r34;
	fma.rn.f32 	%f7, %f4, 0f3F000000, 0fBF000000;
	sub.f32 	%f8, %f6, %f7;
	add.f32 	%f9, %f8, %f8;
	mul.f32 	%f1, %f5, %f9;
	cvt.rn.f32.s32 	%f10, %r32;
	sub.f32 	%f11, %f10, %f7;
	add.f32 	%f12, %f11, %f11;
	mul.f32 	%f2, %f5, %f12;
	cvt.rn.f32.s32 	%f13, %r29;
	sub.f32 	%f14, %f13, %f7;
	add.f32 	%f15, %f14, %f14;
	mul.f32 	%f3, %f5, %f15;
	mul.lo.s32 	%r35, %r1, 36;
	neg.f32 	%f16, %f5;
	mul.wide.s32 	%rd12, %r35, 12;
	add.s64 	%rd13, %rd7, %rd12;
	st.global.f32 	[%rd13], %f16;
	st.global.f32 	[%rd13+4], %f16;
	st.global.f32 	[%rd13+8], %f16;
	st.global.f32 	[%rd13+12], %f16;
	st.global.f32 	[%rd13+16], %f16;
	st.global.f32 	[%rd13+20], %f5;
	add.s64 	%rd15, %rd13, 24;
	st.global.f32 	[%rd13+24], %f16;
	st.global.f32 	[%rd13+28], %f5;
	st.global.f32 	[%rd13+32], %f5;
	st.global.f32 	[%rd13+36], %f5;
	st.global.f32 	[%rd13+40], %f5;
	st.global.f32 	[%rd13+44], %f16;
	st.global.f32 	[%rd13+48], %f16;
	st.global.f32 	[%rd13+52], %f16;
	st.global.f32 	[%rd13+56], %f16;
	st.global.f32 	[%rd13+60], %f16;
	st.global.f32 	[%rd13+64], %f5;
	st.global.f32 	[%rd13+68], %f16;
	st.global.f32 	[%rd13+72], %f5;
	st.global.f32 	[%rd13+76], %f16;
	st.global.f32 	[%rd13+80], %f5;
	st.global.f32 	[%rd13+84], %f16;
	st.global.f32 	[%rd13+88], %f16;
	st.global.f32 	[%rd13+92], %f16;
	st.global.f32 	[%rd13+96], %f5;
	st.global.f32 	[%rd13+100], %f16;
	st.global.f32 	[%rd13+104], %f16;
	st.global.f32 	[%rd13+108], %f5;
	st.global.f32 	[%rd13+112], %f5;
	st.global.f32 	[%rd13+116], %f16;
	st.global.f32 	[%rd13+120], %f5;
	st.global.f32 	[%rd13+124], %f16;
	st.global.f32 	[%rd13+128], %f16;
	st.global.f32 	[%rd13+132], %f16;
	st.global.f32 	[%rd13+136], %f16;
	st.global.f32 	[%rd13+140], %f16;
	st.global.f32 	[%rd13+144], %f16;
	st.global.f32 	[%rd13+148], %f16;
	st.global.f32 	[%rd13+152], %f16;
	st.global.f32 	[%rd13+156], %f16;
	st.global.f32 	[%rd13+160], %f5;
	st.global.f32 	[%rd13+164], %f5;
	st.global.f32 	[%rd13+168], %f16;
	st.global.f32 	[%rd13+172], %f5;
	st.global.f32 	[%rd13+176], %f16;
	st.global.f32 	[%rd13+180], %f5;
	st.global.f32 	[%rd13+184], %f16;
	st.global.f32 	[%rd13+188], %f5;
	st.global.f32 	[%rd13+192], %f16;
	st.global.f32 	[%rd13+196], %f16;
	st.global.f32 	[%rd13+200], %f5;
	st.global.f32 	[%rd13+204], %f16;
	st.global.f32 	[%rd13+208], %f16;
	st.global.f32 	[%rd13+212], %f16;
	st.global.f32 	[%rd13+216], %f16;
	st.global.f32 	[%rd13+220], %f5;
	st.global.f32 	[%rd13+224], %f5;
	st.global.f32 	[%rd13+228], %f16;
	st.global.f32 	[%rd13+232], %f16;
	st.global.f32 	[%rd13+236], %f5;
	st.global.f32 	[%rd13+240], %f5;
	st.global.f32 	[%rd13+244], %f16;
	st.global.f32 	[%rd13+248], %f5;
	st.global.f32 	[%rd13+252], %f5;
	st.global.f32 	[%rd13+256], %f5;
	st.global.f32 	[%rd13+260], %f5;
	st.global.f32 	[%rd13+264], %f5;
	st.global.f32 	[%rd13+268], %f16;
	st.global.f32 	[%rd13+272], %f16;
	st.global.f32 	[%rd13+276], %f5;
	st.global.f32 	[%rd13+280], %f5;
	st.global.f32 	[%rd13+284], %f16;
	st.global.f32 	[%rd13+288], %f5;
	st.global.f32 	[%rd13+292], %f16;
	st.global.f32 	[%rd13+296], %f16;
	st.global.f32 	[%rd13+300], %f5;
	st.global.f32 	[%rd13+304], %f5;
	st.global.f32 	[%rd13+308], %f5;
	st.global.f32 	[%rd13+312], %f5;
	st.global.f32 	[%rd13+316], %f16;
	st.global.f32 	[%rd13+320], %f5;
	st.global.f32 	[%rd13+324], %f5;
	st.global.f32 	[%rd13+328], %f5;
	st.global.f32 	[%rd13+332], %f5;
	st.global.f32 	[%rd13+336], %f5;
	st.global.f32 	[%rd13+340], %f5;
	st.global.f32 	[%rd13+344], %f16;
	st.global.f32 	[%rd13+348], %f16;
	st.global.f32 	[%rd13+352], %f5;
	st.global.f32 	[%rd13+356], %f16;
	st.global.f32 	[%rd13+360], %f5;
	st.global.f32 	[%rd13+364], %f5;
	st.global.f32 	[%rd13+368], %f5;
	st.global.f32 	[%rd13+372], %f16;
	st.global.f32 	[%rd13+376], %f5;
	st.global.f32 	[%rd13+380], %f16;
	st.global.f32 	[%rd13+384], %f16;
	st.global.f32 	[%rd13+388], %f5;
	st.global.f32 	[%rd13+392], %f5;
	st.global.f32 	[%rd13+396], %f5;
	st.global.f32 	[%rd13+400], %f5;
	st.global.f32 	[%rd13+404], %f5;
	st.global.f32 	[%rd13+408], %f16;
	st.global.f32 	[%rd13+412], %f5;
	st.global.f32 	[%rd13+416], %f5;
	st.global.f32 	[%rd13+420], %f5;
	st.global.f32 	[%rd13+424], %f16;
	st.global.f32 	[%rd13+428], %f5;
	add.s64 	%rd14, %rd8, %rd12;
	mov.b32 	%r36, -1082130432;
	st.global.u32 	[%rd14], %r36;
	mov.b32 	%r38, 0;
	st.global.u32 	[%rd14+4], %r38;
	st.global.u32 	[%rd14+8], %r38;
	st.global.u32 	[%rd14+12], %r36;
	st.global.u32 	[%rd14+16], %r38;
	st.global.u32 	[%rd14+20], %r38;
	st.global.u32 	[%rd14+24], %r36;
	st.global.u32 	[%rd14+28], %r38;
	st.global.u32 	[%rd14+32], %r38;
	st.global.u32 	[%rd14+36], %r38;
	st.global.u32 	[%rd14+40], %r38;
	st.global.u32 	[%rd14+44], %r36;
	st.global.u32 	[%rd14+48], %r38;
	st.global.u32 	[%rd14+52], %r38;
	st.global.u32 	[%rd14+56], %r36;
	st.global.u32 	[%rd14+60], %r38;
	st.global.u32 	[%rd14+64], %r38;
	st.global.u32 	[%rd14+68], %r36;
	st.global.u32 	[%rd14+72], %r38;
	st.global.u32 	[%rd14+76], %r36;
	st.global.u32 	[%rd14+80], %r38;
	st.global.u32 	[%rd14+84], %r38;
	st.global.u32 	[%rd14+88], %r36;
	st.global.u32 	[%rd14+92], %r38;
	st.global.u32 	[%rd14+96], %r38;
	st.global.u32 	[%rd14+100], %r36;
	st.global.u32 	[%rd14+104], %r38;
	st.global.u32 	[%rd14+108], %r38;
	st.global.u32 	[%rd14+112], %r38;
	st.global.u32 	[%rd14+116], %r36;
	st.global.u32 	[%rd14+120], %r38;
	st.global.u32 	[%rd14+124], %r38;
	st.global.u32 	[%rd14+128], %r36;
	st.global.u32 	[%rd14+132], %r38;
	st.global.u32 	[%rd14+136], %r38;
	st.global.u32 	[%rd14+140], %r36;
	st.global.u32 	[%rd14+144], %r36;
	st.global.u32 	[%rd14+148], %r38;
	st.global.u32 	[%rd14+152], %r38;
	st.global.u32 	[%rd14+156], %r36;
	st.global.u32 	[%rd14+160], %r38;
	st.global.u32 	[%rd14+164], %r38;
	st.global.u32 	[%rd14+168], %r36;
	st.global.u32 	[%rd14+172], %r38;
	st.global.u32 	[%rd14+176], %r38;
	st.global.u32 	[%rd14+180], %r38;
	st.global.u32 	[%rd14+184], %r36;
	st.global.u32 	[%rd14+188], %r38;
	st.global.u32 	[%rd14+192], %r38;
	st.global.u32 	[%rd14+196], %r36;
	st.global.u32 	[%rd14+200], %r38;
	st.global.u32 	[%rd14+204], %r38;
	st.global.u32 	[%rd14+208], %r36;
	st.global.u32 	[%rd14+212], %r38;
	st.global.u32 	[%rd14+216], %r38;
	st.global.u32 	[%rd14+220], %r38;
	mov.b32 	%r37, 1065353216;
	st.global.u32 	[%rd14+224], %r37;
	st.global.u32 	[%rd14+228], %r38;
	st.global.u32 	[%rd14+232], %r38;
	st.global.u32 	[%rd14+236], %r37;
	st.global.u32 	[%rd14+240], %r38;
	st.global.u32 	[%rd14+244], %r38;
	st.global.u32 	[%rd14+248], %r37;
	st.global.u32 	[%rd14+252], %r37;
	st.global.u32 	[%rd14+256], %r38;
	st.global.u32 	[%rd14+260], %r38;
	st.global.u32 	[%rd14+264], %r37;
	st.global.u32 	[%rd14+268], %r38;
	st.global.u32 	[%rd14+272], %r38;
	st.global.u32 	[%rd14+276], %r37;
	st.global.u32 	[%rd14+280], %r38;
	st.global.u32 	[%rd14+284], %r38;
	st.global.u32 	[%rd14+288], %r37;
	st.global.u32 	[%rd14+292], %r38;
	st.global.u32 	[%rd14+296], %r38;
	st.global.u32 	[%rd14+300], %r37;
	st.global.u32 	[%rd14+304], %r38;
	st.global.u32 	[%rd14+308], %r38;
	st.global.u32 	[%rd14+312], %r37;
	st.global.u32 	[%rd14+316], %r38;
	st.global.u32 	[%rd14+320], %r38;
	st.global.u32 	[%rd14+324], %r38;
	st.global.u32 	[%rd14+328], %r37;
	st.global.u32 	[%rd14+332], %r38;
	st.global.u32 	[%rd14+336], %r38;
	st.global.u32 	[%rd14+340], %r37;
	st.global.u32 	[%rd14+344], %r38;
	st.global.u32 	[%rd14+348], %r38;
	st.global.u32 	[%rd14+352], %r37;
	st.global.u32 	[%rd14+356], %r38;
	st.global.u32 	[%rd14+360], %r38;
	st.global.u32 	[%rd14+364], %r37;
	st.global.u32 	[%rd14+368], %r38;
	st.global.u32 	[%rd14+372], %r38;
	st.global.u32 	[%rd14+376], %r37;
	st.global.u32 	[%rd14+380], %r38;
	st.global.u32 	[%rd14+384], %r38;
	st.global.u32 	[%rd14+388], %r37;
	st.global.u32 	[%rd14+392], %r38;
	st.global.u32 	[%rd14+396], %r38;
	st.global.u32 	[%rd14+400], %r38;
	st.global.u32 	[%rd14+404], %r37;
	st.global.u32 	[%rd14+408], %r38;
	st.global.u32 	[%rd14+412], %r38;
	st.global.u32 	[%rd14+416], %r37;
	st.global.u32 	[%rd14+420], %r38;
	st.global.u32 	[%rd14+424], %r38;
	st.global.u32 	[%rd14+428], %r37;
$L__BB2_2:
	ld.global.f32 	%f17, [%rd15+-24];
	add.f32 	%f18, %f1, %f17;
	st.global.f32 	[%rd15+-24], %f18;
	ld.global.f32 	%f19, [%rd15+-20];
	add.f32 	%f20, %f2, %f19;
	st.global.f32 	[%rd15+-20], %f20;
	ld.global.f32 	%f21, [%rd15+-16];
	add.f32 	%f22, %f3, %f21;
	st.global.f32 	[%rd15+-16], %f22;
	ld.global.f32 	%f23, [%rd15+-12];
	add.f32 	%f24, %f1, %f23;
	st.global.f32 	[%rd15+-12], %f24;
	ld.global.f32 	%f25, [%rd15+-8];
	add.f32 	%f26, %f2, %f25;
	st.global.f32 	[%rd15+-8], %f26;
	ld.global.f32 	%f27, [%rd15+-4];
	add.f32 	%f28, %f3, %f27;
	st.global.f32 	[%rd15+-4], %f28;
	ld.global.f32 	%f29, [%rd15];
	add.f32 	%f30, %f1, %f29;
	st.global.f32 	[%rd15], %f30;
	ld.global.f32 	%f31, [%rd15+4];
	add.f32 	%f32, %f2, %f31;
	st.global.f32 	[%rd15+4], %f32;
	ld.global.f32 	%f33, [%rd15+8];
	add.f32 	%f34, %f3, %f33;
	st.global.f32 	[%rd15+8], %f34;
	ld.global.f32 	%f35, [%rd15+12];
	add.f32 	%f36, %f1, %f35;
	st.global.f32 	[%rd15+12], %f36;
	ld.global.f32 	%f37, [%rd15+16];
	add.f32 	%f38, %f2, %f37;
	st.global.f32 	[%rd15+16], %f38;
	ld.global.f32 	%f39, [%rd15+20];
	add.f32 	%f40, %f3, %f39;
	st.global.f32 	[%rd15+20], %f40;
	add.s32 	%r38, %r38, 4;
	add.s64 	%rd15, %rd15, 48;
	setp.ne.s32 	%p4, %r38, 36;
	@%p4 bra 	$L__BB2_2;
$L__BB2_3:
	ret;

}
	// .globl	_ZN3cub18CUB_300001_SM_10006detail11EmptyKernelIvEEvv
.visible .entry _ZN3cub18CUB_300001_SM_10006detail11EmptyKernelIvEEvv()
{


	ret;

}
	// .globl	_ZN3cub18CUB_300001_SM_10006detail4scan20DeviceScanInitKernelINS0_13ScanTileStateIiLb1EEEEEvT_i
.visible .entry _ZN3cub18CUB_300001_SM_10006detail4scan20DeviceScanInitKernelINS0_13ScanTileStateIiLb1EEEEEvT_i(
	.param .align 8 .b8 _ZN3cub18CUB_300001_SM_10006detail4scan20DeviceScanInitKernelINS0_13ScanTileStateIiLb1EEEEEvT_i_param_0[8],
	.param .u32 _ZN3cub18CUB_300001_SM_10006detail4scan20DeviceScanInitKernelINS0_13ScanTileStateIiLb1EEEEEvT_i_param_1
)
{
	.reg .pred 	%p<5>;
	.reg .b32 	%r<10>;
	.reg .b64 	%rd<7>;

	ld.param.u64 	%rd2, [_ZN3cub18CUB_300001_SM_10006detail4scan20DeviceScanInitKernelINS0_13ScanTileStateIiLb1EEEEEvT_i_param_0];
	ld.param.u32 	%r4, [_ZN3cub18CUB_300001_SM_10006detail4scan20DeviceScanInitKernelINS0_13ScanTileStateIiLb1EEEEEvT_i_param_1];
	cvta.to.global.u64 	%rd1, %rd2;
	mov.u32 	%r1, %ctaid.x;
	mov.u32 	%r5, %ntid.x;
	mov.u32 	%r2, %tid.x;
	mad.lo.s32 	%r3, %r1, %r5, %r2;
	setp.ge.s32 	%p1, %r3, %r4;
	@%p1 bra 	$L__BB4_2;
	mul.wide.s32 	%rd3, %r3, 8;
	add.s64 	%rd4, %rd1, %rd3;
	mov.b32 	%r6, 0;
	mov.b32 	%r7, 99;
	st.global.v2.u32 	[%rd4+256], {%r7, %r6};
$L__BB4_2:
	setp.ne.s32 	%p2, %r1, 0;
	setp.gt.u32 	%p3, %r2, 31;
	or.pred  	%p4, %p2, %p3;
	@%p4 bra 	$L__BB4_4;
	mul.wide.u32 	%rd5, %r2, 8;
	add.s64 	%rd6, %rd1, %rd5;
	mov.b32 	%r9, 0;
	st.global.v2.u32 	[%rd6], {%r9, %r9};
$L__BB4_4:
	ret;

}
	// .globl	_ZN3cub18CUB_300001_SM_10006detail4scan16DeviceScanKernelINS2_10policy_hubIiiijN4cuda3std3__44plusIvEEE10Policy1000EN6thrust24THRUST_300001_SM_1000_NS10device_ptrIiEESF_NS0_13ScanTileStateIiLb1EEES9_NS1_10InputValueIiPiEEjiLb0EiEEvT0_T1_T2_iT3_T4_T5_
.visible .entry _ZN3cub18CUB_300001_SM_10006detail4scan16DeviceScanKernelINS2_10policy_hubIiiijN4cuda3std3__44plusIvEEE10Policy1000EN6thrust24THRUST_300001_SM_1000_NS10device_ptrIiEESF_NS0_13ScanTileStateIiLb1EEES9_NS1_10InputValueIiPiEEjiLb0EiEEvT0_T1_T2_iT3_T4_T5_(
	.param .align 8 .b8 _ZN3cub18CUB_300001_SM_10006detail4scan16DeviceScanKernelINS2_10policy_hubIiiijN4cuda3std3__44plusIvEEE10Policy1000EN6thrust24THRUST_300001_SM_1000_NS10device_ptrIiEESF_NS0_13ScanTileStateIiLb1EEES9_NS1_10InputValueIiPiEEjiLb0EiEEvT0_T1_T2_iT3_T4_T5__param_0[8],
	.param .align 8 .b8 _ZN3cub18CUB_300001_SM_10006detail4scan16DeviceScanKernelINS2_10policy_hubIiiijN4cuda3std3__44plusIvEEE10Policy1000EN6thrust24THRUST_300001_SM_1000_NS10device_ptrIiEESF_NS0_13ScanTileStateIiLb1EEES9_NS1_10InputValueIiPiEEjiLb0EiEEvT0_T1_T2_iT3_T4_T5__param_1[8],
	.param .align 8 .b8 _ZN3cub18CUB_300001_SM_10006detail4scan16DeviceScanKernelINS2_10policy_hubIiiijN4cuda3std3__44plusIvEEE10Policy1000EN6thrust24THRUST_300001_SM_1000_NS10device_ptrIiEESF_NS0_13ScanTileStateIiLb1EEES9_NS1_10InputValueIiPiEEjiLb0EiEEvT0_T1_T2_iT3_T4_T5__param_2[8],
	.param .u32 _ZN3cub18CUB_300001_SM_10006detail4scan16DeviceScanKernelINS2_10policy_hubIiiijN4cuda3std3__44plusIvEEE10Policy1000EN6thrust24THRUST_300001_SM_1000_NS10device_ptrIiEESF_NS0_13ScanTileStateIiLb1EEES9_NS1_10InputValueIiPiEEjiLb0EiEEvT0_T1_T2_iT3_T4_T5__param_3,
	.param .align 1 .b8 _ZN3cub18CUB_300001_SM_10006detail4scan16DeviceScanKernelINS2_10policy_hubIiiijN4cuda3std3__44plusIvEEE10Policy1000EN6thrust24THRUST_300001_SM_1000_NS10device_ptrIiEESF_NS0_13ScanTileStateIiLb1EEES9_NS1_10InputValueIiPiEEjiLb0EiEEvT0_T1_T2_iT3_T4_T5__param_4[1],
	.param .align 8 .b8 _ZN3cub18CUB_300001_SM_10006detail4scan16DeviceScanKernelINS2_10policy_hubIiiijN4cuda3std3__44plusIvEEE10Policy1000EN6thrust24THRUST_300001_SM_1000_NS10device_ptrIiEESF_NS0_13ScanTileStateIiLb1EEES9_NS1_10InputValueIiPiEEjiLb0EiEEvT0_T1_T2_iT3_T4_T5__param_5[16],
	.param .u32 _ZN3cub18CUB_300001_SM_10006detail4scan16DeviceScanKernelINS2_10policy_hubIiiijN4cuda3std3__44plusIvEEE10Policy1000EN6thrust24THRUST_300001_SM_1000_NS10device_ptrIiEESF_NS0_13ScanTileStateIiLb1EEES9_NS1_10InputValueIiPiEEjiLb0EiEEvT0_T1_T2_iT3_T4_T5__param_6
)
.maxntid 384
{
	.reg .pred 	%p<160>;
	.reg .b16 	%rs<3>;
	.reg .b32 	%r<1050>;
	.reg .b64 	%rd<58>;
	// demoted variable
	.shared .align 16 .b8 _ZZN3cub18CUB_300001_SM_10006detail4scan16DeviceScanKernelINS2_10policy_hubIiiijN4cuda3std3__44plusIvEEE10Policy1000EN6thrust24THRUST_300001_SM_1000_NS10device_ptrIiEESF_NS0_13ScanTileStateIiLb1EEES9_NS1_10InputValueIiPiEEjiLb0EiEEvT0_T1_T2_iT3_T4_T5_E12temp_storage[33808];
	ld.param.u32 	%r239, [_ZN3cub18CUB_300001_SM_10006detail4scan16DeviceScanKernelINS2_10policy_hubIiiijN4cuda3std3__44plusIvEEE10Policy1000EN6thrust24THRUST_300001_SM_1000_NS10device_ptrIiEESF_NS0_13ScanTileStateIiLb1EEES9_NS1_10InputValueIiPiEEjiLb0EiEEvT0_T1_T2_iT3_T4_T5__param_5];
	bfe.u32 	%r240, %r239, 0, 8;
	cvt.u16.u32 	%rs1, %r240;
	and.b16  	%rs2, %rs1, 255;
	ld.param.u64 	%rd16, [_ZN3cub18CUB_300001_SM_10006detail4scan16DeviceScanKernelINS2_10policy_hubIiiijN4cuda3std3__44plusIvEEE10Policy1000EN6thrust24THRUST_300001_SM_1000_NS10device_ptrIiEESF_NS0_13ScanTileStateIiLb1EEES9_NS1_10InputValueIiPiEEjiLb0EiEEvT0_T1_T2_iT3_T4_T5__param_2];
	ld.param.u64 	%rd15, [_ZN3cub18CUB_300001_SM_10006detail4scan16DeviceScanKernelINS2_10policy_hubIiiijN4cuda3std3__44plusIvEEE10Policy1000EN6thrust24THRUST_300001_SM_1000_NS10device_ptrIiEESF_NS0_13ScanTileStateIiLb1EEES9_NS1_10InputValueIiPiEEjiLb0EiEEvT0_T1_T2_iT3_T4_T5__param_1];
	ld.param.u64 	%rd14, [_ZN3cub18CUB_300001_SM_10006detail4scan16DeviceScanKernelINS2_10policy_hubIiiijN4cuda3std3__44plusIvEEE10Policy1000EN6thrust24THRUST_300001_SM_1000_NS10device_ptrIiEESF_NS0_13ScanTileStateIiLb1EEES9_NS1_10InputValueIiPiEEjiLb0EiEEvT0_T1_T2_iT3_T4_T5__param_0];
	ld.param.u64 	%rd1, [_ZN3cub18CUB_300001_SM_10006detail4scan16DeviceScanKernelINS2_10policy_hubIiiijN4cuda3std3__44plusIvEEE10Policy1000EN6thrust24THRUST_300001_SM_1000_NS10device_ptrIiEESF_NS0_13ScanTileStateIiLb1EEES9_NS1_10InputValueIiPiEEjiLb0EiEEvT0_T1_T2_iT3_T4_T5__param_5+8];
	ld.param.u32 	%r238, [_ZN3cub18CUB_300001_SM_10006detail4scan16DeviceScanKernelINS2_10policy_hubIiiijN4cuda3std3__44plusIvEEE10Policy1000EN6thrust24THRUST_300001_SM_1000_NS10device_ptrIiEESF_NS0_13ScanTileStateIiLb1EEES9_NS1_10InputValueIiPiEEjiLb0EiEEvT0_T1_T2_iT3_T4_T5__param_6];
	setp.eq.s16 	%p1, %rs2, 0;
	@%p1 bra 	$L__BB5_2;
	cvta.to.global.u64 	%rd17, %rd1;
	ld.global.u32 	%r997, [%rd17];
	bra.uni 	$L__BB5_3;
$L__BB5_2:
	cvt.u32.u64 	%r997, %rd1;
$L__BB5_3:
	ld.param.u32 	%r995, [_ZN3cub18CUB_300001_SM_10006detail4scan16DeviceScanKernelINS2_10policy_hubIiiijN4cuda3std3__44plusIvEEE10Policy1000EN6thrust24THRUST_300001_SM_1000_NS10device_ptrIiEESF_NS0_13ScanTileStateIiLb1EEES9_NS1_10InputValueIiPiEEjiLb0EiEEvT0_T1_T2_iT3_T4_T5__param_3];
	cvta.to.global.u64 	%rd3, %rd14;
	cvta.to.global.u64 	%rd4, %rd15;
	mov.u32 	%r241, %ctaid.x;
	add.s32 	%r998, %r995, %r241;
	mul.lo.s32 	%r5, %r998, 8448;
	sub.s32 	%r6, %r238, %r5;
	setp.lt.u32 	%p2, %r6, 8449;
	@%p2 bra 	$L__BB5_29;
	cvt.u64.u32 	%rd40, %r5;
	mov.u32 	%r7, %tid.x;
	and.b32  	%r640, %r7, 31;
	and.b32  	%r641, %r7, 992;
	mul.lo.s32 	%r642, %r641, 22;
	or.b32  	%r643, %r642, %r640;
	cvt.u64.u32 	%rd41, %r643;
	add.s64 	%rd5, %rd41, %rd40;
	shl.b64 	%rd42, %rd5, 2;
	add.s64 	%rd43, %rd3, %rd42;
	ld.global.u32 	%r644, [%rd43];
	ld.global.u32 	%r645, [%rd43+128];
	ld.global.u32 	%r646, [%rd43+256];
	ld.global.u32 	%r647, [%rd43+384];
	ld.global.u32 	%r648, [%rd43+512];
	ld.global.u32 	%r649, [%rd43+640];
	ld.global.u32 	%r650, [%rd43+768];
	ld.global.u32 	%r651, [%rd43+896];
	ld.global.u32 	%r652, [%rd43+1024];
	ld.global.u32 	%r653, [%rd43+1152];
	ld.global.u32 	%r654, [%rd43+1280];
	ld.global.u32 	%r655, [%rd43+1408];
	ld.global.u32 	%r656, [%rd43+1536];
	ld.global.u32 	%r657, [%rd43+1664];
	ld.global.u32 	%r658, [%rd43+1792];
	ld.global.u32 	%r659, [%rd43+1920];
	ld.global.u32 	%r660, [%rd43+2048];
	ld.global.u32 	%r661, [%rd43+2176];
	ld.global.u32 	%r662, [%rd43+2304];
	ld.global.u32 	%r663, [%rd43+2432];
	ld.global.u32 	%r664, [%rd43+2560];
	ld.global.u32 	%r665, [%rd43+2688];
	// begin inline asm
	mov.u32 %r639, %laneid;
	// end inline asm
	shr.u32 	%r9, %r7, 5;
	mad.lo.s32 	%r666, %r9, 704, %r639;
	shl.b32 	%r667, %r666, 2;
	mov.u32 	%r668, _ZZN3cub18CUB_300001_SM_10006detail4scan16DeviceScanKernelINS2_10policy_hubIiiijN4cuda3std3__44plusIvEEE10Policy1000EN6thrust24THRUST_300001_SM_1000_NS10device_ptrIiEESF_NS0_13ScanTileStateIiLb1EEES9_NS1_10InputValueIiPiEEjiLb0EiEEvT0_T1_T2_iT3_T4_T5_E12temp_storage;
	add.s32 	%r10, %r668, %r667;
	st.shared.u32 	[%r10], %r644;
	st.shared.u32 	[%r10+128], %r645;
	st.shared.u32 	[%r10+256], %r646;
	st.shared.u32 	[%r10+384], %r647;
	st.shared.u32 	[%r10+512], %r648;
	st.shared.u32 	[%r10+640], %r649;
	st.shared.u32 	[%r10+768], %r650;
	st.shared.u32 	[%r10+896], %r651;
	st.shared.u32 	[%r10+1024], %r652;
	st.shared.u32 	[%r10+1152], %r653;
	st.shared.u32 	[%r10+1280], %r654;
	st.shared.u32 	[%r10+1408], %r655;
	st.shared.u32 	[%r10+1536], %r656;
	st.shared.u32 	[%r10+1664], %r657;
	st.shared.u32 	[%r10+1792], %r658;
	st.shared.u32 	[%r10+1920], %r659;
	st.shared.u32 	[%r10+2048], %r660;
	st.shared.u32 	[%r10+2176], %r661;
	st.shared.u32 	[%r10+2304], %r662;
	st.shared.u32 	[%r10+2432], %r663;
	st.shared.u32 	[%r10+2560], %r664;
	st.shared.u32 	[%r10+2688], %r665;
	bar.warp.sync 	-1;
	mad.lo.s32 	%r11, %r639, 84, %r10;
	ld.shared.v2.u32 	{%r12, %r13}, [%r11];
	ld.shared.v2.u32 	{%r14, %r15}, [%r11+8];
	ld.shared.v2.u32 	{%r16, %r17}, [%r11+16];
	ld.shared.v2.u32 	{%r18, %r19}, [%r11+24];
	ld.shared.v2.u32 	{%r20, %r21}, [%r11+32];
	ld.shared.v2.u32 	{%r22, %r23}, [%r11+40];
	ld.shared.v2.u32 	{%r24, %r25}, [%r11+48];
	ld.shared.v2.u32 	{%r26, %r27}, [%r11+56];
	ld.shared.v2.u32 	{%r28, %r29}, [%r11+64];
	ld.shared.v2.u32 	{%r30, %r31}, [%r11+72];
	ld.shared.v2.u32 	{%r32, %r33}, [%r11+80];
	bar.sync 	0;
	setp.ne.s32 	%p104, %r998, 0;
	@%p104 bra 	$L__BB5_9;
	add.s32 	%r890, %r13, %r12;
	add.s32 	%r891, %r14, %r890;
	add.s32 	%r892, %r15, %r891;
	add.s32 	%r893, %r16, %r892;
	add.s32 	%r894, %r17, %r893;
	add.s32 	%r895, %r18, %r894;
	add.s32 	%r896, %r19, %r895;
	add.s32 	%r897, %r20, %r896;
	add.s32 	%r898, %r21, %r897;
	add.s32 	%r899, %r22, %r898;
	add.s32 	%r900, %r23, %r899;
	add.s32 	%r901, %r24, %r900;
	add.s32 	%r902, %r25, %r901;
	add.s32 	%r903, %r26, %r902;
	add.s32 	%r904, %r27, %r903;
	add.s32 	%r905, %r28, %r904;
	add.s32 	%r906, %r29, %r905;
	add.s32 	%r907, %r30, %r906;
	add.s32 	%r908, %r31, %r907;
	add.s32 	%r909, %r32, %r908;
	add.s32 	%r864, %r33, %r909;
	mov.b32 	%r862, 1;
	mov.b32 	%r887, 0;
	mov.b32 	%r889, -1;
	// begin inline asm
	{  .reg .s32 r0;  .reg .pred p;  shfl.sync.up.b32 r0|p, %r864, %r862, %r887, %r889;  @p add.s32 r0, r0, %r864;  mov.s32 %r860, r0;}
	// end inline asm
	mov.b32 	%r868, 2;
	// begin inline asm
	{  .reg .s32 r0;  .reg .pred p;  shfl.sync.up.b32 r0|p, %r860, %r868, %r887, %r889;  @p add.s32 r0, r0, %r860;  mov.s32 %r866, r0;}
	// end inline asm
	mov.b32 	%r874, 4;
	// begin inline asm
	{  .reg .s32 r0;  .reg .pred p;  shfl.sync.up.b32 r0|p, %r866, %r874, %r887, %r889;  @p add.s32 r0, r0, %r866;  mov.s32 %r872, r0;}
	// end inline asm
	mov.b32 	%r880, 8;
	// begin inline asm
	{  .reg .s32 r0;  .reg .pred p;  shfl.sync.up.b32 r0|p, %r872, %r880, %r887, %r889;  @p add.s32 r0, r0, %r872;  mov.s32 %r878, r0;}
	// end inline asm
	mov.b32 	%r886, 16;
	// begin inline asm
	{  .reg .s32 r0;  .reg .pred p;  shfl.sync.up.b32 r0|p, %r878, %r886, %r887, %r889;  @p add.s32 r0, r0, %r878;  mov.s32 %r884, r0;}
	// end inline asm
	setp.ne.s32 	%p146, %r639, 31;
	@%p146 bra 	$L__BB5_7;
	shl.b32 	%r910, %r9, 2;
	add.s32 	%r912, %r668, %r910;
	st.shared.u32 	[%r912+16], %r884;
$L__BB5_7:
	bar.sync 	0;
	ld.shared.v4.u32 	{%r913, %r914, %r915, %r916}, [_ZZN3cub18CUB_300001_SM_10006detail4scan16DeviceScanKernelINS2_10policy_hubIiiijN4cuda3std3__44plusIvEEE10Policy1000EN6thrust24THRUST_300001_SM_1000_NS10device_ptrIiEESF_NS0_13ScanTileStateIiLb1EEES9_NS1_10InputValueIiPiEEjiLb0EiEEvT0_T1_T2_iT3_T4_T5_E12temp_storage+16];
	add.s32 	%r917, %r914, %r913;
	setp.eq.s32 	%p147, %r9, 2;
	selp.b32 	%r918, %r917, %r913, %p147;
	add.s32 	%r919, %r917, %r915;
	setp.eq.s32 	%p148, %r9, 3;
	selp.b32 	%r920, %r919, %r918, %p148;
	add.s32 	%r921, %r919, %r916;
	setp.eq.s32 	%p149, %r9, 4;
	selp.b32 	%r922, %r921, %r920, %p149;
	ld.shared.v4.u32 	{%r923, %r924, %r925, %r926}, [_ZZN3cub18CUB_300001_SM_10006detail4scan16DeviceScanKernelINS2_10policy_hubIiiijN4cuda3std3__44plusIvEEE10Policy1000EN6thrust24THRUST_300001_SM_1000_NS10device_ptrIiEESF_NS0_13ScanTileStateIiLb1EEES9_NS1_10InputValueIiPiEEjiLb0EiEEvT0_T1_T2_iT3_T4_T5_E12temp_storage+32];
	add.s32 	%r927, %r921, %r923;
	setp.eq.s32 	%p150, %r9, 5;
	selp.b32 	%r928, %r927, %r922, %p150;
	add.s32 	%r929, %r927, %r924;
	setp.eq.s32 	%p151, %r9, 6;
	selp.b32 	%r930, %r929, %r928, %p151;
	add.s32 	%r931, %r929, %r925;
	setp.eq.s32 	%p152, %r9, 7;
	selp.b32 	%r932, %r931, %r930, %p152;
	add.s32 	%r933, %r931, %r926;
	setp.eq.s32 	%p153, %r9, 8;
	selp.b32 	%r934, %r933, %r932, %p153;
	ld.shared.v4.u32 	{%r935, %r936, %r937, %r938}, [_ZZN3cub18CUB_300001_SM_10006detail4scan16DeviceScanKernelINS2_10policy_hubIiiijN4cuda3std3__44plusIvEEE10Policy1000EN6thrust24THRUST_300001_SM_1000_NS10device_ptrIiEESF_NS0_13ScanTileStateIiLb1EEES9_NS1_10InputValueIiPiEEjiLb0EiEEvT0_T1_T2_iT3_T4_T5_E12temp_storage+48];
	add.s32 	%r939, %r933, %r935;
	setp.eq.s32 	%p154, %r9, 9;
	selp.b32 	%r940, %r939, %r934, %p154;
	add.s32 	%r941, %r939, %r936;
	setp.eq.s32 	%p155, %r9, 10;
	selp.b32 	%r942, %r941, %r940, %p155;
	add.s32 	%r943, %r941, %r937;
	setp.eq.s32 	%p156, %r9, 11;
	selp.b32 	%r944, %r943, %r942, %p156;
	setp.lt.u32 	%p157, %r7, 32;
	selp.b32 	%r945, 0, %r944, %p157;
	setp.eq.s32 	%p158, %r639, 0;
	sub.s32 	%r946, %r884, %r864;
	selp.b32 	%r947, 0, %r946, %p158;
	add.s32 	%r948, %r947, %r997;
	add.s32 	%r1012, %r948, %r945;
	add.s32 	%r949, %r938, %r997;
	add.s32 	%r37, %r949, %r943;
	setp.ne.s32 	%p159, %r7, 0;
	@%p159 bra 	$L__BB5_28;
	add.s64 	%rd55, %rd16, 256;
	mov.b32 	%r950, 101;
	// begin inline asm
	st.relaxed.gpu.v2.u32 [%rd55], {%r950, %r37};
	// end inline asm
	bra.uni 	$L__BB5_28;
$L__BB5_9:
	add.s32 	%r699, %r13, %r12;
	add.s32 	%r700, %r14, %r699;
	add.s32 	%r701, %r15, %r700;
	add.s32 	%r702, %r16, %r701;
	add.s32 	%r703, %r17, %r702;
	add.s32 	%r704, %r18, %r703;
	add.s32 	%r705, %r19, %r704;
	add.s32 	%r706, %r20, %r705;
	add.s32 	%r707, %r21, %r706;
	add.s32 	%r708, %r22, %r707;
	add.s32 	%r709, %r23, %r708;
	add.s32 	%r710, %r24, %r709;
	add.s32 	%r711, %r25, %r710;
	add.s32 	%r712, %r26, %r711;
	add.s32 	%r713, %r27, %r712;
	add.s32 	%r714, %r28, %r713;
	add.s32 	%r715, %r29, %r714;
	add.s32 	%r716, %r30, %r715;
	add.s32 	%r717, %r31, %r716;
	add.s32 	%r718, %r32, %r717;
	add.s32 	%r673, %r33, %r718;
	mov.b32 	%r671, 1;
	mov.b32 	%r696, 0;
	mov.b32 	%r698, -1;
	// begin inline asm
	{  .reg .s32 r0;  .reg .pred p;  shfl.sync.up.b32 r0|p, %r673, %r671, %r696, %r698;  @p add.s32 r0, r0, %r673;  mov.s32 %r669, r0;}
	// end inline asm
	mov.b32 	%r677, 2;
	// begin inline asm
	{  .reg .s32 r0;  .reg .pred p;  shfl.sync.up.b32 r0|p, %r669, %r677, %r696, %r698;  @p add.s32 r0, r0, %r669;  mov.s32 %r675, r0;}
	// end inline asm
	mov.b32 	%r683, 4;
	// begin inline asm
	{  .reg .s32 r0;  .reg .pred p;  shfl.sync.up.b32 r0|p, %r675, %r683, %r696, %r698;  @p add.s32 r0, r0, %r675;  mov.s32 %r681, r0;}
	// end inline asm
	mov.b32 	%r689, 8;
	// begin inline asm
	{  .reg .s32 r0;  .reg .pred p;  shfl.sync.up.b32 r0|p, %r681, %r689, %r696, %r698;  @p add.s32 r0, r0, %r681;  mov.s32 %r687, r0;}
	// end inline asm
	mov.b32 	%r695, 16;
	// begin inline asm
	{  .reg .s32 r0;  .reg .pred p;  shfl.sync.up.b32 r0|p, %r687, %r695, %r696, %r698;  @p add.s32 r0, r0, %r687;  mov.s32 %r693, r0;}
	// end inline asm
	setp.ne.s32 	%p105, %r639, 31;
	@%p105 bra 	$L__BB5_11;
	shl.b32 	%r719, %r9, 2;
	add.s32 	%r721, %r668, %r719;
	st.shared.u32 	[%r721+16], %r693;
$L__BB5_11:
	sub.s32 	%r722, %r693, %r673;
	bar.sync 	0;
	ld.shared.v4.u32 	{%r723, %r724, %r725, %r726}, [_ZZN3cub18CUB_300001_SM_10006detail4scan16DeviceScanKernelINS2_10policy_hubIiiijN4cuda3std3__44plusIvEEE10Policy1000EN6thrust24THRUST_300001_SM_1000_NS10device_ptrIiEESF_NS0_13ScanTileStateIiLb1EEES9_NS1_10InputValueIiPiEEjiLb0EiEEvT0_T1_T2_iT3_T4_T5_E12temp_storage+16];
	add.s32 	%r727, %r724, %r723;
	setp.eq.s32 	%p106, %r9, 2;
	selp.b32 	%r728, %r727, %r723, %p106;
	add.s32 	%r729, %r727, %r725;
	setp.eq.s32 	%p107, %r9, 3;
	selp.b32 	%r730, %r729, %r728, %p107;
	add.s32 	%r731, %r729, %r726;
	setp.eq.s32 	%p108, %r9, 4;
	selp.b32 	%r732, %r731, %r730, %p108;
	ld.shared.v4.u32 	{%r733, %r734, %r735, %r736}, [_ZZN3cub18CUB_300001_SM_10006detail4scan16DeviceScanKernelINS2_10policy_hubIiiijN4cuda3std3__44plusIvEEE10Policy1000EN6thrust24THRUST_300001_SM_1000_NS10device_ptrIiEESF_NS0_13ScanTileStateIiLb1EEES9_NS1_10InputValueIiPiEEjiLb0EiEEvT0_T1_T2_iT3_T4_T5_E12temp_storage+32];
	add.s32 	%r737, %r731, %r733;
	setp.eq.s32 	%p109, %r9, 5;
	selp.b32 	%r738, %r737, %r732, %p109;
	add.s32 	%r739, %r737, %r734;
	setp.eq.s32 	%p110, %r9, 6;
	selp.b32 	%r740, %r739, %r738, %p110;
	add.s32 	%r741, %r739, %r735;
	setp.eq.s32 	%p111, %r9, 7;
	selp.b32 	%r742, %r741, %r740, %p111;
	add.s32 	%r743, %r741, %r736;
	setp.eq.s32 	%p112, %r9, 8;
	selp.b32 	%r744, %r743, %r742, %p112;
	ld.shared.v4.u32 	{%r745, %r746, %r747, %r748}, [_ZZN3cub18CUB_300001_SM_10006detail4scan16DeviceScanKernelINS2_10policy_hubIiiijN4cuda3std3__44plusIvEEE10Policy1000EN6thrust24THRUST_300001_SM_1000_NS10device_ptrIiEESF_NS0_13ScanTileStateIiLb1EEES9_NS1_10InputValueIiPiEEjiLb0EiEEvT0_T1_T2_iT3_T4_T5_E12temp_storage+48];
	add.s32 	%r749, %r743, %r745;
	setp.eq.s32 	%p113, %r9, 9;
	selp.b32 	%r750, %r749, %r744, %p113;
	add.s32 	%r751, %r749, %r746;
	setp.eq.s32 	%p114, %r9, 10;
	selp.b32 	%r752, %r751, %r750, %p114;
	add.s32 	%r753, %r751, %r747;
	setp.eq.s32 	%p115, %r9, 11;
	selp.b32 	%r754, %r753, %r752, %p115;
	add.s32 	%r40, %r753, %r748;
	setp.gt.u32 	%p116, %r7, 31;
	setp.lt.u32 	%p117, %r7, 32;
	setp.eq.s32 	%p118, %r639, 0;
	selp.b32 	%r755, 0, %r722, %p118;
	add.s32 	%r1011, %r754, %r755;
	selp.b32 	%r42, %r722, %r1011, %p117;
	@%p116 bra 	$L__BB5_27;
	setp.ne.s32 	%p119, %r7, 0;
	mul.wide.s32 	%rd44, %r998, 8;
	add.s64 	%rd6, %rd16, %rd44;
	@%p119 bra 	$L__BB5_14;
	st.shared.u32 	[_ZZN3cub18CUB_300001_SM_10006detail4scan16DeviceScanKernelINS2_10policy_hubIiiijN4cuda3std3__44plusIvEEE10Policy1000EN6thrust24THRUST_300001_SM_1000_NS10device_ptrIiEESF_NS0_13ScanTileStateIiLb1EEES9_NS1_10InputValueIiPiEEjiLb0EiEEvT0_T1_T2_iT3_T4_T5_E12temp_storage+12], %r40;
	add.s64 	%rd45, %rd6, 256;
	mov.b32 	%r756, 100;
	// begin inline asm
	st.relaxed.gpu.v2.u32 [%rd45], {%r756, %r40};
	// end inline asm
$L__BB5_14:
	not.b32 	%r762, %r7;
	add.s32 	%r1006, %r998, %r762;
	mov.b32 	%r758, 830;
	// begin inline asm
	nanosleep.u32 %r758;
	// end inline asm
	mul.wide.s32 	%rd47, %r1006, 8;
	add.s64 	%rd48, %rd16, %rd47;
	add.s64 	%rd46, %rd48, 256;
	// begin inline asm
	ld.relaxed.gpu.v2.u32 {%r1008, %r1000}, [%rd46];
	// end inline asm
	mov.b32 	%r1001, 952;
$L__BB5_15:
	setp.eq.s32 	%p120, %r1008, 99;
	mov.b32 	%r763, -1;
	vote.sync.any.pred 	%p121, %p120, %r763;
	not.pred 	%p122, %p121;
	@%p122 bra 	$L__BB5_17;
	mul.lo.s32 	%r858, %r998, 16807;
	and.b32  	%r998, %r858, 2147483647;
	add.s32 	%r859, %r1001, 1;
	rem.u32 	%r855, %r998, %r859;
	// begin inline asm
	nanosleep.u32 %r855;
	// end inline asm
	shr.u32 	%r1001, %r1001, 1;
	// begin inline asm
	ld.relaxed.gpu.v2.u32 {%r1008, %r1000}, [%rd46];
	// end inline asm
	bra.uni 	$L__BB5_15;
$L__BB5_17:
	setp.eq.s32 	%p123, %r1008, 101;
	mov.b32 	%r790, -1;
	vote.sync.ballot.b32 	%r792, %p123, %r790;
	// begin inline asm
	mov.u32 %r765, %lanemask_ge;
	// end inline asm
	and.b32  	%r793, %r792, %r765;
	or.b32  	%r794, %r793, -2147483648;
	add.s32 	%r795, %r794, -1;
	not.b32 	%r796, %r794;
	and.b32  	%r797, %r796, %r795;
	popc.b32 	%r769, %r797;
	mov.b32 	%r768, 1;
	// begin inline asm
	shfl.sync.down.b32 %r766, %r1000, %r768, %r769, %r790;
	// end inline asm
	setp.lt.s32 	%p125, %r639, %r769;
	selp.b32 	%r798, %r766, 0, %p125;
	add.s32 	%r772, %r798, %r1000;
	mov.b32 	%r773, 2;
	// begin inline asm
	shfl.sync.down.b32 %r771, %r772, %r773, %r769, %r790;
	// end inline asm
	add.s32 	%r57, %r639, 2;
	setp.gt.s32 	%p126, %r57, %r769;
	selp.b32 	%r799, 0, %r771, %p126;
	add.s32 	%r777, %r772, %r799;
	mov.b32 	%r778, 4;
	// begin inline asm
	shfl.sync.down.b32 %r776, %r777, %r778, %r769, %r790;
	// end inline asm
	add.s32 	%r58, %r639, 4;
	setp.gt.s32 	%p127, %r58, %r769;
	selp.b32 	%r800, 0, %r776, %p127;
	add.s32 	%r782, %r777, %r800;
	mov.b32 	%r783, 8;
	// begin inline asm
	shfl.sync.down.b32 %r781, %r782, %r783, %r769, %r790;
	// end inline asm
	add.s32 	%r59, %r639, 8;
	setp.gt.s32 	%p128, %r59, %r769;
	selp.b32 	%r801, 0, %r781, %p128;
	add.s32 	%r787, %r782, %r801;
	mov.b32 	%r788, 16;
	// begin inline asm
	shfl.sync.down.b32 %r786, %r787, %r788, %r769, %r790;
	// end inline asm
	add.s32 	%r60, %r639, 16;
	setp.gt.s32 	%p129, %r60, %r769;
	selp.b32 	%r802, 0, %r786, %p129;
	add.s32 	%r1005, %r787, %r802;
	add.s64 	%rd8, %rd16, 256;
	mov.b32 	%r1002, 952;
$L__BB5_18:
	setp.ne.s32 	%p130, %r1008, 101;
	mov.b32 	%r803, -1;
	vote.sync.all.pred 	%p131, %p130, %r803;
	not.pred 	%p132, %p131;
	@%p132 bra 	$L__BB5_23;
	shr.u32 	%r1002, %r1002, 1;
	mul.wide.s32 	%rd51, %r1006, 8;
	add.s64 	%rd52, %rd8, %rd51;
	add.s64 	%rd50, %rd52, -256;
	// begin inline asm
	ld.relaxed.gpu.v2.u32 {%r1008, %r1009}, [%rd50];
	// end inline asm
	mov.u32 	%r1010, %r1002;
$L__BB5_20:
	setp.eq.s32 	%p136, %r1008, 99;
	mov.b32 	%r811, -1;
	vote.sync.any.pred 	%p137, %p136, %r811;
	not.pred 	%p138, %p137;
	@%p138 bra 	$L__BB5_22;
	mul.lo.s32 	%r853, %r998, 16807;
	and.b32  	%r998, %r853, 2147483647;
	add.s32 	%r854, %r1010, 1;
	rem.u32 	%r850, %r998, %r854;
	// begin inline asm
	nanosleep.u32 %r850;
	// end inline asm
	shr.u32 	%r1010, %r1010, 1;
	// begin inline asm
	ld.relaxed.gpu.v2.u32 {%r1008, %r1009}, [%rd50];
	// end inline asm
	bra.uni 	$L__BB5_20;
$L__BB5_22:
	setp.eq.s32 	%p139, %r1008, 101;
	mov.b32 	%r837, -1;
	vote.sync.ballot.b32 	%r838, %p139, %r837;
	and.b32  	%r839, %r838, %r765;
	or.b32  	%r840, %r839, -2147483648;
	add.s32 	%r841, %r840, -1;
	not.b32 	%r842, %r840;
	and.b32  	%r843, %r842, %r841;
	popc.b32 	%r816, %r843;
	mov.b32 	%r815, 1;
	// begin inline asm
	shfl.sync.down.b32 %r813, %r1009, %r815, %r816, %r837;
	// end inline asm
	setp.lt.s32 	%p141, %r639, %r816;
	selp.b32 	%r844, %r813, 0, %p141;
	add.s32 	%r819, %r844, %r1009;
	mov.b32 	%r820, 2;
	// begin inline asm
	shfl.sync.down.b32 %r818, %r819, %r820, %r816, %r837;
	// end inline asm
	setp.gt.s32 	%p142, %r57, %r816;
	selp.b32 	%r845, 0, %r818, %p142;
	add.s32 	%r824, %r819, %r845;
	mov.b32 	%r825, 4;
	// begin inline asm
	shfl.sync.down.b32 %r823, %r824, %r825, %r816, %r837;
	// end inline asm
	setp.gt.s32 	%p143, %r58, %r816;
	selp.b32 	%r846, 0, %r823, %p143;
	add.s32 	%r829, %r824, %r846;
	mov.b32 	%r830, 8;
	// begin inline asm
	shfl.sync.down.b32 %r828, %r829, %r830, %r816, %r837;
	// end inline asm
	setp.gt.s32 	%p144, %r59, %r816;
	selp.b32 	%r847, 0, %r828, %p144;
	add.s32 	%r834, %r829, %r847;
	mov.b32 	%r835, 16;
	// begin inline asm
	shfl.sync.down.b32 %r833, %r834, %r835, %r816, %r837;
	// end inline asm
	setp.gt.s32 	%p145, %r60, %r816;
	selp.b32 	%r848, 0, %r833, %p145;
	add.s32 	%r849, %r848, %r1005;
	add.s32 	%r1005, %r849, %r834;
	add.s32 	%r1006, %r1006, -32;
	bra.uni 	$L__BB5_18;
$L__BB5_23:
	@%p119 bra 	$L__BB5_25;
	add.s32 	%r806, %r1005, %r40;
	add.s64 	%rd49, %rd6, 256;
	mov.b32 	%r805, 101;
	// begin inline asm
	st.relaxed.gpu.v2.u32 [%rd49], {%r805, %r806};
	// end inline asm
	st.shared.u32 	[_ZZN3cub18CUB_300001_SM_10006detail4scan16DeviceScanKernelINS2_10policy_hubIiiijN4cuda3std3__44plusIvEEE10Policy1000EN6thrust24THRUST_300001_SM_1000_NS10device_ptrIiEESF_NS0_13ScanTileStateIiLb1EEES9_NS1_10InputValueIiPiEEjiLb0EiEEvT0_T1_T2_iT3_T4_T5_E12temp_storage+4], %r1005;
	st.shared.u32 	[_ZZN3cub18CUB_300001_SM_10006detail4scan16DeviceScanKernelINS2_10policy_hubIiiijN4cuda3std3__44plusIvEEE10Policy1000EN6thrust24THRUST_300001_SM_1000_NS10device_ptrIiEESF_NS0_13ScanTileStateIiLb1EEES9_NS1_10InputValueIiPiEEjiLb0EiEEvT0_T1_T2_iT3_T4_T5_E12temp_storage+8], %r806;
$L__BB5_25:
	setp.ne.s32 	%p134, %r639, 0;
	mov.u32 	%r1011, %r42;
	@%p134 bra 	$L__BB5_27;
	st.shared.u32 	[_ZZN3cub18CUB_300001_SM_10006detail4scan16DeviceScanKernelINS2_10policy_hubIiiijN4cuda3std3__44plusIvEEE10Policy1000EN6thrust24THRUST_300001_SM_1000_NS10device_ptrIiEESF_NS0_13ScanTileStateIiLb1EEES9_NS1_10InputValueIiPiEEjiLb0EiEEvT0_T1_T2_iT3_T4_T5_E12temp_storage+76], %r1005;
	mov.u32 	%r1011, %r1005;
$L__BB5_27:
	bar.sync 	0;
	setp.eq.s32 	%p135, %r7, 0;
	ld.shared.u32 	%r807, [_ZZN3cub18CUB_300001_SM_10006detail4scan16DeviceScanKernelINS2_10policy_hubIiiijN4cuda3std3__44plusIvEEE10Policy1000EN6thrust24THRUST_300001_SM_1000_NS10device_ptrIiEESF_NS0_13ScanTileStateIiLb1EEES9_NS1_10InputValueIiPiEEjiLb0EiEEvT0_T1_T2_iT3_T4_T5_E12temp_storage+76];
	selp.b32 	%r808, 0, %r807, %p135;
	add.s32 	%r1012, %r808, %r1011;
$L__BB5_28:
	add.s32 	%r952, %r1012, %r12;
	add.s32 	%r953, %r13, %r952;
	add.s32 	%r954, %r14, %r953;
	add.s32 	%r955, %r15, %r954;
	add.s32 	%r956, %r16, %r955;
	add.s32 	%r957, %r17, %r956;
	add.s32 	%r958, %r18, %r957;
	add.s32 	%r959, %r19, %r958;
	add.s32 	%r960, %r20, %r959;
	add.s32 	%r961, %r21, %r960;
	add.s32 	%r962, %r22, %r961;
	add.s32 	%r963, %r23, %r962;
	add.s32 	%r964, %r24, %r963;
	add.s32 	%r965, %r25, %r964;
	add.s32 	%r966, %r26, %r965;
	add.s32 	%r967, %r27, %r966;
	add.s32 	%r968, %r28, %r967;
	add.s32 	%r969, %r29, %r968;
	add.s32 	%r970, %r30, %r969;
	add.s32 	%r971, %r31, %r970;
	add.s32 	%r972, %r32, %r971;
	bar.sync 	0;
	st.shared.v2.u32 	[%r11], {%r1012, %r952};
	st.shared.v2.u32 	[%r11+8], {%r953, %r954};
	st.shared.v2.u32 	[%r11+16], {%r955, %r956};
	st.shared.v2.u32 	[%r11+24], {%r957, %r958};
	st.shared.v2.u32 	[%r11+32], {%r959, %r960};
	st.shared.v2.u32 	[%r11+40], {%r961, %r962};
	st.shared.v2.u32 	[%r11+48], {%r963, %r964};
	st.shared.v2.u32 	[%r11+56], {%r965, %r966};
	st.shared.v2.u32 	[%r11+64], {%r967, %r968};
	st.shared.v2.u32 	[%r11+72], {%r969, %r970};
	st.shared.v2.u32 	[%r11+80], {%r971, %r972};
	bar.warp.sync 	-1;
	ld.shared.u32 	%r973, [%r10];
	ld.shared.u32 	%r974, [%r10+128];
	ld.shared.u32 	%r975, [%r10+256];
	ld.shared.u32 	%r976, [%r10+384];
	ld.shared.u32 	%r977, [%r10+512];
	ld.shared.u32 	%r978, [%r10+640];
	ld.shared.u32 	%r979, [%r10+768];
	ld.shared.u32 	%r980, [%r10+896];
	ld.shared.u32 	%r981, [%r10+1024];
	ld.shared.u32 	%r982, [%r10+1152];
	ld.shared.u32 	%r983, [%r10+1280];
	ld.shared.u32 	%r984, [%r10+1408];
	ld.shared.u32 	%r985, [%r10+1536];
	ld.shared.u32 	%r986, [%r10+1664];
	ld.shared.u32 	%r987, [%r10+1792];
	ld.shared.u32 	%r988, [%r10+1920];
	ld.shared.u32 	%r989, [%r10+2048];
	ld.shared.u32 	%r990, [%r10+2176];
	ld.shared.u32 	%r991, [%r10+2304];
	ld.shared.u32 	%r992, [%r10+2432];
	ld.shared.u32 	%r993, [%r10+2560];
	ld.shared.u32 	%r994, [%r10+2688];
	add.s64 	%rd57, %rd4, %rd42;
	st.global.u32 	[%rd57], %r973;
	st.global.u32 	[%rd57+128], %r974;
	st.global.u32 	[%rd57+256], %r975;
	st.global.u32 	[%rd57+384], %r976;
	st.global.u32 	[%rd57+512], %r977;
	st.global.u32 	[%rd57+640], %r978;
	st.global.u32 	[%rd57+768], %r979;
	st.global.u32 	[%rd57+896], %r980;
	st.global.u32 	[%rd57+1024], %r981;
	st.global.u32 	[%rd57+1152], %r982;
	st.global.u32 	[%rd57+1280], %r983;
	st.global.u32 	[%rd57+1408], %r984;
	st.global.u32 	[%rd57+1536], %r985;
	st.global.u32 	[%rd57+1664], %r986;
	st.global.u32 	[%rd57+1792], %r987;
	st.global.u32 	[%rd57+1920], %r988;
	st.global.u32 	[%rd57+2048], %r989;
	st.global.u32 	[%rd57+2176], %r990;
	st.global.u32 	[%rd57+2304], %r991;
	st.global.u32 	[%rd57+2432], %r992;
	st.global.u32 	[%rd57+2560], %r993;
	st.global.u32 	[%rd57+2688], %r994;
	bra.uni 	$L__BB5_143;
$L__BB5_29:
	setp.eq.s32 	%p3, %r6, 0;
	@%p3 bra 	$L__BB5_143;
	mul.wide.u32 	%rd18, %r5, 4;
	add.s64 	%rd19, %rd3, %rd18;
	mov.u32 	%r85, %tid.x;
	ld.global.u32 	%r1034, [%rd19];
	and.b32  	%r242, %r85, 31;
	and.b32  	%r243, %r85, 992;
	mul.lo.s32 	%r244, %r243, 22;
	or.b32  	%r87, %r244, %r242;
	setp.ge.u32 	%p4, %r87, %r6;
	shl.b32 	%r245, %r87, 2;
	cvt.u64.u32 	%rd20, %r245;
	add.s64 	%rd10, %rd19, %rd20;
	mov.u32 	%r1013, %r1034;
	@%p4 bra 	$L__BB5_32;
	ld.global.u32 	%r1013, [%rd10];
$L__BB5_32:
	add.s32 	%r90, %r87, 32;
	setp.ge.u32 	%p5, %r90, %r6;
	mov.u32 	%r1014, %r1034;
	@%p5 bra 	$L__BB5_34;
	ld.global.u32 	%r1014, [%rd10+128];
$L__BB5_34:
	add.s32 	%r93, %r87, 64;
	setp.ge.u32 	%p6, %r93, %r6;
	mov.u32 	%r1015, %r1034;
	@%p6 bra 	$L__BB5_36;
	ld.global.u32 	%r1015, [%rd10+256];
$L__BB5_36:
	add.s32 	%r96, %r87, 96;
	setp.ge.u32 	%p7, %r96, %r6;
	mov.u32 	%r1016, %r1034;
	@%p7 bra 	$L__BB5_38;
	ld.global.u32 	%r1016, [%rd10+384];
$L__BB5_38:
	add.s32 	%r246, %r87, 128;
	setp.ge.u32 	%p8, %r246, %r6;
	mov.u32 	%r1017, %r1034;
	@%p8 bra 	$L__BB5_40;
	ld.global.u32 	%r1017, [%rd10+512];
$L__BB5_40:
	add.s32 	%r247, %r87, 160;
	setp.ge.u32 	%p9, %r247, %r6;
	mov.u32 	%r1018, %r1034;
	@%p9 bra 	$L__BB5_42;
	ld.global.u32 	%r1018, [%rd10+640];
$L__BB5_42:
	add.s32 	%r248, %r87, 192;
	setp.ge.u32 	%p10, %r248, %r6;
	mov.u32 	%r1019, %r1034;
	@%p10 bra 	$L__BB5_44;
	ld.global.u32 	%r1019, [%rd10+768];
$L__BB5_44:
	add.s32 	%r249, %r87, 224;
	setp.ge.u32 	%p11, %r249, %r6;
	mov.u32 	%r1020, %r1034;
	@%p11 bra 	$L__BB5_46;
	ld.global.u32 	%r1020, [%rd10+896];
$L__BB5_46:
	add.s32 	%r250, %r87, 256;
	setp.ge.u32 	%p12, %r250, %r6;
	mov.u32 	%r1021, %r1034;
	@%p12 bra 	$L__BB5_48;
	ld.global.u32 	%r1021, [%rd10+1024];
$L__BB5_48:
	add.s32 	%r251, %r87, 288;
	setp.ge.u32 	%p13, %r251, %r6;
	mov.u32 	%r1022, %r1034;
	@%p13 bra 	$L__BB5_50;
	ld.global.u32 	%r1022, [%rd10+1152];
$L__BB5_50:
	add.s32 	%r111, %r87, 320;
	setp.ge.u32 	%p14, %r111, %r6;
	mov.u32 	%r1023, %r1034;
	@%p14 bra 	$L__BB5_52;
	ld.global.u32 	%r1023, [%rd10+1280];
$L__BB5_52:
	add.s32 	%r114, %r87, 352;
	setp.ge.u32 	%p15, %r114, %r6;
	mov.u32 	%r1024, %r1034;
	@%p15 bra 	$L__BB5_54;
	ld.global.u32 	%r1024, [%rd10+1408];
$L__BB5_54:
	add.s32 	%r117, %r87, 384;
	setp.ge.u32 	%p16, %r117, %r6;
	mov.u32 	%r1025, %r1034;
	@%p16 bra 	$L__BB5_56;
	ld.global.u32 	%r1025, [%rd10+1536];
$L__BB5_56:
	add.s32 	%r120, %r87, 416;
	setp.ge.u32 	%p17, %r120, %r6;
	mov.u32 	%r1026, %r1034;
	@%p17 bra 	$L__BB5_58;
	ld.global.u32 	%r1026, [%rd10+1664];
$L__BB5_58:
	add.s32 	%r252, %r87, 448;
	setp.ge.u32 	%p18, %r252, %r6;
	mov.u32 	%r1027, %r1034;
	@%p18 bra 	$L__BB5_60;
	ld.global.u32 	%r1027, [%rd10+1792];
$L__BB5_60:
	add.s32 	%r253, %r87, 480;
	setp.ge.u32 	%p19, %r253, %r6;
	mov.u32 	%r1028, %r1034;
	@%p19 bra 	$L__BB5_62;
	ld.global.u32 	%r1028, [%rd10+1920];
$L__BB5_62:
	add.s32 	%r254, %r87, 512;
	setp.ge.u32 	%p20, %r254, %r6;
	mov.u32 	%r1029, %r1034;
	@%p20 bra 	$L__BB5_64;
	ld.global.u32 	%r1029, [%rd10+2048];
$L__BB5_64:
	add.s32 	%r129, %r87, 544;
	setp.ge.u32 	%p21, %r129, %r6;
	mov.u32 	%r1030, %r1034;
	@%p21 bra 	$L__BB5_66;
	ld.global.u32 	%r1030, [%rd10+2176];
$L__BB5_66:
	add.s32 	%r132, %r87, 576;
	setp.ge.u32 	%p22, %r132, %r6;
	mov.u32 	%r1031, %r1034;
	@%p22 bra 	$L__BB5_68;
	ld.global.u32 	%r1031, [%rd10+2304];
$L__BB5_68:
	add.s32 	%r255, %r87, 608;
	setp.ge.u32 	%p23, %r255, %r6;
	mov.u32 	%r1032, %r1034;
	@%p23 bra 	$L__BB5_70;
	ld.global.u32 	%r1032, [%rd10+2432];
$L__BB5_70:
	add.s32 	%r256, %r87, 640;
	setp.ge.u32 	%p24, %r256, %r6;
	mov.u32 	%r1033, %r1034;
	@%p24 bra 	$L__BB5_72;
	ld.global.u32 	%r1033, [%rd10+2560];
$L__BB5_72:
	add.s32 	%r139, %r87, 672;
	setp.ge.u32 	%p25, %r139, %r6;
	@%p25 bra 	$L__BB5_74;
	ld.global.u32 	%r1034, [%rd10+2688];
$L__BB5_74:
	// begin inline asm
	mov.u32 %r257, %laneid;
	// end inline asm
	shr.u32 	%r143, %r85, 5;
	mad.lo.s32 	%r258, %r143, 704, %r257;
	shl.b32 	%r259, %r258, 2;
	mov.u32 	%r260, _ZZN3cub18CUB_300001_SM_10006detail4scan16DeviceScanKernelINS2_10policy_hubIiiijN4cuda3std3__44plusIvEEE10Policy1000EN6thrust24THRUST_300001_SM_1000_NS10device_ptrIiEESF_NS0_13ScanTileStateIiLb1EEES9_NS1_10InputValueIiPiEEjiLb0EiEEvT0_T1_T2_iT3_T4_T5_E12temp_storage;
	add.s32 	%r144, %r260, %r259;
	st.shared.u32 	[%r144], %r1013;
	st.shared.u32 	[%r144+128], %r1014;
	st.shared.u32 	[%r144+256], %r1015;
	st.shared.u32 	[%r144+384], %r1016;
	st.shared.u32 	[%r144+512], %r1017;
	st.shared.u32 	[%r144+640], %r1018;
	st.shared.u32 	[%r144+768], %r1019;
	st.shared.u32 	[%r144+896], %r1020;
	st.shared.u32 	[%r144+1024], %r1021;
	st.shared.u32 	[%r144+1152], %r1022;
	st.shared.u32 	[%r144+1280], %r1023;
	st.shared.u32 	[%r144+1408], %r1024;
	st.shared.u32 	[%r144+1536], %r1025;
	st.shared.u32 	[%r144+1664], %r1026;
	st.shared.u32 	[%r144+1792], %r1027;
	st.shared.u32 	[%r144+1920], %r1028;
	st.shared.u32 	[%r144+2048], %r1029;
	st.shared.u32 	[%r144+2176], %r1030;
	st.shared.u32 	[%r144+2304], %r1031;
	st.shared.u32 	[%r144+2432], %r1032;
	st.shared.u32 	[%r144+2560], %r1033;
	st.shared.u32 	[%r144+2688], %r1034;
	bar.warp.sync 	-1;
	mad.lo.s32 	%r145, %r257, 84, %r144;
	ld.shared.v2.u32 	{%r146, %r147}, [%r145];
	ld.shared.v2.u32 	{%r148, %r149}, [%r145+8];
	ld.shared.v2.u32 	{%r150, %r151}, [%r145+16];
	ld.shared.v2.u32 	{%r152, %r153}, [%r145+24];
	ld.shared.v2.u32 	{%r154, %r155}, [%r145+32];
	ld.shared.v2.u32 	{%r156, %r157}, [%r145+40];
	ld.shared.v2.u32 	{%r158, %r159}, [%r145+48];
	ld.shared.v2.u32 	{%r160, %r161}, [%r145+56];
	ld.shared.v2.u32 	{%r162, %r163}, [%r145+64];
	ld.shared.v2.u32 	{%r164, %r165}, [%r145+72];
	ld.shared.v2.u32 	{%r166, %r167}, [%r145+80];
	bar.sync 	0;
	setp.ne.s32 	%p26, %r998, 0;
	@%p26 bra 	$L__BB5_78;
	add.s32 	%r490, %r147, %r146;
	add.s32 	%r491, %r148, %r490;
	add.s32 	%r492, %r149, %r491;
	add.s32 	%r493, %r150, %r492;
	add.s32 	%r494, %r151, %r493;
	add.s32 	%r495, %r152, %r494;
	add.s32 	%r496, %r153, %r495;
	add.s32 	%r497, %r154, %r496;
	add.s32 	%r498, %r155, %r497;
	add.s32 	%r499, %r156, %r498;
	add.s32 	%r500, %r157, %r499;
	add.s32 	%r501, %r158, %r500;
	add.s32 	%r502, %r159, %r501;
	add.s32 	%r503, %r160, %r502;
	add.s32 	%r504, %r161, %r503;
	add.s32 	%r505, %r162, %r504;
	add.s32 	%r506, %r163, %r505;
	add.s32 	%r507, %r164, %r506;
	add.s32 	%r508, %r165, %r507;
	add.s32 	%r509, %r166, %r508;
	add.s32 	%r464, %r167, %r509;
	mov.b32 	%r462, 1;
	mov.b32 	%r487, 0;
	mov.b32 	%r489, -1;
	// begin inline asm
	{  .reg .s32 r0;  .reg .pred p;  shfl.sync.up.b32 r0|p, %r464, %r462, %r487, %r489;  @p add.s32 r0, r0, %r464;  mov.s32 %r460, r0;}
	// end inline asm
	mov.b32 	%r468, 2;
	// begin inline asm
	{  .reg .s32 r0;  .reg .pred p;  shfl.sync.up.b32 r0|p, %r460, %r468, %r487, %r489;  @p add.s32 r0, r0, %r460;  mov.s32 %r466, r0;}
	// end inline asm
	mov.b32 	%r474, 4;
	// begin inline asm
	{  .reg .s32 r0;  .reg .pred p;  shfl.sync.up.b32 r0|p, %r466, %r474, %r487, %r489;  @p add.s32 r0, r0, %r466;  mov.s32 %r472, r0;}
	// end inline asm
	mov.b32 	%r480, 8;
	// begin inline asm
	{  .reg .s32 r0;  .reg .pred p;  shfl.sync.up.b32 r0|p, %r472, %r480, %r487, %r489;  @p add.s32 r0, r0, %r472;  mov.s32 %r478, r0;}
	// end inline asm
	mov.b32 	%r486, 16;
	// begin inline asm
	{  .reg .s32 r0;  .reg .pred p;  shfl.sync.up.b32 r0|p, %r478, %r486, %r487, %r489;  @p add.s32 r0, r0, %r478;  mov.s32 %r484, r0;}
	// end inline asm
	setp.ne.s32 	%p68, %r257, 31;
	@%p68 bra 	$L__BB5_77;
	shl.b32 	%r510, %r143, 2;
	mov.u32 	%r511, _ZZN3cub18CUB_300001_SM_10006detail4scan16DeviceScanKernelINS2_10policy_hubIiiijN4cuda3std3__44plusIvEEE10Policy1000EN6thrust24THRUST_300001_SM_1000_NS10device_ptrIiEESF_NS0_13ScanTileStateIiLb1EEES9_NS1_10InputValueIiPiEEjiLb0EiEEvT0_T1_T2_iT3_T4_T5_E12temp_storage;
	add.s32 	%r512, %r511, %r510;
	st.shared.u32 	[%r512+16], %r484;
$L__BB5_77:
	bar.sync 	0;
	ld.shared.v4.u32 	{%r513, %r514, %r515, %r516}, [_ZZN3cub18CUB_300001_SM_10006detail4scan16DeviceScanKernelINS2_10policy_hubIiiijN4cuda3std3__44plusIvEEE10Policy1000EN6thrust24THRUST_300001_SM_1000_NS10device_ptrIiEESF_NS0_13ScanTileStateIiLb1EEES9_NS1_10InputValueIiPiEEjiLb0EiEEvT0_T1_T2_iT3_T4_T5_E12temp_storage+16];
	add.s32 	%r517, %r514, %r513;
	setp.eq.s32 	%p69, %r143, 2;
	selp.b32 	%r518, %r517, %r513, %p69;
	add.s32 	%r519, %r517, %r515;
	setp.eq.s32 	%p70, %r143, 3;
	selp.b32 	%r520, %r519, %r518, %p70;
	add.s32 	%r521, %r519, %r516;
	setp.eq.s32 	%p71, %r143, 4;
	selp.b32 	%r522, %r521, %r520, %p71;
	ld.shared.v4.u32 	{%r523, %r524, %r525, %r526}, [_ZZN3cub18CUB_300001_SM_10006detail4scan16DeviceScanKernelINS2_10policy_hubIiiijN4cuda3std3__44plusIvEEE10Policy1000EN6thrust24THRUST_300001_SM_1000_NS10device_ptrIiEESF_NS0_13ScanTileStateIiLb1EEES9_NS1_10InputValueIiPiEEjiLb0EiEEvT0_T1_T2_iT3_T4_T5_E12temp_storage+32];
	add.s32 	%r527, %r521, %r523;
	setp.eq.s32 	%p72, %r143, 5;
	selp.b32 	%r528, %r527, %r522, %p72;
	add.s32 	%r529, %r527, %r524;
	setp.eq.s32 	%p73, %r143, 6;
	selp.b32 	%r530, %r529, %r528, %p73;
	add.s32 	%r531, %r529, %r525;
	setp.eq.s32 	%p74, %r143, 7;
	selp.b32 	%r532, %r531, %r530, %p74;
	add.s32 	%r533, %r531, %r526;
	setp.eq.s32 	%p75, %r143, 8;
	selp.b32 	%r534, %r533, %r532, %p75;
	.pragma "used_bytes_mask 4095";
	ld.shared.v4.u32 	{%r535, %r536, %r537, %r538}, [_ZZN3cub18CUB_300001_SM_10006detail4scan16DeviceScanKernelINS2_10policy_hubIiiijN4cuda3std3__44plusIvEEE10Policy1000EN6thrust24THRUST_300001_SM_1000_NS10device_ptrIiEESF_NS0_13ScanTileStateIiLb1EEES9_NS1_10InputValueIiPiEEjiLb0EiEEvT0_T1_T2_iT3_T4_T5_E12temp_storage+48];
	add.s32 	%r539, %r533, %r535;
	setp.eq.s32 	%p76, %r143, 9;
	selp.b32 	%r540, %r539, %r534, %p76;
	add.s32 	%r541, %r539, %r536;
	setp.eq.s32 	%p77, %r143, 10;
	selp.b32 	%r542, %r541, %r540, %p77;
	add.s32 	%r543, %r541, %r537;
	setp.eq.s32 	%p78, %r143, 11;
	selp.b32 	%r544, %r543, %r542, %p78;
	setp.lt.u32 	%p79, %r85, 32;
	selp.b32 	%r545, 0, %r544, %p79;
	setp.eq.s32 	%p80, %r257, 0;
	sub.s32 	%r546, %r484, %r464;
	selp.b32 	%r547, 0, %r546, %p80;
	add.s32 	%r548, %r547, %r997;
	add.s32 	%r1049, %r548, %r545;
	bra.uni 	$L__BB5_97;
$L__BB5_78:
	add.s32 	%r291, %r147, %r146;
	add.s32 	%r292, %r148, %r291;
	add.s32 	%r293, %r149, %r292;
	add.s32 	%r294, %r150, %r293;
	add.s32 	%r295, %r151, %r294;
	add.s32 	%r296, %r152, %r295;
	add.s32 	%r297, %r153, %r296;
	add.s32 	%r298, %r154, %r297;
	add.s32 	%r299, %r155, %r298;
	add.s32 	%r300, %r156, %r299;
	add.s32 	%r301, %r157, %r300;
	add.s32 	%r302, %r158, %r301;
	add.s32 	%r303, %r159, %r302;
	add.s32 	%r304, %r160, %r303;
	add.s32 	%r305, %r161, %r304;
	add.s32 	%r306, %r162, %r305;
	add.s32 	%r307, %r163, %r306;
	add.s32 	%r308, %r164, %r307;
	add.s32 	%r309, %r165, %r308;
	add.s32 	%r310, %r166, %r309;
	add.s32 	%r265, %r167, %r310;
	mov.b32 	%r263, 1;
	mov.b32 	%r288, 0;
	mov.b32 	%r290, -1;
	// begin inline asm
	{  .reg .s32 r0;  .reg .pred p;  shfl.sync.up.b32 r0|p, %r265, %r263, %r288, %r290;  @p add.s32 r0, r0, %r265;  mov.s32 %r261, r0;}
	// end inline asm
	mov.b32 	%r269, 2;
	// begin inline asm
	{  .reg .s32 r0;  .reg .pred p;  shfl.sync.up.b32 r0|p, %r261, %r269, %r288, %r290;  @p add.s32 r0, r0, %r261;  mov.s32 %r267, r0;}
	// end inline asm
	mov.b32 	%r275, 4;
	// begin inline asm
	{  .reg .s32 r0;  .reg .pred p;  shfl.sync.up.b32 r0|p, %r267, %r275, %r288, %r290;  @p add.s32 r0, r0, %r267;  mov.s32 %r273, r0;}
	// end inline asm
	mov.b32 	%r281, 8;
	// begin inline asm
	{  .reg .s32 r0;  .reg .pred p;  shfl.sync.up.b32 r0|p, %r273, %r281, %r288, %r290;  @p add.s32 r0, r0, %r273;  mov.s32 %r279, r0;}
	// end inline asm
	mov.b32 	%r287, 16;
	// begin inline asm
	{  .reg .s32 r0;  .reg .pred p;  shfl.sync.up.b32 r0|p, %r279, %r287, %r288, %r290;  @p add.s32 r0, r0, %r279;  mov.s32 %r285, r0;}
	// end inline asm
	setp.ne.s32 	%p27, %r257, 31;
	@%p27 bra 	$L__BB5_80;
	shl.b32 	%r311, %r143, 2;
	mov.u32 	%r312, _ZZN3cub18CUB_300001_SM_10006detail4scan16DeviceScanKernelINS2_10policy_hubIiiijN4cuda3std3__44plusIvEEE10Policy1000EN6thrust24THRUST_300001_SM_1000_NS10device_ptrIiEESF_NS0_13ScanTileStateIiLb1EEES9_NS1_10InputValueIiPiEEjiLb0EiEEvT0_T1_T2_iT3_T4_T5_E12temp_storage;
	add.s32 	%r313, %r312, %r311;
	st.shared.u32 	[%r313+16], %r285;
$L__BB5_80:
	sub.s32 	%r314, %r285, %r265;
	bar.sync 	0;
	ld.shared.v4.u32 	{%r315, %r316, %r317, %r318}, [_ZZN3cub18CUB_300001_SM_10006detail4scan16DeviceScanKernelINS2_10policy_hubIiiijN4cuda3std3__44plusIvEEE10Policy1000EN6thrust24THRUST_300001_SM_1000_NS10device_ptrIiEESF_NS0_13ScanTileStateIiLb1EEES9_NS1_10InputValueIiPiEEjiLb0EiEEvT0_T1_T2_iT3_T4_T5_E12temp_storage+16];
	add.s32 	%r319, %r316, %r315;
	setp.eq.s32 	%p28, %r143, 2;
	selp.b32 	%r320, %r319, %r315, %p28;
	add.s32 	%r321, %r319, %r317;
	setp.eq.s32 	%p29, %r143, 3;
	selp.b32 	%r322, %r321, %r320, %p29;
	add.s32 	%r323, %r321, %r318;
	setp.eq.s32 	%p30, %r143, 4;
	selp.b32 	%r324, %r323, %r322, %p30;
	ld.shared.v4.u32 	{%r325, %r326, %r327, %r328}, [_ZZN3cub18CUB_300001_SM_10006detail4scan16DeviceScanKernelINS2_10policy_hubIiiijN4cuda3std3__44plusIvEEE10Policy1000EN6thrust24THRUST_300001_SM_1000_NS10device_ptrIiEESF_NS0_13ScanTileStateIiLb1EEES9_NS1_10InputValueIiPiEEjiLb0EiEEvT0_T1_T2_iT3_T4_T5_E12temp_storage+32];
	add.s32 	%r329, %r323, %r325;
	setp.eq.s32 	%p31, %r143, 5;
	selp.b32 	%r330, %r329, %r324, %p31;
	add.s32 	%r331, %r329, %r326;
	setp.eq.s32 	%p32, %r143, 6;
	selp.b32 	%r332, %r331, %r330, %p32;
	add.s32 	%r333, %r331, %r327;
	setp.eq.s32 	%p33, %r143, 7;
	selp.b32 	%r334, %r333, %r332, %p33;
	add.s32 	%r335, %r333, %r328;
	setp.eq.s32 	%p34, %r143, 8;
	selp.b32 	%r336, %r335, %r334, %p34;
	ld.shared.v4.u32 	{%r337, %r338, %r339, %r340}, [_ZZN3cub18CUB_300001_SM_10006detail4scan16DeviceScanKernelINS2_10policy_hubIiiijN4cuda3std3__44plusIvEEE10Policy1000EN6thrust24THRUST_300001_SM_1000_NS10device_ptrIiEESF_NS0_13ScanTileStateIiLb1EEES9_NS1_10InputValueIiPiEEjiLb0EiEEvT0_T1_T2_iT3_T4_T5_E12temp_storage+48];
	add.s32 	%r341, %r335, %r337;
	setp.eq.s32 	%p35, %r143, 9;
	selp.b32 	%r342, %r341, %r336, %p35;
	add.s32 	%r343, %r341, %r338;
	setp.eq.s32 	%p36, %r143, 10;
	selp.b32 	%r344, %r343, %r342, %p36;
	add.s32 	%r345, %r343, %r339;
	setp.eq.s32 	%p37, %r143, 11;
	selp.b32 	%r346, %r345, %r344, %p37;
	add.s32 	%r173, %r345, %r340;
	setp.gt.u32 	%p38, %r85, 31;
	setp.lt.u32 	%p39, %r85, 32;
	setp.eq.s32 	%p40, %r257, 0;
	selp.b32 	%r347, 0, %r314, %p40;
	add.s32 	%r1048, %r346, %r347;
	selp.b32 	%r175, %r314, %r1048, %p39;
	@%p38 bra 	$L__BB5_96;
	setp.ne.s32 	%p41, %r85, 0;
	mul.wide.s32 	%rd21, %r998, 8;
	add.s64 	%rd11, %rd16, %rd21;
	@%p41 bra 	$L__BB5_83;
	st.shared.u32 	[_ZZN3cub18CUB_300001_SM_10006detail4scan16DeviceScanKernelINS2_10policy_hubIiiijN4cuda3std3__44plusIvEEE10Policy1000EN6thrust24THRUST_300001_SM_1000_NS10device_ptrIiEESF_NS0_13ScanTileStateIiLb1EEES9_NS1_10InputValueIiPiEEjiLb0EiEEvT0_T1_T2_iT3_T4_T5_E12temp_storage+12], %r173;
	add.s64 	%rd22, %rd11, 256;
	mov.b32 	%r348, 100;
	// begin inline asm
	st.relaxed.gpu.v2.u32 [%rd22], {%r348, %r173};
	// end inline asm
$L__BB5_83:
	not.b32 	%r354, %r85;
	add.s32 	%r1043, %r998, %r354;
	mov.b32 	%r350, 830;
	// begin inline asm
	nanosleep.u32 %r350;
	// end inline asm
	mul.wide.s32 	%rd24, %r1043, 8;
	add.s64 	%rd25, %rd16, %rd24;
	add.s64 	%rd23, %rd25, 256;
	// begin inline asm
	ld.relaxed.gpu.v2.u32 {%r1045, %r1037}, [%rd23];
	// end inline asm
	mov.b32 	%r1038, 952;
$L__BB5_84:
	setp.eq.s32 	%p42, %r1045, 99;
	mov.b32 	%r355, -1;
	vote.sync.any.pred 	%p43, %p42, %r355;
	not.pred 	%p44, %p43;
	@%p44 bra 	$L__BB5_86;
	mul.lo.s32 	%r458, %r998, 16807;
	and.b32  	%r998, %r458, 2147483647;
	add.s32 	%r459, %r1038, 1;
	rem.u32 	%r455, %r998, %r459;
	// begin inline asm
	nanosleep.u32 %r455;
	// end inline asm
	shr.u32 	%r1038, %r1038, 1;
	// begin inline asm
	ld.relaxed.gpu.v2.u32 {%r1045, %r1037}, [%rd23];
	// end inline asm
	bra.uni 	$L__BB5_84;
$L__BB5_86:
	setp.eq.s32 	%p45, %r1045, 101;
	mov.b32 	%r382, -1;
	vote.sync.ballot.b32 	%r384, %p45, %r382;
	// begin inline asm
	mov.u32 %r357, %lanemask_ge;
	// end inline asm
	and.b32  	%r385, %r384, %r357;
	or.b32  	%r386, %r385, -2147483648;
	add.s32 	%r387, %r386, -1;
	not.b32 	%r388, %r386;
	and.b32  	%r389, %r388, %r387;
	popc.b32 	%r361, %r389;
	mov.b32 	%r360, 1;
	// begin inline asm
	shfl.sync.down.b32 %r358, %r1037, %r360, %r361, %r382;
	// end inline asm
	setp.lt.s32 	%p47, %r257, %r361;
	selp.b32 	%r390, %r358, 0, %p47;
	add.s32 	%r364, %r390, %r1037;
	mov.b32 	%r365, 2;
	// begin inline asm
	shfl.sync.down.b32 %r363, %r364, %r365, %r361, %r382;
	// end inline asm
	add.s32 	%r391, %r257, 2;
	setp.gt.s32 	%p48, %r391, %r361;
	selp.b32 	%r392, 0, %r363, %p48;
	add.s32 	%r369, %r364, %r392;
	mov.b32 	%r370, 4;
	// begin inline asm
	shfl.sync.down.b32 %r368, %r369, %r370, %r361, %r382;
	// end inline asm
	add.s32 	%r393, %r257, 4;
	setp.gt.s32 	%p49, %r393, %r361;
	selp.b32 	%r394, 0, %r368, %p49;
	add.s32 	%r374, %r369, %r394;
	mov.b32 	%r375, 8;
	// begin inline asm
	shfl.sync.down.b32 %r373, %r374, %r375, %r361, %r382;
	// end inline asm
	add.s32 	%r395, %r257, 8;
	setp.gt.s32 	%p50, %r395, %r361;
	selp.b32 	%r396, 0, %r373, %p50;
	add.s32 	%r379, %r374, %r396;
	mov.b32 	%r380, 16;
	// begin inline asm
	shfl.sync.down.b32 %r378, %r379, %r380, %r361, %r382;
	// end inline asm
	add.s32 	%r397, %r257, 16;
	setp.gt.s32 	%p51, %r397, %r361;
	selp.b32 	%r398, 0, %r378, %p51;
	add.s32 	%r1041, %r379, %r398;
	add.s64 	%rd12, %rd16, 256;
	mov.b32 	%r1039, 952;
$L__BB5_87:
	setp.ne.s32 	%p52, %r1045, 101;
	mov.b32 	%r399, -1;
	vote.sync.all.pred 	%p53, %p52, %r399;
	not.pred 	%p54, %p53;
	@%p54 bra 	$L__BB5_92;
	shr.u32 	%r1039, %r1039, 1;
	mul.wide.s32 	%rd28, %r1043, 8;
	add.s64 	%rd29, %rd12, %rd28;
	add.s64 	%rd27, %rd29, -256;
	// begin inline asm
	ld.relaxed.gpu.v2.u32 {%r1045, %r1046}, [%rd27];
	// end inline asm
	mov.u32 	%r1047, %r1039;
$L__BB5_89:
	setp.eq.s32 	%p58, %r1045, 99;
	mov.b32 	%r407, -1;
	vote.sync.any.pred 	%p59, %p58, %r407;
	not.pred 	%p60, %p59;
	@%p60 bra 	$L__BB5_91;
	mul.lo.s32 	%r453, %r998, 16807;
	and.b32  	%r998, %r453, 2147483647;
	add.s32 	%r454, %r1047, 1;
	rem.u32 	%r450, %r998, %r454;
	// begin inline asm
	nanosleep.u32 %r450;
	// end inline asm
	shr.u32 	%r1047, %r1047, 1;
	// begin inline asm
	ld.relaxed.gpu.v2.u32 {%r1045, %r1046}, [%rd27];
	// end inline asm
	bra.uni 	$L__BB5_89;
$L__BB5_91:
	setp.eq.s32 	%p61, %r1045, 101;
	mov.b32 	%r433, -1;
	vote.sync.ballot.b32 	%r434, %p61, %r433;
	and.b32  	%r435, %r434, %r357;
	or.b32  	%r436, %r435, -2147483648;
	add.s32 	%r437, %r436, -1;
	not.b32 	%r438, %r436;
	and.b32  	%r439, %r438, %r437;
	popc.b32 	%r412, %r439;
	mov.b32 	%r411, 1;
	// begin inline asm
	shfl.sync.down.b32 %r409, %r1046, %r411, %r412, %r433;
	// end inline asm
	setp.lt.s32 	%p63, %r257, %r412;
	selp.b32 	%r440, %r409, 0, %p63;
	add.s32 	%r415, %r440, %r1046;
	mov.b32 	%r416, 2;
	// begin inline asm
	shfl.sync.down.b32 %r414, %r415, %r416, %r412, %r433;
	// end inline asm
	add.s32 	%r441, %r257, 2;
	setp.gt.s32 	%p64, %r441, %r412;
	selp.b32 	%r442, 0, %r414, %p64;
	add.s32 	%r420, %r415, %r442;
	mov.b32 	%r421, 4;
	// begin inline asm
	shfl.sync.down.b32 %r419, %r420, %r421, %r412, %r433;
	// end inline asm
	add.s32 	%r443, %r257, 4;
	setp.gt.s32 	%p65, %r443, %r412;
	selp.b32 	%r444, 0, %r419, %p65;
	add.s32 	%r425, %r420, %r444;
	mov.b32 	%r426, 8;
	// begin inline asm
	shfl.sync.down.b32 %r424, %r425, %r426, %r412, %r433;
	// end inline asm
	add.s32 	%r445, %r257, 8;
	setp.gt.s32 	%p66, %r445, %r412;
	selp.b32 	%r446, 0, %r424, %p66;
	add.s32 	%r430, %r425, %r446;
	mov.b32 	%r431, 16;
	// begin inline asm
	shfl.sync.down.b32 %r429, %r430, %r431, %r412, %r433;
	// end inline asm
	add.s32 	%r447, %r257, 16;
	setp.gt.s32 	%p67, %r447, %r412;
	selp.b32 	%r448, 0, %r429, %p67;
	add.s32 	%r449, %r448, %r1041;
	add.s32 	%r1041, %r449, %r430;
	add.s32 	%r1043, %r1043, -32;
	bra.uni 	$L__BB5_87;
$L__BB5_92:
	@%p41 bra 	$L__BB5_94;
	add.s32 	%r402, %r1041, %r173;
	add.s64 	%rd26, %rd11, 256;
	mov.b32 	%r401, 101;
	// begin inline asm
	st.relaxed.gpu.v2.u32 [%rd26], {%r401, %r402};
	// end inline asm
	st.shared.u32 	[_ZZN3cub18CUB_300001_SM_10006detail4scan16DeviceScanKernelINS2_10policy_hubIiiijN4cuda3std3__44plusIvEEE10Policy1000EN6thrust24THRUST_300001_SM_1000_NS10device_ptrIiEESF_NS0_13ScanTileStateIiLb1EEES9_NS1_10InputValueIiPiEEjiLb0EiEEvT0_T1_T2_iT3_T4_T5_E12temp_storage+4], %r1041;
	st.shared.u32 	[_ZZN3cub18CUB_300001_SM_10006detail4scan16DeviceScanKernelINS2_10policy_hubIiiijN4cuda3std3__44plusIvEEE10Policy1000EN6thrust24THRUST_300001_SM_1000_NS10device_ptrIiEESF_NS0_13ScanTileStateIiLb1EEES9_NS1_10InputValueIiPiEEjiLb0EiEEvT0_T1_T2_iT3_T4_T5_E12temp_storage+8], %r402;
$L__BB5_94:
	setp.ne.s32 	%p56, %r257, 0;
	mov.u32 	%r1048, %r175;
	@%p56 bra 	$L__BB5_96;
	st.shared.u32 	[_ZZN3cub18CUB_300001_SM_10006detail4scan16DeviceScanKernelINS2_10policy_hubIiiijN4cuda3std3__44plusIvEEE10Policy1000EN6thrust24THRUST_300001_SM_1000_NS10device_ptrIiEESF_NS0_13ScanTileStateIiLb1EEES9_NS1_10InputValueIiPiEEjiLb0EiEEvT0_T1_T2_iT3_T4_T5_E12temp_storage+76], %r1041;
	mov.u32 	%r1048, %r1041;
$L__BB5_96:
	bar.sync 	0;
	setp.eq.s32 	%p57, %r85, 0;
	ld.shared.u32 	%r403, [_ZZN3cub18CUB_300001_SM_10006detail4scan16DeviceScanKernelINS2_10policy_hubIiiijN4cuda3std3__44plusIvEEE10Policy1000EN6thrust24THRUST_300001_SM_1000_NS10device_ptrIiEESF_NS0_13ScanTileStateIiLb1EEES9_NS1_10InputValueIiPiEEjiLb0EiEEvT0_T1_T2_iT3_T4_T5_E12temp_storage+76];
	selp.b32 	%r404, 0, %r403, %p57;
	add.s32 	%r1049, %r404, %r1048;
$L__BB5_97:
	add.s32 	%r549, %r1049, %r146;
	add.s32 	%r550, %r147, %r549;
	add.s32 	%r551, %r148, %r550;
	add.s32 	%r552, %r149, %r551;
	add.s32 	%r553, %r150, %r552;
	add.s32 	%r554, %r151, %r553;
	add.s32 	%r555, %r152, %r554;
	add.s32 	%r556, %r153, %r555;
	add.s32 	%r557, %r154, %r556;
	add.s32 	%r558, %r155, %r557;
	add.s32 	%r559, %r156, %r558;
	add.s32 	%r560, %r157, %r559;
	add.s32 	%r561, %r158, %r560;
	add.s32 	%r562, %r159, %r561;
	add.s32 	%r563, %r160, %r562;
	add.s32 	%r564, %r161, %r563;
	add.s32 	%r565, %r162, %r564;
	add.s32 	%r566, %r163, %r565;
	add.s32 	%r567, %r164, %r566;
	add.s32 	%r568, %r165, %r567;
	add.s32 	%r569, %r166, %r568;
	bar.sync 	0;
	st.shared.v2.u32 	[%r145], {%r1049, %r549};
	st.shared.v2.u32 	[%r145+8], {%r550, %r551};
	st.shared.v2.u32 	[%r145+16], {%r552, %r553};
	st.shared.v2.u32 	[%r145+24], {%r554, %r555};
	st.shared.v2.u32 	[%r145+32], {%r556, %r557};
	st.shared.v2.u32 	[%r145+40], {%r558, %r559};
	st.shared.v2.u32 	[%r145+48], {%r560, %r561};
	st.shared.v2.u32 	[%r145+56], {%r562, %r563};
	st.shared.v2.u32 	[%r145+64], {%r564, %r565};
	st.shared.v2.u32 	[%r145+72], {%r566, %r567};
	st.shared.v2.u32 	[%r145+80], {%r568, %r569};
	bar.warp.sync 	-1;
	ld.shared.u32 	%r214, [%r144];
	ld.shared.u32 	%r215, [%r144+128];
	ld.shared.u32 	%r216, [%r144+256];
	ld.shared.u32 	%r217, [%r144+384];
	ld.shared.u32 	%r218, [%r144+512];
	ld.shared.u32 	%r219, [%r144+640];
	ld.shared.u32 	%r220, [%r144+768];
	ld.shared.u32 	%r221, [%r144+896];
	ld.shared.u32 	%r222, [%r144+1024];
	ld.shared.u32 	%r223, [%r144+1152];
	ld.shared.u32 	%r224, [%r144+1280];
	ld.shared.u32 	%r225, [%r144+1408];
	ld.shared.u32 	%r226, [%r144+1536];
	ld.shared.u32 	%r227, [%r144+1664];
	ld.shared.u32 	%r228, [%r144+1792];
	ld.shared.u32 	%r229, [%r144+1920];
	ld.shared.u32 	%r230, [%r144+2048];
	ld.shared.u32 	%r231, [%r144+2176];
	ld.shared.u32 	%r232, [%r144+2304];
	ld.shared.u32 	%r233, [%r144+2432];
	ld.shared.u32 	%r234, [%r144+2560];
	ld.shared.u32 	%r235, [%r144+2688];
	setp.ne.s32 	%p81, %r85, 0;
	@%p81 bra 	$L__BB5_99;
	st.volatile.shared.u32 	[_ZZN3cub18CUB_300001_SM_10006detail4scan16DeviceScanKernelINS2_10policy_hubIiiijN4cuda3std3__44plusIvEEE10Policy1000EN6thrust24THRUST_300001_SM_1000_NS10device_ptrIiEESF_NS0_13ScanTileStateIiLb1EEES9_NS1_10InputValueIiPiEEjiLb0EiEEvT0_T1_T2_iT3_T4_T5_E12temp_storage+33792], %r6;
$L__BB5_99:
	ld.param.u32 	%r996, [_ZN3cub18CUB_300001_SM_10006detail4scan16DeviceScanKernelINS2_10policy_hubIiiijN4cuda3std3__44plusIvEEE10Policy1000EN6thrust24THRUST_300001_SM_1000_NS10device_ptrIiEESF_NS0_13ScanTileStateIiLb1EEES9_NS1_10InputValueIiPiEEjiLb0EiEEvT0_T1_T2_iT3_T4_T5__param_3];
	bar.sync 	0;
	ld.volatile.shared.u32 	%r236, [_ZZN3cub18CUB_300001_SM_10006detail4scan16DeviceScanKernelINS2_10policy_hubIiiijN4cuda3std3__44plusIvEEE10Policy1000EN6thrust24THRUST_300001_SM_1000_NS10device_ptrIiEESF_NS0_13ScanTileStateIiLb1EEES9_NS1_10InputValueIiPiEEjiLb0EiEEvT0_T1_T2_iT3_T4_T5_E12temp_storage+33792];
	cvt.u64.u32 	%rd36, %r87;
	mov.u32 	%r570, %ctaid.x;
	add.s32 	%r571, %r996, %r570;
	mul.lo.s32 	%r572, %r571, 8448;
	cvt.u64.u32 	%rd37, %r572;
	add.s64 	%rd38, %rd36, %rd37;
	setp.ge.s32 	%p82, %r87, %r236;
	shl.b64 	%rd39, %rd38, 2;
	add.s64 	%rd13, %rd4, %rd39;
	@%p82 bra 	$L__BB5_101;
	st.global.u32 	[%rd13], %r214;
$L__BB5_101:
	setp.ge.s32 	%p83, %r90, %r236;
	@%p83 bra 	$L__BB5_103;
	st.global.u32 	[%rd13+128], %r215;
$L__BB5_103:
	setp.ge.s32 	%p84, %r93, %r236;
	@%p84 bra 	$L__BB5_105;
	st.global.u32 	[%rd13+256], %r216;
$L__BB5_105:
	setp.ge.s32 	%p85, %r96, %r236;
	@%p85 bra 	$L__BB5_107;
	st.global.u32 	[%rd13+384], %r217;
$L__BB5_107:
	mov.u32 	%r573, %tid.x;
	and.b32  	%r574, %r573, 992;
	mul.lo.s32 	%r575, %r574, 22;
	and.b32  	%r576, %r573, 31;
	or.b32  	%r577, %r575, %r576;
	add.s32 	%r578, %r577, 128;
	setp.ge.s32 	%p86, %r578, %r236;
	@%p86 bra 	$L__BB5_109;
	st.global.u32 	[%rd13+512], %r218;
$L__BB5_109:
	add.s32 	%r584, %r577, 160;
	setp.ge.s32 	%p87, %r584, %r236;
	@%p87 bra 	$L__BB5_111;
	st.global.u32 	[%rd13+640], %r219;
$L__BB5_111:
	add.s32 	%r590, %r577, 192;
	setp.ge.s32 	%p88, %r590, %r236;
	@%p88 bra 	$L__BB5_113;
	st.global.u32 	[%rd13+768], %r220;
$L__BB5_113:
	add.s32 	%r596, %r577, 224;
	setp.ge.s32 	%p89, %r596, %r236;
	@%p89 bra 	$L__BB5_115;
	st.global.u32 	[%rd13+896], %r221;
$L__BB5_115:
	add.s32 	%r602, %r577, 256;
	setp.ge.s32 	%p90, %r602, %r236;
	@%p90 bra 	$L__BB5_117;
	st.global.u32 	[%rd13+1024], %r222;
$L__BB5_117:
	add.s32 	%r608, %r577, 288;
	setp.ge.s32 	%p91, %r608, %r236;
	@%p91 bra 	$L__BB5_119;
	st.global.u32 	[%rd13+1152], %r223;
$L__BB5_119:
	setp.ge.s32 	%p92, %r111, %r236;
	@%p92 bra 	$L__BB5_121;
	st.global.u32 	[%rd13+1280], %r224;
$L__BB5_121:
	setp.ge.s32 	%p93, %r114, %r236;
	@%p93 bra 	$L__BB5_123;
	st.global.u32 	[%rd13+1408], %r225;
$L__BB5_123:
	setp.ge.s32 	%p94, %r117, %r236;
	@%p94 bra 	$L__BB5_125;
	st.global.u32 	[%rd13+1536], %r226;
$L__BB5_125:
	setp.ge.s32 	%p95, %r120, %r236;
	@%p95 bra 	$L__BB5_127;
	st.global.u32 	[%rd13+1664], %r227;
$L__BB5_127:
	add.s32 	%r614, %r577, 448;
	setp.ge.s32 	%p96, %r614, %r236;
	@%p96 bra 	$L__BB5_129;
	st.global.u32 	[%rd13+1792], %r228;
$L__BB5_129:
	add.s32 	%r620, %r577, 480;
	setp.ge.s32 	%p97, %r620, %r236;
	@%p97 bra 	$L__BB5_131;
	st.global.u32 	[%rd13+1920], %r229;
$L__BB5_131:
	add.s32 	%r626, %r577, 512;
	setp.ge.s32 	%p98, %r626, %r236;
	@%p98 bra 	$L__BB5_133;
	st.global.u32 	[%rd13+2048], %r230;
$L__BB5_133:
	setp.ge.s32 	%p99, %r129, %r236;
	@%p99 bra 	$L__BB5_135;
	st.global.u32 	[%rd13+2176], %r231;
$L__BB5_135:
	setp.ge.s32 	%p100, %r132, %r236;
	@%p100 bra 	$L__BB5_137;
	st.global.u32 	[%rd13+2304], %r232;
$L__BB5_137:
	add.s32 	%r632, %r577, 608;
	setp.ge.s32 	%p101, %r632, %r236;
	@%p101 bra 	$L__BB5_139;
	st.global.u32 	[%rd13+2432], %r233;
$L__BB5_139:
	add.s32 	%r638, %r577, 640;
	setp.ge.s32 	%p102, %r638, %r236;
	@%p102 bra 	$L__BB5_141;
	st.global.u32 	[%rd13+2560], %r234;
$L__BB5_141:
	setp.ge.s32 	%p103, %r139, %r236;
	@%p103 bra 	$L__BB5_143;
	st.global.u32 	[%rd13+2688], %r235;
$L__BB5_143:
	ret;

}
	// .globl	_ZN3cub18CUB_300001_SM_10006detail4scan16DeviceScanKernelINS2_10policy_hubIiiimN4cuda3std3__44plusIvEEE10Policy1000EN6thrust24THRUST_300001_SM_1000_NS10device_ptrIiEESF_NS0_13ScanTileStateIiLb1EEES9_NS1_10InputValueIiPiEEmiLb0EiEEvT0_T1_T2_iT3_T4_T5_
.visible .entry _ZN3cub18CUB_300001_SM_10006detail4scan16DeviceScanKernelINS2_10policy_hubIiiimN4cuda3std3__44plusIvEEE10Policy1000EN6thrust24THRUST_300001_SM_1000_NS10device_ptrIiEESF_NS0_13ScanTileStateIiLb1EEES9_NS1_10InputValueIiPiEEmiLb0EiEEvT0_T1_T2_iT3_T4_T5_(
	.param .align 8 .b8 _ZN3cub18CUB_300001_SM_10006detail4scan16DeviceScanKernelINS2_10policy_hubIiiimN4cuda3std3__44plusIvEEE10Policy1000EN6thrust24THRUST_300001_SM_1000_NS10device_ptrIiEESF_NS0_13ScanTileStateIiLb1EEES9_NS1_10InputValueIiPiEEmiLb0EiEEvT0_T1_T2_iT3_T4_T5__param_0[8],
	.param .align 8 .b8 _ZN3cub18CUB_300001_SM_10006detail4scan16DeviceScanKernelINS2_10policy_hubIiiimN4cuda3std3__44plusIvEEE10Policy1000EN6thrust24THRUST_300001_SM_1000_NS10device_ptrIiEESF_NS0_13ScanTileStateIiLb1EEES9_NS1_10InputValueIiPiEEmiLb0EiEEvT0_T1_T2_iT3_T4_T5__param_1[8],
	.param .align 8 .b8 _ZN3cub18CUB_300001_SM_10006detail4scan16DeviceScanKernelINS2_10policy_hubIiiimN4cuda3std3__44plusIvEEE10Policy1000EN6thrust24THRUST_300001_SM_1000_NS10device_ptrIiEESF_NS0_13ScanTileStateIiLb1EEES9_NS1_10InputValueIiPiEEmiLb0EiEEvT0_T1_T2_iT3_T4_T5__param_2[8],
	.param .u32 _ZN3cub18CUB_300001_SM_10006detail4scan16DeviceScanKernelINS2_10policy_hubIiiimN4cuda3std3__44plusIvEEE10Policy1000EN6thrust24THRUST_300001_SM_1000_NS10device_ptrIiEESF_NS0_13ScanTileStateIiLb1EEES9_NS1_10InputValueIiPiEEmiLb0EiEEvT0_T1_T2_iT3_T4_T5__param_3,
	.param .align 1 .b8 _ZN3cub18CUB_300001_SM_10006detail4scan16DeviceScanKernelINS2_10policy_hubIiiimN4cuda3std3__44plusIvEEE10Policy1000EN6thrust24THRUST_300001_SM_1000_NS10device_ptrIiEESF_NS0_13ScanTileStateIiLb1EEES9_NS1_10InputValueIiPiEEmiLb0EiEEvT0_T1_T2_iT3_T4_T5__param_4[1],
	.param .align 8 .b8 _ZN3cub18CUB_300001_SM_10006detail4scan16DeviceScanKernelINS2_10policy_hubIiiimN4cuda3std3__44plusIvEEE10Policy1000EN6thrust24THRUST_300001_SM_1000_NS10device_ptrIiEESF_NS0_13ScanTileStateIiLb1EEES9_NS1_10InputValueIiPiEEmiLb0EiEEvT0_T1_T2_iT3_T4_T5__param_5[16],
	.param .u64 _ZN3cub18CUB_300001_SM_10006detail4scan16DeviceScanKernelINS2_10policy_hubIiiimN4cuda3std3__44plusIvEEE10Policy1000EN6thrust24THRUST_300001_SM_1000_NS10device_ptrIiEESF_NS0_13ScanTileStateIiLb1EEES9_NS1_10InputValueIiPiEEmiLb0EiEEvT0_T1_T2_iT3_T4_T5__param_6
)
.maxntid 416
{
	.reg .pred 	%p<158>;
	.reg .b16 	%rs<3>;
	.reg .b32 	%r<1003>;
	.reg .b64 	%rd<59>;
	// demoted variable
	.shared .align 16 .b8 _ZZN3cub18CUB_300001_SM_10006detail4scan16DeviceScanKernelINS2_10policy_hubIiiimN4cuda3std3__44plusIvEEE10Policy1000EN6thrust24THRUST_300001_SM_1000_NS10device_ptrIiEESF_NS0_13ScanTileStateIiLb1EEES9_NS1_10InputValueIiPiEEmiLb0EiEEvT0_T1_T2_iT3_T4_T5_E12temp_storage[31632];
	ld.param.u32 	%r206, [_ZN3cub18CUB_300001_SM_10006detail4scan16DeviceScanKernelINS2_10policy_hubIiiimN4cuda3std3__44plusIvEEE10Policy1000EN6thrust24THRUST_300001_SM_1000_NS10device_ptrIiEESF_NS0_13ScanTileStateIiLb1EEES9_NS1_10InputValueIiPiEEmiLb0EiEEvT0_T1_T2_iT3_T4_T5__param_5];
	bfe.u32 	%r207, %r206, 0, 8;
	cvt.u16.u32 	%rs1, %r207;
	and.b16  	%rs2, %rs1, 255;
	ld.param.u64 	%rd18, [_ZN3cub18CUB_300001_SM_10006detail4scan16DeviceScanKernelINS2_10policy_hubIiiimN4cuda3std3__44plusIvEEE10Policy1000EN6thrust24THRUST_300001_SM_1000_NS10device_ptrIiEESF_NS0_13ScanTileStateIiLb1EEES9_NS1_10InputValueIiPiEEmiLb0EiEEvT0_T1_T2_iT3_T4_T5__param_2];
	ld.param.u64 	%rd17, [_ZN3cub18CUB_300001_SM_10006detail4scan16DeviceScanKernelINS2_10policy_hubIiiimN4cuda3std3__44plusIvEEE10Policy1000EN6thrust24THRUST_300001_SM_1000_NS10device_ptrIiEESF_NS0_13ScanTileStateIiLb1EEES9_NS1_10InputValueIiPiEEmiLb0EiEEvT0_T1_T2_iT3_T4_T5__param_1];
	ld.param.u64 	%rd16, [_ZN3cub18CUB_300001_SM_10006detail4scan16DeviceScanKernelINS2_10policy_hubIiiimN4cuda3std3__44plusIvEEE10Policy1000EN6thrust24THRUST_300001_SM_1000_NS10device_ptrIiEESF_NS0_13ScanTileStateIiLb1EEES9_NS1_10InputValueIiPiEEmiLb0EiEEvT0_T1_T2_iT3_T4_T5__param_0];
	ld.param.u64 	%rd1, [_ZN3cub18CUB_300001_SM_10006detail4scan16DeviceScanKernelINS2_10policy_hubIiiimN4cuda3std3__44plusIvEEE10Policy1000EN6thrust24THRUST_300001_SM_1000_NS10device_ptrIiEESF_NS0_13ScanTileStateIiLb1EEES9_NS1_10InputValueIiPiEEmiLb0EiEEvT0_T1_T2_iT3_T4_T5__param_5+8];
	ld.param.u32 	%r205, [_ZN3cub18CUB_300001_SM_10006detail4scan16DeviceScanKernelINS2_10policy_hubIiiimN4cuda3std3__44plusIvEEE10Policy1000EN6thrust24THRUST_300001_SM_1000_NS10device_ptrIiEESF_NS0_13ScanTileStateIiLb1EEES9_NS1_10InputValueIiPiEEmiLb0EiEEvT0_T1_T2_iT3_T4_T5__param_3];
	ld.param.u64 	%rd19, [_ZN3cub18CUB_300001_SM_10006detail4scan16DeviceScanKernelINS2_10policy_hubIiiimN4cuda3std3__44plusIvEEE10Policy1000EN6thrust24THRUST_300001_SM_1000_NS10device_ptrIiEESF_NS0_13ScanTileStateIiLb1EEES9_NS1_10InputValueIiPiEEmiLb0EiEEvT0_T1_T2_iT3_T4_T5__param_6];
	setp.eq.s16 	%p1, %rs2, 0;
	@%p1 bra 	$L__BB6_2;
	cvta.to.global.u64 	%rd20, %rd1;
	ld.global.u32 	%r959, [%rd20];
	bra.uni 	$L__BB6_3;
$L__BB6_2:
	cvt.u32.u64 	%r959, %rd1;
$L__BB6_3:
	cvta.to.global.u64 	%rd3, %rd16;
	cvta.to.global.u64 	%rd4, %rd17;
	mov.u32 	%r208, %ctaid.x;
	add.s32 	%r4, %r205, %r208;
	mul.wide.s32 	%rd5, %r4, 7904;
	sub.s64 	%rd6, %rd19, %rd5;
	setp.lt.u64 	%p2, %rd6, 7905;
	@%p2 bra 	$L__BB6_29;
	mov.u32 	%r5, %tid.x;
	and.b32  	%r617, %r5, 31;
	and.b32  	%r618, %r5, 992;
	mul.lo.s32 	%r619, %r618, 19;
	or.b32  	%r620, %r619, %r617;
	cvt.u64.u32 	%rd42, %r620;
	add.s64 	%rd7, %rd5, %rd42;
	shl.b64 	%rd43, %rd7, 2;
	add.s64 	%rd44, %rd3, %rd43;
	ld.global.u32 	%r621, [%rd44];
	ld.global.u32 	%r622, [%rd44+128];
	ld.global.u32 	%r623, [%rd44+256];
	ld.global.u32 	%r624, [%rd44+384];
	ld.global.u32 	%r625, [%rd44+512];
	ld.global.u32 	%r626, [%rd44+640];
	ld.global.u32 	%r627, [%rd44+768];
	ld.global.u32 	%r628, [%rd44+896];
	ld.global.u32 	%r629, [%rd44+1024];
	ld.global.u32 	%r630, [%rd44+1152];
	ld.global.u32 	%r631, [%rd44+1280];
	ld.global.u32 	%r632, [%rd44+1408];
	ld.global.u32 	%r633, [%rd44+1536];
	ld.global.u32 	%r634, [%rd44+1664];
	ld.global.u32 	%r635, [%rd44+1792];
	ld.global.u32 	%r636, [%rd44+1920];
	ld.global.u32 	%r637, [%rd44+2048];
	ld.global.u32 	%r638, [%rd44+2176];
	ld.global.u32 	%r639, [%rd44+2304];
	// begin inline asm
	mov.u32 %r616, %laneid;
	// end inline asm
	shr.u32 	%r7, %r5, 5;
	mad.lo.s32 	%r640, %r7, 608, %r616;
	shl.b32 	%r641, %r640, 2;
	mov.u32 	%r642, _ZZN3cub18CUB_300001_SM_10006detail4scan16DeviceScanKernelINS2_10policy_hubIiiimN4cuda3std3__44plusIvEEE10Policy1000EN6thrust24THRUST_300001_SM_1000_NS10device_ptrIiEESF_NS0_13ScanTileStateIiLb1EEES9_NS1_10InputValueIiPiEEmiLb0EiEEvT0_T1_T2_iT3_T4_T5_E12temp_storage;
	add.s32 	%r8, %r642, %r641;
	st.shared.u32 	[%r8], %r621;
	st.shared.u32 	[%r8+128], %r622;
	st.shared.u32 	[%r8+256], %r623;
	st.shared.u32 	[%r8+384], %r624;
	st.shared.u32 	[%r8+512], %r625;
	st.shared.u32 	[%r8+640], %r626;
	st.shared.u32 	[%r8+768], %r627;
	st.shared.u32 	[%r8+896], %r628;
	st.shared.u32 	[%r8+1024], %r629;
	st.shared.u32 	[%r8+1152], %r630;
	st.shared.u32 	[%r8+1280], %r631;
	st.shared.u32 	[%r8+1408], %r632;
	st.shared.u32 	[%r8+1536], %r633;
	st.shared.u32 	[%r8+1664], %r634;
	st.shared.u32 	[%r8+1792], %r635;
	st.shared.u32 	[%r8+1920], %r636;
	st.shared.u32 	[%r8+2048], %r637;
	st.shared.u32 	[%r8+2176], %r638;
	st.shared.u32 	[%r8+2304], %r639;
	bar.warp.sync 	-1;
	mad.lo.s32 	%r9, %r616, 72, %r8;
	ld.shared.u32 	%r10, [%r9];
	ld.shared.u32 	%r11, [%r9+4];
	ld.shared.u32 	%r12, [%r9+8];
	ld.shared.u32 	%r13, [%r9+12];
	ld.shared.u32 	%r14, [%r9+16];
	ld.shared.u32 	%r15, [%r9+20];
	ld.shared.u32 	%r16, [%r9+24];
	ld.shared.u32 	%r17, [%r9+28];
	ld.shared.u32 	%r18, [%r9+32];
	ld.shared.u32 	%r19, [%r9+36];
	ld.shared.u32 	%r20, [%r9+40];
	ld.shared.u32 	%r21, [%r9+44];
	ld.shared.u32 	%r22, [%r9+48];
	ld.shared.u32 	%r23, [%r9+52];
	ld.shared.u32 	%r24, [%r9+56];
	ld.shared.u32 	%r25, [%r9+60];
	ld.shared.u32 	%r26, [%r9+64];
	ld.shared.u32 	%r27, [%r9+68];
	ld.shared.u32 	%r28, [%r9+72];
	bar.sync 	0;
	setp.ne.s32 	%p100, %r4, 0;
	@%p100 bra 	$L__BB6_9;
	add.s32 	%r860, %r11, %r10;
	add.s32 	%r861, %r12, %r860;
	add.s32 	%r862, %r13, %r861;
	add.s32 	%r863, %r14, %r862;
	add.s32 	%r864, %r15, %r863;
	add.s32 	%r865, %r16, %r864;
	add.s32 	%r866, %r17, %r865;
	add.s32 	%r867, %r18, %r866;
	add.s32 	%r868, %r19, %r867;
	add.s32 	%r869, %r20, %r868;
	add.s32 	%r870, %r21, %r869;
	add.s32 	%r871, %r22, %r870;
	add.s32 	%r872, %r23, %r871;
	add.s32 	%r873, %r24, %r872;
	add.s32 	%r874, %r25, %r873;
	add.s32 	%r875, %r26, %r874;
	add.s32 	%r876, %r27, %r875;
	add.s32 	%r834, %r28, %r876;
	mov.b32 	%r832, 1;
	mov.b32 	%r857, 0;
	mov.b32 	%r859, -1;
	// begin inline asm
	{  .reg .s32 r0;  .reg .pred p;  shfl.sync.up.b32 r0|p, %r834, %r832, %r857, %r859;  @p add.s32 r0, r0, %r834;  mov.s32 %r830, r0;}
	// end inline asm
	mov.b32 	%r838, 2;
	// begin inline asm
	{  .reg .s32 r0;  .reg .pred p;  shfl.sync.up.b32 r0|p, %r830, %r838, %r857, %r859;  @p add.s32 r0, r0, %r830;  mov.s32 %r836, r0;}
	// end inline asm
	mov.b32 	%r844, 4;
	// begin inline asm
	{  .reg .s32 r0;  .reg .pred p;  shfl.sync.up.b32 r0|p, %r836, %r844, %r857, %r859;  @p add.s32 r0, r0, %r836;  mov.s32 %r842, r0;}
	// end inline asm
	mov.b32 	%r850, 8;
	// begin inline asm
	{  .reg .s32 r0;  .reg .pred p;  shfl.sync.up.b32 r0|p, %r842, %r850, %r857, %r859;  @p add.s32 r0, r0, %r842;  mov.s32 %r848, r0;}
	// end inline asm
	mov.b32 	%r856, 16;
	// begin inline asm
	{  .reg .s32 r0;  .reg .pred p;  shfl.sync.up.b32 r0|p, %r848, %r856, %r857, %r859;  @p add.s32 r0, r0, %r848;  mov.s32 %r854, r0;}
	// end inline asm
	setp.ne.s32 	%p143, %r616, 31;
	@%p143 bra 	$L__BB6_7;
	shl.b32 	%r877, %r7, 2;
	mov.u32 	%r878, _ZZN3cub18CUB_300001_SM_10006detail4scan16DeviceScanKernelINS2_10policy_hubIiiimN4cuda3std3__44plusIvEEE10Policy1000EN6thrust24THRUST_300001_SM_1000_NS10device_ptrIiEESF_NS0_13ScanTileStateIiLb1EEES9_NS1_10InputValueIiPiEEmiLb0EiEEvT0_T1_T2_iT3_T4_T5_E12temp_storage;
	add.s32 	%r879, %r878, %r877;
	st.shared.u32 	[%r879+16], %r854;
$L__BB6_7:
	bar.sync 	0;
	ld.shared.v4.u32 	{%r880, %r881, %r882, %r883}, [_ZZN3cub18CUB_300001_SM_10006detail4scan16DeviceScanKernelINS2_10policy_hubIiiimN4cuda3std3__44plusIvEEE10Policy1000EN6thrust24THRUST_300001_SM_1000_NS10device_ptrIiEESF_NS0_13ScanTileStateIiLb1EEES9_NS1_10InputValueIiPiEEmiLb0EiEEvT0_T1_T2_iT3_T4_T5_E12temp_storage+16];
	add.s32 	%r884, %r881, %r880;
	setp.eq.s32 	%p144, %r7, 2;
	selp.b32 	%r885, %r884, %r880, %p144;
	add.s32 	%r886, %r884, %r882;
	setp.eq.s32 	%p145, %r7, 3;
	selp.b32 	%r887, %r886, %r885, %p145;
	add.s32 	%r888, %r886, %r883;
	setp.eq.s32 	%p146, %r7, 4;
	selp.b32 	%r889, %r888, %r887, %p146;
	ld.shared.v4.u32 	{%r890, %r891, %r892, %r893}, [_ZZN3cub18CUB_300001_SM_10006detail4scan16DeviceScanKernelINS2_10policy_hubIiiimN4cuda3std3__44plusIvEEE10Policy1000EN6thrust24THRUST_300001_SM_1000_NS10device_ptrIiEESF_NS0_13ScanTileStateIiLb1EEES9_NS1_10InputValueIiPiEEmiLb0EiEEvT0_T1_T2_iT3_T4_T5_E12temp_storage+32];
	add.s32 	%r894, %r888, %r890;
	setp.eq.s32 	%p147, %r7, 5;
	selp.b32 	%r895, %r894, %r889, %p147;
	add.s32 	%r896, %r894, %r891;
	setp.eq.s32 	%p148, %r7, 6;
	selp.b32 	%r897, %r896, %r895, %p148;
	add.s32 	%r898, %r896, %r892;
	setp.eq.s32 	%p149, %r7, 7;
	selp.b32 	%r899, %r898, %r897, %p149;
	add.s32 	%r900, %r898, %r893;
	setp.eq.s32 	%p150, %r7, 8;
	selp.b32 	%r901, %r900, %r899, %p150;
	ld.shared.v4.u32 	{%r902, %r903, %r904, %r905}, [_ZZN3cub18CUB_300001_SM_10006detail4scan16DeviceScanKernelINS2_10policy_hubIiiimN4cuda3std3__44plusIvEEE10Policy1000EN6thrust24THRUST_300001_SM_1000_NS10device_ptrIiEESF_NS0_13ScanTileStateIiLb1EEES9_NS1_10InputValueIiPiEEmiLb0EiEEvT0_T1_T2_iT3_T4_T5_E12temp_storage+48];
	add.s32 	%r906, %r900, %r902;
	setp.eq.s32 	%p151, %r7, 9;
	selp.b32 	%r907, %r906, %r901, %p151;
	add.s32 	%r908, %r906, %r903;
	setp.eq.s32 	%p152, %r7, 10;
	selp.b32 	%r909, %r908, %r907, %p152;
	add.s32 	%r910, %r908, %r904;
	setp.eq.s32 	%p153, %r7, 11;
	selp.b32 	%r911, %r910, %r909, %p153;
	add.s32 	%r912, %r910, %r905;
	setp.eq.s32 	%p154, %r7, 12;
	selp.b32 	%r913, %r912, %r911, %p154;
	ld.shared.u32 	%r914, [_ZZN3cub18CUB_300001_SM_10006detail4scan16DeviceScanKernelINS2_10policy_hubIiiimN4cuda3std3__44plusIvEEE10Policy1000EN6thrust24THRUST_300001_SM_1000_NS10device_ptrIiEESF_NS0_13ScanTileStateIiLb1EEES9_NS1_10InputValueIiPiEEmiLb0EiEEvT0_T1_T2_iT3_T4_T5_E12temp_storage+64];
	setp.lt.u32 	%p155, %r5, 32;
	selp.b32 	%r915, 0, %r913, %p155;
	setp.eq.s32 	%p156, %r616, 0;
	sub.s32 	%r916, %r854, %r834;
	selp.b32 	%r917, 0, %r916, %p156;
	add.s32 	%r918, %r917, %r959;
	add.s32 	%r971, %r918, %r915;
	add.s32 	%r919, %r914, %r959;
	add.s32 	%r32, %r919, %r912;
	setp.ne.s32 	%p157, %r5, 0;
	@%p157 bra 	$L__BB6_28;
	add.s64 	%rd56, %rd18, 256;
	mov.b32 	%r920, 101;
	// begin inline asm
	st.relaxed.gpu.v2.u32 [%rd56], {%r920, %r32};
	// end inline asm
	bra.uni 	$L__BB6_28;
$L__BB6_9:
	add.s32 	%r673, %r11, %r10;
	add.s32 	%r674, %r12, %r673;
	add.s32 	%r675, %r13, %r674;
	add.s32 	%r676, %r14, %r675;
	add.s32 	%r677, %r15, %r676;
	add.s32 	%r678, %r16, %r677;
	add.s32 	%r679, %r17, %r678;
	add.s32 	%r680, %r18, %r679;
	add.s32 	%r681, %r19, %r680;
	add.s32 	%r682, %r20, %r681;
	add.s32 	%r683, %r21, %r682;
	add.s32 	%r684, %r22, %r683;
	add.s32 	%r685, %r23, %r684;
	add.s32 	%r686, %r24, %r685;
	add.s32 	%r687, %r25, %r686;
	add.s32 	%r688, %r26, %r687;
	add.s32 	%r689, %r27, %r688;
	add.s32 	%r647, %r28, %r689;
	mov.b32 	%r645, 1;
	mov.b32 	%r670, 0;
	mov.b32 	%r672, -1;
	// begin inline asm
	{  .reg .s32 r0;  .reg .pred p;  shfl.sync.up.b32 r0|p, %r647, %r645, %r670, %r672;  @p add.s32 r0, r0, %r647;  mov.s32 %r643, r0;}
	// end inline asm
	mov.b32 	%r651, 2;
	// begin inline asm
	{  .reg .s32 r0;  .reg .pred p;  shfl.sync.up.b32 r0|p, %r643, %r651, %r670, %r672;  @p add.s32 r0, r0, %r643;  mov.s32 %r649, r0;}
	// end inline asm
	mov.b32 	%r657, 4;
	// begin inline asm
	{  .reg .s32 r0;  .reg .pred p;  shfl.sync.up.b32 r0|p, %r649, %r657, %r670, %r672;  @p add.s32 r0, r0, %r649;  mov.s32 %r655, r0;}
	// end inline asm
	mov.b32 	%r663, 8;
	// begin inline asm
	{  .reg .s32 r0;  .reg .pred p;  shfl.sync.up.b32 r0|p, %r655, %r663, %r670, %r672;  @p add.s32 r0, r0, %r655;  mov.s32 %r661, r0;}
	// end inline asm
	mov.b32 	%r669, 16;
	// begin inline asm
	{  .reg .s32 r0;  .reg .pred p;  shfl.sync.up.b32 r0|p, %r661, %r669, %r670, %r672;  @p add.s32 r0, r0, %r661;  mov.s32 %r667, r0;}
	// end inline asm
	setp.ne.s32 	%p101, %r616, 31;
	@%p101 bra 	$L__BB6_11;
	shl.b32 	%r690, %r7, 2;
	mov.u32 	%r691, _ZZN3cub18CUB_300001_SM_10006detail4scan16DeviceScanKernelINS2_10policy_hubIiiimN4cuda3std3__44plusIvEEE10Policy1000EN6thrust24THRUST_300001_SM_1000_NS10device_ptrIiEESF_NS0_13ScanTileStateIiLb1EEES9_NS1_10InputValueIiPiEEmiLb0EiEEvT0_T1_T2_iT3_T4_T5_E12temp_storage;
	add.s32 	%r692, %r691, %r690;
	st.shared.u32 	[%r692+16], %r667;
$L__BB6_11:
	sub.s32 	%r693, %r667, %r647;
	bar.sync 	0;
	ld.shared.v4.u32 	{%r694, %r695, %r696, %r697}, [_ZZN3cub18CUB_300001_SM_10006detail4scan16DeviceScanKernelINS2_10policy_hubIiiimN4cuda3std3__44plusIvEEE10Policy1000EN6thrust24THRUST_300001_SM_1000_NS10device_ptrIiEESF_NS0_13ScanTileStateIiLb1EEES9_NS1_10InputValueIiPiEEmiLb0EiEEvT0_T1_T2_iT3_T4_T5_E12temp_storage+16];
	add.s32 	%r698, %r695, %r694;
	setp.eq.s32 	%p102, %r7, 2;
	selp.b32 	%r699, %r698, %r694, %p102;
	add.s32 	%r700, %r698, %r696;
	setp.eq.s32 	%p103, %r7, 3;
	selp.b32 	%r701, %r700, %r699, %p103;
	add.s32 	%r702, %r700, %r697;
	setp.eq.s32 	%p104, %r7, 4;
	selp.b32 	%r703, %r702, %r701, %p104;
	ld.shared.v4.u32 	{%r704, %r705, %r706, %r707}, [_ZZN3cub18CUB_300001_SM_10006detail4scan16DeviceScanKernelINS2_10policy_hubIiiimN4cuda3std3__44plusIvEEE10Policy1000EN6thrust24THRUST_300001_SM_1000_NS10device_ptrIiEESF_NS0_13ScanTileStateIiLb1EEES9_NS1_10InputValueIiPiEEmiLb0EiEEvT0_T1_T2_iT3_T4_T5_E12temp_storage+32];
	add.s32 	%r708, %r702, %r704;
	setp.eq.s32 	%p105, %r7, 5;
	selp.b32 	%r709, %r708, %r703, %p105;
	add.s32 	%r710, %r708, %r705;
	setp.eq.s32 	%p106, %r7, 6;
	selp.b32 	%r711, %r710, %r709, %p106;
	add.s32 	%r712, %r710, %r706;
	setp.eq.s32 	%p107, %r7, 7;
	selp.b32 	%r713, %r712, %r711, %p107;
	add.s32 	%r714, %r712, %r707;
	setp.eq.s32 	%p108, %r7, 8;
	selp.b32 	%r715, %r714, %r713, %p108;
	ld.shared.v4.u32 	{%r716, %r717, %r718, %r719}, [_ZZN3cub18CUB_300001_SM_10006detail4scan16DeviceScanKernelINS2_10policy_hubIiiimN4cuda3std3__44plusIvEEE10Policy1000EN6thrust24THRUST_300001_SM_1000_NS10device_ptrIiEESF_NS0_13ScanTileStateIiLb1EEES9_NS1_10InputValueIiPiEEmiLb0EiEEvT0_T1_T2_iT3_T4_T5_E12temp_storage+48];
	add.s32 	%r720, %r714, %r716;
	setp.eq.s32 	%p109, %r7, 9;
	selp.b32 	%r721, %r720, %r715, %p109;
	add.s32 	%r722, %r720, %r717;
	setp.eq.s32 	%p110, %r7, 10;
	selp.b32 	%r723, %r722, %r721, %p110;
	add.s32 	%r724, %r722, %r718;
	setp.eq.s32 	%p111, %r7, 11;
	selp.b32 	%r725, %r724, %r723, %p111;
	add.s32 	%r726, %r724, %r719;
	setp.eq.s32 	%p112, %r7, 12;
	selp.b32 	%r727, %r726, %r725, %p112;
	ld.shared.u32 	%r728, [_ZZN3cub18CUB_300001_SM_10006detail4scan16DeviceScanKernelINS2_10policy_hubIiiimN4cuda3std3__44plusIvEEE10Policy1000EN6thrust24THRUST_300001_SM_1000_NS10device_ptrIiEESF_NS0_13ScanTileStateIiLb1EEES9_NS1_10InputValueIiPiEEmiLb0EiEEvT0_T1_T2_iT3_T4_T5_E12temp_storage+64];
	add.s32 	%r35, %r726, %r728;
	setp.gt.u32 	%p113, %r5, 31;
	setp.lt.u32 	%p114, %r5, 32;
	setp.eq.s32 	%p115, %r616, 0;
	selp.b32 	%r729, 0, %r693, %p115;
	add.s32 	%r970, %r727, %r729;
	selp.b32 	%r37, %r693, %r970, %p114;
	@%p113 bra 	$L__BB6_27;
	setp.ne.s32 	%p116, %r5, 0;
	mul.wide.s32 	%rd45, %r4, 8;
	add.s64 	%rd8, %rd18, %rd45;
	@%p116 bra 	$L__BB6_14;
	st.shared.u32 	[_ZZN3cub18CUB_300001_SM_10006detail4scan16DeviceScanKernelINS2_10policy_hubIiiimN4cuda3std3__44plusIvEEE10Policy1000EN6thrust24THRUST_300001_SM_1000_NS10device_ptrIiEESF_NS0_13ScanTileStateIiLb1EEES9_NS1_10InputValueIiPiEEmiLb0EiEEvT0_T1_T2_iT3_T4_T5_E12temp_storage+12], %r35;
	add.s64 	%rd46, %rd8, 256;
	mov.b32 	%r730, 100;
	// begin inline asm
	st.relaxed.gpu.v2.u32 [%rd46], {%r730, %r35};
	// end inline asm
$L__BB6_14:
	not.b32 	%r736, %r5;
	add.s32 	%r966, %r4, %r736;
	mov.b32 	%r732, 550;
	// begin inline asm
	nanosleep.u32 %r732;
	// end inline asm
	mul.wide.s32 	%rd48, %r966, 8;
	add.s64 	%rd49, %rd18, %rd48;
	add.s64 	%rd47, %rd49, 256;
	// begin inline asm
	ld.relaxed.gpu.v2.u32 {%r967, %r961}, [%rd47];
	// end inline asm
	mov.b32 	%r962, 478;
$L__BB6_15:
	setp.eq.s32 	%p117, %r967, 99;
	mov.b32 	%r737, -1;
	vote.sync.any.pred 	%p118, %p117, %r737;
	not.pred 	%p119, %p118;
	@%p119 bra 	$L__BB6_17;
	// begin inline asm
	nanosleep.u32 %r962;
	// end inline asm
	shr.u32 	%r962, %r962, 1;
	// begin inline asm
	ld.relaxed.gpu.v2.u32 {%r967, %r961}, [%rd47];
	// end inline asm
	bra.uni 	$L__BB6_15;
$L__BB6_17:
	setp.eq.s32 	%p120, %r967, 101;
	mov.b32 	%r764, -1;
	vote.sync.ballot.b32 	%r766, %p120, %r764;
	// begin inline asm
	mov.u32 %r739, %lanemask_ge;
	// end inline asm
	and.b32  	%r767, %r766, %r739;
	or.b32  	%r768, %r767, -2147483648;
	add.s32 	%r769, %r768, -1;
	not.b32 	%r770, %r768;
	and.b32  	%r771, %r770, %r769;
	popc.b32 	%r743, %r771;
	mov.b32 	%r742, 1;
	// begin inline asm
	shfl.sync.down.b32 %r740, %r961, %r742, %r743, %r764;
	// end inline asm
	setp.lt.s32 	%p122, %r616, %r743;
	selp.b32 	%r772, %r740, 0, %p122;
	add.s32 	%r746, %r772, %r961;
	mov.b32 	%r747, 2;
	// begin inline asm
	shfl.sync.down.b32 %r745, %r746, %r747, %r743, %r764;
	// end inline asm
	add.s32 	%r50, %r616, 2;
	setp.gt.s32 	%p123, %r50, %r743;
	selp.b32 	%r773, 0, %r745, %p123;
	add.s32 	%r751, %r746, %r773;
	mov.b32 	%r752, 4;
	// begin inline asm
	shfl.sync.down.b32 %r750, %r751, %r752, %r743, %r764;
	// end inline asm
	add.s32 	%r51, %r616, 4;
	setp.gt.s32 	%p124, %r51, %r743;
	selp.b32 	%r774, 0, %r750, %p124;
	add.s32 	%r756, %r751, %r774;
	mov.b32 	%r757, 8;
	// begin inline asm
	shfl.sync.down.b32 %r755, %r756, %r757, %r743, %r764;
	// end inline asm
	add.s32 	%r52, %r616, 8;
	setp.gt.s32 	%p125, %r52, %r743;
	selp.b32 	%r775, 0, %r755, %p125;
	add.s32 	%r761, %r756, %r775;
	mov.b32 	%r762, 16;
	// begin inline asm
	shfl.sync.down.b32 %r760, %r761, %r762, %r743, %r764;
	// end inline asm
	add.s32 	%r53, %r616, 16;
	setp.gt.s32 	%p126, %r53, %r743;
	selp.b32 	%r776, 0, %r760, %p126;
	add.s32 	%r965, %r761, %r776;
	add.s64 	%rd10, %rd18, 256;
	mov.b32 	%r963, 478;
$L__BB6_18:
	setp.ne.s32 	%p127, %r967, 101;
	mov.b32 	%r777, -1;
	vote.sync.all.pred 	%p128, %p127, %r777;
	not.pred 	%p129, %p128;
	@%p129 bra 	$L__BB6_23;
	shr.u32 	%r963, %r963, 1;
	mul.wide.s32 	%rd52, %r966, 8;
	add.s64 	%rd53, %rd10, %rd52;
	add.s64 	%rd51, %rd53, -256;
	// begin inline asm
	ld.relaxed.gpu.v2.u32 {%r967, %r968}, [%rd51];
	// end inline asm
	mov.u32 	%r969, %r963;
$L__BB6_20:
	setp.eq.s32 	%p133, %r967, 99;
	mov.b32 	%r785, -1;
	vote.sync.any.pred 	%p134, %p133, %r785;
	not.pred 	%p135, %p134;
	@%p135 bra 	$L__BB6_22;
	// begin inline asm
	nanosleep.u32 %r969;
	// end inline asm
	shr.u32 	%r969, %r969, 1;
	// begin inline asm
	ld.relaxed.gpu.v2.u32 {%r967, %r968}, [%rd51];
	// end inline asm
	bra.uni 	$L__BB6_20;
$L__BB6_22:
	setp.eq.s32 	%p136, %r967, 101;
	mov.b32 	%r811, -1;
	vote.sync.ballot.b32 	%r812, %p136, %r811;
	and.b32  	%r813, %r812, %r739;
	or.b32  	%r814, %r813, -2147483648;
	add.s32 	%r815, %r814, -1;
	not.b32 	%r816, %r814;
	and.b32  	%r817, %r816, %r815;
	popc.b32 	%r790, %r817;
	mov.b32 	%r789, 1;
	// begin inline asm
	shfl.sync.down.b32 %r787, %r968, %r789, %r790, %r811;
	// end inline asm
	setp.lt.s32 	%p138, %r616, %r790;
	selp.b32 	%r818, %r787, 0, %p138;
	add.s32 	%r793, %r818, %r968;
	mov.b32 	%r794, 2;
	// begin inline asm
	shfl.sync.down.b32 %r792, %r793, %r794, %r790, %r811;
	// end inline asm
	setp.gt.s32 	%p139, %r50, %r790;
	selp.b32 	%r819, 0, %r792, %p139;
	add.s32 	%r798, %r793, %r819;
	mov.b32 	%r799, 4;
	// begin inline asm
	shfl.sync.down.b32 %r797, %r798, %r799, %r790, %r811;
	// end inline asm
	setp.gt.s32 	%p140, %r51, %r790;
	selp.b32 	%r820, 0, %r797, %p140;
	add.s32 	%r803, %r798, %r820;
	mov.b32 	%r804, 8;
	// begin inline asm
	shfl.sync.down.b32 %r802, %r803, %r804, %r790, %r811;
	// end inline asm
	setp.gt.s32 	%p141, %r52, %r790;
	selp.b32 	%r821, 0, %r802, %p141;
	add.s32 	%r808, %r803, %r821;
	mov.b32 	%r809, 16;
	// begin inline asm
	shfl.sync.down.b32 %r807, %r808, %r809, %r790, %r811;
	// end inline asm
	setp.gt.s32 	%p142, %r53, %r790;
	selp.b32 	%r822, 0, %r807, %p142;
	add.s32 	%r823, %r822, %r965;
	add.s32 	%r965, %r823, %r808;
	add.s32 	%r966, %r966, -32;
	bra.uni 	$L__BB6_18;
$L__BB6_23:
	@%p116 bra 	$L__BB6_25;
	add.s32 	%r780, %r965, %r35;
	add.s64 	%rd50, %rd8, 256;
	mov.b32 	%r779, 101;
	// begin inline asm
	st.relaxed.gpu.v2.u32 [%rd50], {%r779, %r780};
	// end inline asm
	st.shared.u32 	[_ZZN3cub18CUB_300001_SM_10006detail4scan16DeviceScanKernelINS2_10policy_hubIiiimN4cuda3std3__44plusIvEEE10Policy1000EN6thrust24THRUST_300001_SM_1000_NS10device_ptrIiEESF_NS0_13ScanTileStateIiLb1EEES9_NS1_10InputValueIiPiEEmiLb0EiEEvT0_T1_T2_iT3_T4_T5_E12temp_storage+4], %r965;
	st.shared.u32 	[_ZZN3cub18CUB_300001_SM_10006detail4scan16DeviceScanKernelINS2_10policy_hubIiiimN4cuda3std3__44plusIvEEE10Policy1000EN6thrust24THRUST_300001_SM_1000_NS10device_ptrIiEESF_NS0_13ScanTileStateIiLb1EEES9_NS1_10InputValueIiPiEEmiLb0EiEEvT0_T1_T2_iT3_T4_T5_E12temp_storage+8], %r780;
$L__BB6_25:
	setp.ne.s32 	%p131, %r616, 0;
	mov.u32 	%r970, %r37;
	@%p131 bra 	$L__BB6_27;
	st.shared.u32 	[_ZZN3cub18CUB_300001_SM_10006detail4scan16DeviceScanKernelINS2_10policy_hubIiiimN4cuda3std3__44plusIvEEE10Policy1000EN6thrust24THRUST_300001_SM_1000_NS10device_ptrIiEESF_NS0_13ScanTileStateIiLb1EEES9_NS1_10InputValueIiPiEEmiLb0EiEEvT0_T1_T2_iT3_T4_T5_E12temp_storage+84], %r965;
	mov.u32 	%r970, %r965;
$L__BB6_27:
	bar.sync 	0;
	setp.eq.s32 	%p132, %r5, 0;
	ld.shared.u32 	%r781, [_ZZN3cub18CUB_300001_SM_10006detail4scan16DeviceScanKernelINS2_10policy_hubIiiimN4cuda3std3__44plusIvEEE10Policy1000EN6thrust24THRUST_300001_SM_1000_NS10device_ptrIiEESF_NS0_13ScanTileStateIiLb1EEES9_NS1_10InputValueIiPiEEmiLb0EiEEvT0_T1_T2_iT3_T4_T5_E12temp_storage+84];
	selp.b32 	%r782, 0, %r781, %p132;
	add.s32 	%r971, %r782, %r970;
$L__BB6_28:
	add.s32 	%r922, %r971, %r10;
	add.s32 	%r923, %r11, %r922;
	add.s32 	%r924, %r12, %r923;
	add.s32 	%r925, %r13, %r924;
	add.s32 	%r926, %r14, %r925;
	add.s32 	%r927, %r15, %r926;
	add.s32 	%r928, %r16, %r927;
	add.s32 	%r929, %r17, %r928;
	add.s32 	%r930, %r18, %r929;
	add.s32 	%r931, %r19, %r930;
	add.s32 	%r932, %r20, %r931;
	add.s32 	%r933, %r21, %r932;
	add.s32 	%r934, %r22, %r933;
	add.s32 	%r935, %r23, %r934;
	add.s32 	%r936, %r24, %r935;
	add.s32 	%r937, %r25, %r936;
	add.s32 	%r938, %r26, %r937;
	add.s32 	%r939, %r27, %r938;
	bar.sync 	0;
	st.shared.u32 	[%r9], %r971;
	st.shared.u32 	[%r9+4], %r922;
	st.shared.u32 	[%r9+8], %r923;
	st.shared.u32 	[%r9+12], %r924;
	st.shared.u32 	[%r9+16], %r925;
	st.shared.u32 	[%r9+20], %r926;
	st.shared.u32 	[%r9+24], %r927;
	st.shared.u32 	[%r9+28], %r928;
	st.shared.u32 	[%r9+32], %r929;
	st.shared.u32 	[%r9+36], %r930;
	st.shared.u32 	[%r9+40], %r931;
	st.shared.u32 	[%r9+44], %r932;
	st.shared.u32 	[%r9+48], %r933;
	st.shared.u32 	[%r9+52], %r934;
	st.shared.u32 	[%r9+56], %r935;
	st.shared.u32 	[%r9+60], %r936;
	st.shared.u32 	[%r9+64], %r937;
	st.shared.u32 	[%r9+68], %r938;
	st.shared.u32 	[%r9+72], %r939;
	bar.warp.sync 	-1;
	ld.shared.u32 	%r940, [%r8];
	ld.shared.u32 	%r941, [%r8+128];
	ld.shared.u32 	%r942, [%r8+256];
	ld.shared.u32 	%r943, [%r8+384];
	ld.shared.u32 	%r944, [%r8+512];
	ld.shared.u32 	%r945, [%r8+640];
	ld.shared.u32 	%r946, [%r8+768];
	ld.shared.u32 	%r947, [%r8+896];
	ld.shared.u32 	%r948, [%r8+1024];
	ld.shared.u32 	%r949, [%r8+1152];
	ld.shared.u32 	%r950, [%r8+1280];
	ld.shared.u32 	%r951, [%r8+1408];
	ld.shared.u32 	%r952, [%r8+1536];
	ld.shared.u32 	%r953, [%r8+1664];
	ld.shared.u32 	%r954, [%r8+1792];
	ld.shared.u32 	%r955, [%r8+1920];
	ld.shared.u32 	%r956, [%r8+2048];
	ld.shared.u32 	%r957, [%r8+2176];
	ld.shared.u32 	%r958, [%r8+2304];
	add.s64 	%rd58, %rd4, %rd43;
	st.global.u32 	[%rd58], %r940;
	st.global.u32 	[%rd58+128], %r941;
	st.global.u32 	[%rd58+256], %r942;
	st.global.u32 	[%rd58+384], %r943;
	st.global.u32 	[%rd58+512], %r944;
	st.global.u32 	[%rd58+640], %r945;
	st.global.u32 	[%rd58+768], %r946;
	st.global.u32 	[%rd58+896], %r947;
	st.global.u32 	[%rd58+1024], %r948;
	st.global.u32 	[%rd58+1152], %r949;
	st.global.u32 	[%rd58+1280], %r950;
	st.global.u32 	[%rd58+1408], %r951;
	st.global.u32 	[%rd58+1536], %r952;
	st.global.u32 	[%rd58+1664], %r953;
	st.global.u32 	[%rd58+1792], %r954;
	st.global.u32 	[%rd58+1920], %r955;
	st.global.u32 	[%rd58+2048], %r956;
	st.global.u32 	[%rd58+2176], %r957;
	st.global.u32 	[%rd58+2304], %r958;
	bra.uni 	$L__BB6_131;
$L__BB6_29:
	setp.eq.s64 	%p3, %rd6, 0;
	@%p3 bra 	$L__BB6_131;
	cvt.u32.u64 	%r75, %rd6;
	shl.b64 	%rd21, %rd5, 2;
	add.s64 	%rd22, %rd3, %rd21;
	mov.u32 	%r76, %tid.x;
	ld.global.u32 	%r990, [%rd22];
	and.b32  	%r209, %r76, 31;
	and.b32  	%r210, %r76, 992;
	mul.lo.s32 	%r211, %r210, 19;
	or.b32  	%r78, %r211, %r209;
	setp.ge.u32 	%p4, %r78, %r75;
	shl.b32 	%r212, %r78, 2;
	cvt.u64.u32 	%rd23, %r212;
	add.s64 	%rd12, %rd22, %rd23;
	mov.u32 	%r972, %r990;
	@%p4 bra 	$L__BB6_32;
	ld.global.u32 	%r972, [%rd12];
$L__BB6_32:
	add.s32 	%r213, %r78, 32;
	setp.ge.u32 	%p5, %r213, %r75;
	mov.u32 	%r973, %r990;
	@%p5 bra 	$L__BB6_34;
	ld.global.u32 	%r973, [%rd12+128];
$L__BB6_34:
	add.s32 	%r214, %r78, 64;
	setp.ge.u32 	%p6, %r214, %r75;
	mov.u32 	%r974, %r990;
	@%p6 bra 	$L__BB6_36;
	ld.global.u32 	%r974, [%rd12+256];
$L__BB6_36:
	add.s32 	%r215, %r78, 96;
	setp.ge.u32 	%p7, %r215, %r75;
	mov.u32 	%r975, %r990;
	@%p7 bra 	$L__BB6_38;
	ld.global.u32 	%r975, [%rd12+384];
$L__BB6_38:
	add.s32 	%r216, %r78, 128;
	setp.ge.u32 	%p8, %r216, %r75;
	mov.u32 	%r976, %r990;
	@%p8 bra 	$L__BB6_40;
	ld.global.u32 	%r976, [%rd12+512];
$L__BB6_40:
	add.s32 	%r217, %r78, 160;
	setp.ge.u32 	%p9, %r217, %r75;
	mov.u32 	%r977, %r990;
	@%p9 bra 	$L__BB6_42;
	ld.global.u32 	%r977, [%rd12+640];
$L__BB6_42:
	add.s32 	%r218, %r78, 192;
	setp.ge.u32 	%p10, %r218, %r75;
	mov.u32 	%r978, %r990;
	@%p10 bra 	$L__BB6_44;
	ld.global.u32 	%r978, [%rd12+768];
$L__BB6_44:
	add.s32 	%r219, %r78, 224;
	setp.ge.u32 	%p11, %r219, %r75;
	mov.u32 	%r979, %r990;
	@%p11 bra 	$L__BB6_46;
	ld.global.u32 	%r979, [%rd12+896];
$L__BB6_46:
	add.s32 	%r95, %r78, 256;
	setp.ge.u32 	%p12, %r95, %r75;
	mov.u32 	%r980, %r990;
	@%p12 bra 	$L__BB6_48;
	ld.global.u32 	%r980, [%rd12+1024];
$L__BB6_48:
	add.s32 	%r98, %r78, 288;
	setp.ge.u32 	%p13, %r98, %r75;
	mov.u32 	%r981, %r990;
	@%p13 bra 	$L__BB6_50;
	ld.global.u32 	%r981, [%rd12+1152];
$L__BB6_50:
	add.s32 	%r220, %r78, 320;
	setp.ge.u32 	%p14, %r220, %r75;
	mov.u32 	%r982, %r990;
	@%p14 bra 	$L__BB6_52;
	ld.global.u32 	%r982, [%rd12+1280];
$L__BB6_52:
	add.s32 	%r221, %r78, 352;
	setp.ge.u32 	%p15, %r221, %r75;
	mov.u32 	%r983, %r990;
	@%p15 bra 	$L__BB6_54;
	ld.global.u32 	%r983, [%rd12+1408];
$L__BB6_54:
	add.s32 	%r222, %r78, 384;
	setp.ge.u32 	%p16, %r222, %r75;
	mov.u32 	%r984, %r990;
	@%p16 bra 	$L__BB6_56;
	ld.global.u32 	%r984, [%rd12+1536];
$L__BB6_56:
	add.s32 	%r223, %r78, 416;
	setp.ge.u32 	%p17, %r223, %r75;
	mov.u32 	%r985, %r990;
	@%p17 bra 	$L__BB6_58;
	ld.global.u32 	%r985, [%rd12+1664];
$L__BB6_58:
	add.s32 	%r224, %r78, 448;
	setp.ge.u32 	%p18, %r224, %r75;
	mov.u32 	%r986, %r990;
	@%p18 bra 	$L__BB6_60;
	ld.global.u32 	%r986, [%rd12+1792];
$L__BB6_60:
	add.s32 	%r225, %r78, 480;
	setp.ge.u32 	%p19, %r225, %r75;
	mov.u32 	%r987, %r990;
	@%p19 bra 	$L__BB6_62;
	ld.global.u32 	%r987, [%rd12+1920];
$L__BB6_62:
	add.s32 	%r226, %r78, 512;
	setp.ge.u32 	%p20, %r226, %r75;
	mov.u32 	%r988, %r990;
	@%p20 bra 	$L__BB6_64;
	ld.global.u32 	%r988, [%rd12+2048];
$L__BB6_64:
	add.s32 	%r115, %r78, 544;
	setp.ge.u32 	%p21, %r115, %r75;
	mov.u32 	%r989, %r990;
	@%p21 bra 	$L__BB6_66;
	ld.global.u32 	%r989, [%rd12+2176];
$L__BB6_66:
	add.s32 	%r118, %r78, 576;
	setp.ge.u32 	%p22, %r118, %r75;
	@%p22 bra 	$L__BB6_68;
	ld.global.u32 	%r990, [%rd12+2304];
$L__BB6_68:
	// begin inline asm
	mov.u32 %r227, %laneid;
	// end inline asm
	shr.u32 	%r122, %r76, 5;
	mad.lo.s32 	%r228, %r122, 608, %r227;
	shl.b32 	%r229, %r228, 2;
	mov.u32 	%r230, _ZZN3cub18CUB_300001_SM_10006detail4scan16DeviceScanKernelINS2_10policy_hubIiiimN4cuda3std3__44plusIvEEE10Policy1000EN6thrust24THRUST_300001_SM_1000_NS10device_ptrIiEESF_NS0_13ScanTileStateIiLb1EEES9_NS1_10InputValueIiPiEEmiLb0EiEEvT0_T1_T2_iT3_T4_T5_E12temp_storage;
	add.s32 	%r123, %r230, %r229;
	st.shared.u32 	[%r123], %r972;
	st.shared.u32 	[%r123+128], %r973;
	st.shared.u32 	[%r123+256], %r974;
	st.shared.u32 	[%r123+384], %r975;
	st.shared.u32 	[%r123+512], %r976;
	st.shared.u32 	[%r123+640], %r977;
	st.shared.u32 	[%r123+768], %r978;
	st.shared.u32 	[%r123+896], %r979;
	st.shared.u32 	[%r123+1024], %r980;
	st.shared.u32 	[%r123+1152], %r981;
	st.shared.u32 	[%r123+1280], %r982;
	st.shared.u32 	[%r123+1408], %r983;
	st.shared.u32 	[%r123+1536], %r984;
	st.shared.u32 	[%r123+1664], %r985;
	st.shared.u32 	[%r123+1792], %r986;
	st.shared.u32 	[%r123+1920], %r987;
	st.shared.u32 	[%r123+2048], %r988;
	st.shared.u32 	[%r123+2176], %r989;
	st.shared.u32 	[%r123+2304], %r990;
	bar.warp.sync 	-1;
	mad.lo.s32 	%r124, %r227, 72, %r123;
	ld.shared.u32 	%r125, [%r124];
	ld.shared.u32 	%r126, [%r124+4];
	ld.shared.u32 	%r127, [%r124+8];
	ld.shared.u32 	%r128, [%r124+12];
	ld.shared.u32 	%r129, [%r124+16];
	ld.shared.u32 	%r130, [%r124+20];
	ld.shared.u32 	%r131, [%r124+24];
	ld.shared.u32 	%r132, [%r124+28];
	ld.shared.u32 	%r133, [%r124+32];
	ld.shared.u32 	%r134, [%r124+36];
	ld.shared.u32 	%r135, [%r124+40];
	ld.shared.u32 	%r136, [%r124+44];
	ld.shared.u32 	%r137, [%r124+48];
	ld.shared.u32 	%r138, [%r124+52];
	ld.shared.u32 	%r139, [%r124+56];
	ld.shared.u32 	%r140, [%r124+60];
	ld.shared.u32 	%r141, [%r124+64];
	ld.shared.u32 	%r142, [%r124+68];
	ld.shared.u32 	%r143, [%r124+72];
	bar.sync 	0;
	setp.ne.s32 	%p23, %r4, 0;
	@%p23 bra 	$L__BB6_72;
	add.s32 	%r456, %r126, %r125;
	add.s32 	%r457, %r127, %r456;
	add.s32 	%r458, %r128, %r457;
	add.s32 	%r459, %r129, %r458;
	add.s32 	%r460, %r130, %r459;
	add.s32 	%r461, %r131, %r460;
	add.s32 	%r462, %r132, %r461;
	add.s32 	%r463, %r133, %r462;
	add.s32 	%r464, %r134, %r463;
	add.s32 	%r465, %r135, %r464;
	add.s32 	%r466, %r136, %r465;
	add.s32 	%r467, %r137, %r466;
	add.s32 	%r468, %r138, %r467;
	add.s32 	%r469, %r139, %r468;
	add.s32 	%r470, %r140, %r469;
	add.s32 	%r471, %r141, %r470;
	add.s32 	%r472, %r142, %r471;
	add.s32 	%r430, %r143, %r472;
	mov.b32 	%r428, 1;
	mov.b32 	%r453, 0;
	mov.b32 	%r455, -1;
	// begin inline asm
	{  .reg .s32 r0;  .reg .pred p;  shfl.sync.up.b32 r0|p, %r430, %r428, %r453, %r455;  @p add.s32 r0, r0, %r430;  mov.s32 %r426, r0;}
	// end inline asm
	mov.b32 	%r434, 2;
	// begin inline asm
	{  .reg .s32 r0;  .reg .pred p;  shfl.sync.up.b32 r0|p, %r426, %r434, %r453, %r455;  @p add.s32 r0, r0, %r426;  mov.s32 %r432, r0;}
	// end inline asm
	mov.b32 	%r440, 4;
	// begin inline asm
	{  .reg .s32 r0;  .reg .pred p;  shfl.sync.up.b32 r0|p, %r432, %r440, %r453, %r455;  @p add.s32 r0, r0, %r432;  mov.s32 %r438, r0;}
	// end inline asm
	mov.b32 	%r446, 8;
	// begin inline asm
	{  .reg .s32 r0;  .reg .pred p;  shfl.sync.up.b32 r0|p, %r438, %r446, %r453, %r455;  @p add.s32 r0, r0, %r438;  mov.s32 %r444, r0;}
	// end inline asm
	mov.b32 	%r452, 16;
	// begin inline asm
	{  .reg .s32 r0;  .reg .pred p;  shfl.sync.up.b32 r0|p, %r444, %r452, %r453, %r455;  @p add.s32 r0, r0, %r444;  mov.s32 %r450, r0;}
	// end inline asm
	setp.ne.s32 	%p66, %r227, 31;
	@%p66 bra 	$L__BB6_71;
	shl.b32 	%r473, %r122, 2;
	mov.u32 	%r474, _ZZN3cub18CUB_300001_SM_10006detail4scan16DeviceScanKernelINS2_10policy_hubIiiimN4cuda3std3__44plusIvEEE10Policy1000EN6thrust24THRUST_300001_SM_1000_NS10device_ptrIiEESF_NS0_13ScanTileStateIiLb1EEES9_NS1_10InputValueIiPiEEmiLb0EiEEvT0_T1_T2_iT3_T4_T5_E12temp_storage;
	add.s32 	%r475, %r474, %r473;
	st.shared.u32 	[%r475+16], %r450;
$L__BB6_71:
	bar.sync 	0;
	ld.shared.v4.u32 	{%r476, %r477, %r478, %r479}, [_ZZN3cub18CUB_300001_SM_10006detail4scan16DeviceScanKernelINS2_10policy_hubIiiimN4cuda3std3__44plusIvEEE10Policy1000EN6thrust24THRUST_300001_SM_1000_NS10device_ptrIiEESF_NS0_13ScanTileStateIiLb1EEES9_NS1_10InputValueIiPiEEmiLb0EiEEvT0_T1_T2_iT3_T4_T5_E12temp_storage+16];
	add.s32 	%r480, %r477, %r476;
	setp.eq.s32 	%p67, %r122, 2;
	selp.b32 	%r481, %r480, %r476, %p67;
	add.s32 	%r482, %r480, %r478;
	setp.eq.s32 	%p68, %r122, 3;
	selp.b32 	%r483, %r482, %r481, %p68;
	add.s32 	%r484, %r482, %r479;
	setp.eq.s32 	%p69, %r122, 4;
	selp.b32 	%r485, %r484, %r483, %p69;
	ld.shared.v4.u32 	{%r486, %r487, %r488, %r489}, [_ZZN3cub18CUB_300001_SM_10006detail4scan16DeviceScanKernelINS2_10policy_hubIiiimN4cuda3std3__44plusIvEEE10Policy1000EN6thrust24THRUST_300001_SM_1000_NS10device_ptrIiEESF_NS0_13ScanTileStateIiLb1EEES9_NS1_10InputValueIiPiEEmiLb0EiEEvT0_T1_T2_iT3_T4_T5_E12temp_storage+32];
	add.s32 	%r490, %r484, %r486;
	setp.eq.s32 	%p70, %r122, 5;
	selp.b32 	%r491, %r490, %r485, %p70;
	add.s32 	%r492, %r490, %r487;
	setp.eq.s32 	%p71, %r122, 6;
	selp.b32 	%r493, %r492, %r491, %p71;
	add.s32 	%r494, %r492, %r488;
	setp.eq.s32 	%p72, %r122, 7;
	selp.b32 	%r495, %r494, %r493, %p72;
	add.s32 	%r496, %r494, %r489;
	setp.eq.s32 	%p73, %r122, 8;
	selp.b32 	%r497, %r496, %r495, %p73;
	ld.shared.v4.u32 	{%r498, %r499, %r500, %r501}, [_ZZN3cub18CUB_300001_SM_10006detail4scan16DeviceScanKernelINS2_10policy_hubIiiimN4cuda3std3__44plusIvEEE10Policy1000EN6thrust24THRUST_300001_SM_1000_NS10device_ptrIiEESF_NS0_13ScanTileStateIiLb1EEES9_NS1_10InputValueIiPiEEmiLb0EiEEvT0_T1_T2_iT3_T4_T5_E12temp_storage+48];
	add.s32 	%r502, %r496, %r498;
	setp.eq.s32 	%p74, %r122, 9;
	selp.b32 	%r503, %r502, %r497, %p74;
	add.s32 	%r504, %r502, %r499;
	setp.eq.s32 	%p75, %r122, 10;
	selp.b32 	%r505, %r504, %r503, %p75;
	add.s32 	%r506, %r504, %r500;
	setp.eq.s32 	%p76, %r122, 11;
	selp.b32 	%r507, %r506, %r505, %p76;
	add.s32 	%r508, %r506, %r501;
	setp.eq.s32 	%p77, %r122, 12;
	selp.b32 	%r509, %r508, %r507, %p77;
	setp.lt.u32 	%p78, %r76, 32;
	selp.b32 	%r510, 0, %r509, %p78;
	setp.eq.s32 	%p79, %r227, 0;
	sub.s32 	%r511, %r450, %r430;
	selp.b32 	%r512, 0, %r511, %p79;
	add.s32 	%r513, %r512, %r959;
	add.s32 	%r1002, %r513, %r510;
	bra.uni 	$L__BB6_91;
$L__BB6_72:
	add.s32 	%r261, %r126, %r125;
	add.s32 	%r262, %r127, %r261;
	add.s32 	%r263, %r128, %r262;
	add.s32 	%r264, %r129, %r263;
	add.s32 	%r265, %r130, %r264;
	add.s32 	%r266, %r131, %r265;
	add.s32 	%r267, %r132, %r266;
	add.s32 	%r268, %r133, %r267;
	add.s32 	%r269, %r134, %r268;
	add.s32 	%r270, %r135, %r269;
	add.s32 	%r271, %r136, %r270;
	add.s32 	%r272, %r137, %r271;
	add.s32 	%r273, %r138, %r272;
	add.s32 	%r274, %r139, %r273;
	add.s32 	%r275, %r140, %r274;
	add.s32 	%r276, %r141, %r275;
	add.s32 	%r277, %r142, %r276;
	add.s32 	%r235, %r143, %r277;
	mov.b32 	%r233, 1;
	mov.b32 	%r258, 0;
	mov.b32 	%r260, -1;
	// begin inline asm
	{  .reg .s32 r0;  .reg .pred p;  shfl.sync.up.b32 r0|p, %r235, %r233, %r258, %r260;  @p add.s32 r0, r0, %r235;  mov.s32 %r231, r0;}
	// end inline asm
	mov.b32 	%r239, 2;
	// begin inline asm
	{  .reg .s32 r0;  .reg .pred p;  shfl.sync.up.b32 r0|p, %r231, %r239, %r258, %r260;  @p add.s32 r0, r0, %r231;  mov.s32 %r237, r0;}
	// end inline asm
	mov.b32 	%r245, 4;
	// begin inline asm
	{  .reg .s32 r0;  .reg .pred p;  shfl.sync.up.b32 r0|p, %r237, %r245, %r258, %r260;  @p add.s32 r0, r0, %r237;  mov.s32 %r243, r0;}
	// end inline asm
	mov.b32 	%r251, 8;
	// begin inline asm
	{  .reg .s32 r0;  .reg .pred p;  shfl.sync.up.b32 r0|p, %r243, %r251, %r258, %r260;  @p add.s32 r0, r0, %r243;  mov.s32 %r249, r0;}
	// end inline asm
	mov.b32 	%r257, 16;
	// begin inline asm
	{  .reg .s32 r0;  .reg .pred p;  shfl.sync.up.b32 r0|p, %r249, %r257, %r258, %r260;  @p add.s32 r0, r0, %r249;  mov.s32 %r255, r0;}
	// end inline asm
	setp.ne.s32 	%p24, %r227, 31;
	@%p24 bra 	$L__BB6_74;
	shl.b32 	%r278, %r122, 2;
	mov.u32 	%r279, _ZZN3cub18CUB_300001_SM_10006detail4scan16DeviceScanKernelINS2_10policy_hubIiiimN4cuda3std3__44plusIvEEE10Policy1000EN6thrust24THRUST_300001_SM_1000_NS10device_ptrIiEESF_NS0_13ScanTileStateIiLb1EEES9_NS1_10InputValueIiPiEEmiLb0EiEEvT0_T1_T2_iT3_T4_T5_E12temp_storage;
	add.s32 	%r280, %r279, %r278;
	st.shared.u32 	[%r280+16], %r255;
$L__BB6_74:
	sub.s32 	%r281, %r255, %r235;
	bar.sync 	0;
	ld.shared.v4.u32 	{%r282, %r283, %r284, %r285}, [_ZZN3cub18CUB_300001_SM_10006detail4scan16DeviceScanKernelINS2_10policy_hubIiiimN4cuda3std3__44plusIvEEE10Policy1000EN6thrust24THRUST_300001_SM_1000_NS10device_ptrIiEESF_NS0_13ScanTileStateIiLb1EEES9_NS1_10InputValueIiPiEEmiLb0EiEEvT0_T1_T2_iT3_T4_T5_E12temp_storage+16];
	add.s32 	%r286, %r283, %r282;
	setp.eq.s32 	%p25, %r122, 2;
	selp.b32 	%r287, %r286, %r282, %p25;
	add.s32 	%r288, %r286, %r284;
	setp.eq.s32 	%p26, %r122, 3;
	selp.b32 	%r289, %r288, %r287, %p26;
	add.s32 	%r290, %r288, %r285;
	setp.eq.s32 	%p27, %r122, 4;
	selp.b32 	%r291, %r290, %r289, %p27;
	ld.shared.v4.u32 	{%r292, %r293, %r294, %r295}, [_ZZN3cub18CUB_300001_SM_10006detail4scan16DeviceScanKernelINS2_10policy_hubIiiimN4cuda3std3__44plusIvEEE10Policy1000EN6thrust24THRUST_300001_SM_1000_NS10device_ptrIiEESF_NS0_13ScanTileStateIiLb1EEES9_NS1_10InputValueIiPiEEmiLb0EiEEvT0_T1_T2_iT3_T4_T5_E12temp_storage+32];
	add.s32 	%r296, %r290, %r292;
	setp.eq.s32 	%p28, %r122, 5;
	selp.b32 	%r297, %r296, %r291, %p28;
	add.s32 	%r298, %r296, %r293;
	setp.eq.s32 	%p29, %r122, 6;
	selp.b32 	%r299, %r298, %r297, %p29;
	add.s32 	%r300, %r298, %r294;
	setp.eq.s32 	%p30, %r122, 7;
	selp.b32 	%r301, %r300, %r299, %p30;
	add.s32 	%r302, %r300, %r295;
	setp.eq.s32 	%p31, %r122, 8;
	selp.b32 	%r303, %r302, %r301, %p31;
	ld.shared.v4.u32 	{%r304, %r305, %r306, %r307}, [_ZZN3cub18CUB_300001_SM_10006detail4scan16DeviceScanKernelINS2_10policy_hubIiiimN4cuda3std3__44plusIvEEE10Policy1000EN6thrust24THRUST_300001_SM_1000_NS10device_ptrIiEESF_NS0_13ScanTileStateIiLb1EEES9_NS1_10InputValueIiPiEEmiLb0EiEEvT0_T1_T2_iT3_T4_T5_E12temp_storage+48];
	add.s32 	%r308, %r302, %r304;
	setp.eq.s32 	%p32, %r122, 9;
	selp.b32 	%r309, %r308, %r303, %p32;
	add.s32 	%r310, %r308, %r305;
	setp.eq.s32 	%p33, %r122, 10;
	selp.b32 	%r311, %r310, %r309, %p33;
	add.s32 	%r312, %r310, %r306;
	setp.eq.s32 	%p34, %r122, 11;
	selp.b32 	%r313, %r312, %r311, %p34;
	add.s32 	%r314, %r312, %r307;
	setp.eq.s32 	%p35, %r122, 12;
	selp.b32 	%r315, %r314, %r313, %p35;
	ld.shared.u32 	%r316, [_ZZN3cub18CUB_300001_SM_10006detail4scan16DeviceScanKernelINS2_10policy_hubIiiimN4cuda3std3__44plusIvEEE10Policy1000EN6thrust24THRUST_300001_SM_1000_NS10device_ptrIiEESF_NS0_13ScanTileStateIiLb1EEES9_NS1_10InputValueIiPiEEmiLb0EiEEvT0_T1_T2_iT3_T4_T5_E12temp_storage+64];
	add.s32 	%r149, %r314, %r316;
	setp.gt.u32 	%p36, %r76, 31;
	setp.lt.u32 	%p37, %r76, 32;
	setp.eq.s32 	%p38, %r227, 0;
	selp.b32 	%r317, 0, %r281, %p38;
	add.s32 	%r1001, %r315, %r317;
	selp.b32 	%r151, %r281, %r1001, %p37;
	@%p36 bra 	$L__BB6_90;
	setp.ne.s32 	%p39, %r76, 0;
	mul.wide.s32 	%rd24, %r4, 8;
	add.s64 	%rd13, %rd18, %rd24;
	@%p39 bra 	$L__BB6_77;
	st.shared.u32 	[_ZZN3cub18CUB_300001_SM_10006detail4scan16DeviceScanKernelINS2_10policy_hubIiiimN4cuda3std3__44plusIvEEE10Policy1000EN6thrust24THRUST_300001_SM_1000_NS10device_ptrIiEESF_NS0_13ScanTileStateIiLb1EEES9_NS1_10InputValueIiPiEEmiLb0EiEEvT0_T1_T2_iT3_T4_T5_E12temp_storage+12], %r149;
	add.s64 	%rd25, %rd13, 256;
	mov.b32 	%r318, 100;
	// begin inline asm
	st.relaxed.gpu.v2.u32 [%rd25], {%r318, %r149};
	// end inline asm
$L__BB6_77:
	not.b32 	%r324, %r76;
	add.s32 	%r997, %r4, %r324;
	mov.b32 	%r320, 550;
	// begin inline asm
	nanosleep.u32 %r320;
	// end inline asm
	mul.wide.s32 	%rd27, %r997, 8;
	add.s64 	%rd28, %rd18, %rd27;
	add.s64 	%rd26, %rd28, 256;
	// begin inline asm
	ld.relaxed.gpu.v2.u32 {%r998, %r992}, [%rd26];
	// end inline asm
	mov.b32 	%r993, 478;
$L__BB6_78:
	setp.eq.s32 	%p40, %r998, 99;
	mov.b32 	%r325, -1;
	vote.sync.any.pred 	%p41, %p40, %r325;
	not.pred 	%p42, %p41;
	@%p42 bra 	$L__BB6_80;
	// begin inline asm
	nanosleep.u32 %r993;
	// end inline asm
	shr.u32 	%r993, %r993, 1;
	// begin inline asm
	ld.relaxed.gpu.v2.u32 {%r998, %r992}, [%rd26];
	// end inline asm
	bra.uni 	$L__BB6_78;
$L__BB6_80:
	setp.eq.s32 	%p43, %r998, 101;
	mov.b32 	%r352, -1;
	vote.sync.ballot.b32 	%r354, %p43, %r352;
	// begin inline asm
	mov.u32 %r327, %lanemask_ge;
	// end inline asm
	and.b32  	%r355, %r354, %r327;
	or.b32  	%r356, %r355, -2147483648;
	add.s32 	%r357, %r356, -1;
	not.b32 	%r358, %r356;
	and.b32  	%r359, %r358, %r357;
	popc.b32 	%r331, %r359;
	mov.b32 	%r330, 1;
	// begin inline asm
	shfl.sync.down.b32 %r328, %r992, %r330, %r331, %r352;
	// end inline asm
	setp.lt.s32 	%p45, %r227, %r331;
	selp.b32 	%r360, %r328, 0, %p45;
	add.s32 	%r334, %r360, %r992;
	mov.b32 	%r335, 2;
	// begin inline asm
	shfl.sync.down.b32 %r333, %r334, %r335, %r331, %r352;
	// end inline asm
	add.s32 	%r361, %r227, 2;
	setp.gt.s32 	%p46, %r361, %r331;
	selp.b32 	%r362, 0, %r333, %p46;
	add.s32 	%r339, %r334, %r362;
	mov.b32 	%r340, 4;
	// begin inline asm
	shfl.sync.down.b32 %r338, %r339, %r340, %r331, %r352;
	// end inline asm
	add.s32 	%r363, %r227, 4;
	setp.gt.s32 	%p47, %r363, %r331;
	selp.b32 	%r364, 0, %r338, %p47;
	add.s32 	%r344, %r339, %r364;
	mov.b32 	%r345, 8;
	// begin inline asm
	shfl.sync.down.b32 %r343, %r344, %r345, %r331, %r352;
	// end inline asm
	add.s32 	%r365, %r227, 8;
	setp.gt.s32 	%p48, %r365, %r331;
	selp.b32 	%r366, 0, %r343, %p48;
	add.s32 	%r349, %r344, %r366;
	mov.b32 	%r350, 16;
	// begin inline asm
	shfl.sync.down.b32 %r348, %r349, %r350, %r331, %r352;
	// end inline asm
	add.s32 	%r367, %r227, 16;
	setp.gt.s32 	%p49, %r367, %r331;
	selp.b32 	%r368, 0, %r348, %p49;
	add.s32 	%r994, %r349, %r368;
	add.s64 	%rd14, %rd18, 256;
	mov.b32 	%r995, 478;
$L__BB6_81:
	setp.ne.s32 	%p50, %r998, 101;
	mov.b32 	%r369, -1;
	vote.sync.all.pred 	%p51, %p50, %r369;
	not.pred 	%p52, %p51;
	@%p52 bra 	$L__BB6_86;
	shr.u32 	%r995, %r995, 1;
	mul.wide.s32 	%rd31, %r997, 8;
	add.s64 	%rd32, %rd14, %rd31;
	add.s64 	%rd30, %rd32, -256;
	// begin inline asm
	ld.relaxed.gpu.v2.u32 {%r998, %r999}, [%rd30];
	// end inline asm
	mov.u32 	%r1000, %r995;
$L__BB6_83:
	setp.eq.s32 	%p56, %r998, 99;
	mov.b32 	%r377, -1;
	vote.sync.any.pred 	%p57, %p56, %r377;
	not.pred 	%p58, %p57;
	@%p58 bra 	$L__BB6_85;
	// begin inline asm
	nanosleep.u32 %r1000;
	// end inline asm
	shr.u32 	%r1000, %r1000, 1;
	// begin inline asm
	ld.relaxed.gpu.v2.u32 {%r998, %r999}, [%rd30];
	// end inline asm
	bra.uni 	$L__BB6_83;
$L__BB6_85:
	setp.eq.s32 	%p59, %r998, 101;
	mov.b32 	%r403, -1;
	vote.sync.ballot.b32 	%r404, %p59, %r403;
	and.b32  	%r405, %r404, %r327;
	or.b32  	%r406, %r405, -2147483648;
	add.s32 	%r407, %r406, -1;
	not.b32 	%r408, %r406;
	and.b32  	%r409, %r408, %r407;
	popc.b32 	%r382, %r409;
	mov.b32 	%r381, 1;
	// begin inline asm
	shfl.sync.down.b32 %r379, %r999, %r381, %r382, %r403;
	// end inline asm
	setp.lt.s32 	%p61, %r227, %r382;
	selp.b32 	%r410, %r379, 0, %p61;
	add.s32 	%r385, %r410, %r999;
	mov.b32 	%r386, 2;
	// begin inline asm
	shfl.sync.down.b32 %r384, %r385, %r386, %r382, %r403;
	// end inline asm
	add.s32 	%r411, %r227, 2;
	setp.gt.s32 	%p62, %r411, %r382;
	selp.b32 	%r412, 0, %r384, %p62;
	add.s32 	%r390, %r385, %r412;
	mov.b32 	%r391, 4;
	// begin inline asm
	shfl.sync.down.b32 %r389, %r390, %r391, %r382, %r403;
	// end inline asm
	add.s32 	%r413, %r227, 4;
	setp.gt.s32 	%p63, %r413, %r382;
	selp.b32 	%r414, 0, %r389, %p63;
	add.s32 	%r395, %r390, %r414;
	mov.b32 	%r396, 8;
	// begin inline asm
	shfl.sync.down.b32 %r394, %r395, %r396, %r382, %r403;
	// end inline asm
	add.s32 	%r415, %r227, 8;
	setp.gt.s32 	%p64, %r415, %r382;
	selp.b32 	%r416, 0, %r394, %p64;
	add.s32 	%r400, %r395, %r416;
	mov.b32 	%r401, 16;
	// begin inline asm
	shfl.sync.down.b32 %r399, %r400, %r401, %r382, %r403;
	// end inline asm
	add.s32 	%r417, %r227, 16;
	setp.gt.s32 	%p65, %r417, %r382;
	selp.b32 	%r418, 0, %r399, %p65;
	add.s32 	%r419, %r418, %r994;
	add.s32 	%r994, %r419, %r400;
	add.s32 	%r997, %r997, -32;
	bra.uni 	$L__BB6_81;
$L__BB6_86:
	@%p39 bra 	$L__BB6_88;
	add.s32 	%r372, %r994, %r149;
	add.s64 	%rd29, %rd13, 256;
	mov.b32 	%r371, 101;
	// begin inline asm
	st.relaxed.gpu.v2.u32 [%rd29], {%r371, %r372};
	// end inline asm
	st.shared.u32 	[_ZZN3cub18CUB_300001_SM_10006detail4scan16DeviceScanKernelINS2_10policy_hubIiiimN4cuda3std3__44plusIvEEE10Policy1000EN6thrust24THRUST_300001_SM_1000_NS10device_ptrIiEESF_NS0_13ScanTileStateIiLb1EEES9_NS1_10InputValueIiPiEEmiLb0EiEEvT0_T1_T2_iT3_T4_T5_E12temp_storage+4], %r994;
	st.shared.u32 	[_ZZN3cub18CUB_300001_SM_10006detail4scan16DeviceScanKernelINS2_10policy_hubIiiimN4cuda3std3__44plusIvEEE10Policy1000EN6thrust24THRUST_300001_SM_1000_NS10device_ptrIiEESF_NS0_13ScanTileStateIiLb1EEES9_NS1_10InputValueIiPiEEmiLb0EiEEvT0_T1_T2_iT3_T4_T5_E12temp_storage+8], %r372;
$L__BB6_88:
	setp.ne.s32 	%p54, %r227, 0;
	mov.u32 	%r1001, %r151;
	@%p54 bra 	$L__BB6_90;
	st.shared.u32 	[_ZZN3cub18CUB_300001_SM_10006detail4scan16DeviceScanKernelINS2_10policy_hubIiiimN4cuda3std3__44plusIvEEE10Policy1000EN6thrust24THRUST_300001_SM_1000_NS10device_ptrIiEESF_NS0_13ScanTileStateIiLb1EEES9_NS1_10InputValueIiPiEEmiLb0EiEEvT0_T1_T2_iT3_T4_T5_E12temp_storage+84], %r994;
	mov.u32 	%r1001, %r994;
$L__BB6_90:
	bar.sync 	0;
	setp.eq.s32 	%p55, %r76, 0;
	ld.shared.u32 	%r373, [_ZZN3cub18CUB_300001_SM_10006detail4scan16DeviceScanKernelINS2_10policy_hubIiiimN4cuda3std3__44plusIvEEE10Policy1000EN6thrust24THRUST_300001_SM_1000_NS10device_ptrIiEESF_NS0_13ScanTileStateIiLb1EEES9_NS1_10InputValueIiPiEEmiLb0EiEEvT0_T1_T2_iT3_T4_T5_E12temp_storage+84];
	selp.b32 	%r374, 0, %r373, %p55;
	add.s32 	%r1002, %r374, %r1001;
$L__BB6_91:
	add.s32 	%r514, %r1002, %r125;
	add.s32 	%r515, %r126, %r514;
	add.s32 	%r516, %r127, %r515;
	add.s32 	%r517, %r128, %r516;
	add.s32 	%r518, %r129, %r517;
	add.s32 	%r519, %r130, %r518;
	add.s32 	%r520, %r131, %r519;
	add.s32 	%r521, %r132, %r520;
	add.s32 	%r522, %r133, %r521;
	add.s32 	%r523, %r134, %r522;
	add.s32 	%r524, %r135, %r523;
	add.s32 	%r525, %r136, %r524;
	add.s32 	%r526, %r137, %r525;
	add.s32 	%r527, %r138, %r526;
	add.s32 	%r528, %r139, %r527;
	add.s32 	%r529, %r140, %r528;
	add.s32 	%r530, %r141, %r529;
	add.s32 	%r531, %r142, %r530;
	bar.sync 	0;
	st.shared.u32 	[%r124], %r1002;
	st.shared.u32 	[%r124+4], %r514;
	st.shared.u32 	[%r124+8], %r515;
	st.shared.u32 	[%r124+12], %r516;
	st.shared.u32 	[%r124+16], %r517;
	st.shared.u32 	[%r124+20], %r518;
	st.shared.u32 	[%r124+24], %r519;
	st.shared.u32 	[%r124+28], %r520;
	st.shared.u32 	[%r124+32], %r521;
	st.shared.u32 	[%r124+36], %r522;
	st.shared.u32 	[%r124+40], %r523;
	st.shared.u32 	[%r124+44], %r524;
	st.shared.u32 	[%r124+48], %r525;
	st.shared.u32 	[%r124+52], %r526;
	st.shared.u32 	[%r124+56], %r527;
	st.shared.u32 	[%r124+60], %r528;
	st.shared.u32 	[%r124+64], %r529;
	st.shared.u32 	[%r124+68], %r530;
	st.shared.u32 	[%r124+72], %r531;
	bar.warp.sync 	-1;
	ld.shared.u32 	%r185, [%r123];
	ld.shared.u32 	%r186, [%r123+128];
	ld.shared.u32 	%r187, [%r123+256];
	ld.shared.u32 	%r188, [%r123+384];
	ld.shared.u32 	%r189, [%r123+512];
	ld.shared.u32 	%r190, [%r123+640];
	ld.shared.u32 	%r191, [%r123+768];
	ld.shared.u32 	%r192, [%r123+896];
	ld.shared.u32 	%r193, [%r123+1024];
	ld.shared.u32 	%r194, [%r123+1152];
	ld.shared.u32 	%r195, [%r123+1280];
	ld.shared.u32 	%r196, [%r123+1408];
	ld.shared.u32 	%r197, [%r123+1536];
	ld.shared.u32 	%r198, [%r123+1664];
	ld.shared.u32 	%r199, [%r123+1792];
	ld.shared.u32 	%r200, [%r123+1920];
	ld.shared.u32 	%r201, [%r123+2048];
	ld.shared.u32 	%r202, [%r123+2176];
	ld.shared.u32 	%r203, [%r123+2304];
	setp.ne.s32 	%p80, %r76, 0;
	@%p80 bra 	$L__BB6_93;
	st.volatile.shared.u32 	[_ZZN3cub18CUB_300001_SM_10006detail4scan16DeviceScanKernelINS2_10policy_hubIiiimN4cuda3std3__44plusIvEEE10Policy1000EN6thrust24THRUST_300001_SM_1000_NS10device_ptrIiEESF_NS0_13ScanTileStateIiLb1EEES9_NS1_10InputValueIiPiEEmiLb0EiEEvT0_T1_T2_iT3_T4_T5_E12temp_storage+31616], %r75;
$L__BB6_93:
	bar.sync 	0;
	ld.volatile.shared.u32 	%r204, [_ZZN3cub18CUB_300001_SM_10006detail4scan16DeviceScanKernelINS2_10policy_hubIiiimN4cuda3std3__44plusIvEEE10Policy1000EN6thrust24THRUST_300001_SM_1000_NS10device_ptrIiEESF_NS0_13ScanTileStateIiLb1EEES9_NS1_10InputValueIiPiEEmiLb0EiEEvT0_T1_T2_iT3_T4_T5_E12temp_storage+31616];
	cvt.u64.u32 	%rd39, %r78;
	add.s64 	%rd40, %rd5, %rd39;
	setp.ge.s32 	%p81, %r78, %r204;
	shl.b64 	%rd41, %rd40, 2;
	add.s64 	%rd15, %rd4, %rd41;
	@%p81 bra 	$L__BB6_95;
	st.global.u32 	[%rd15], %r185;
$L__BB6_95:
	mov.u32 	%r532, %tid.x;
	and.b32  	%r533, %r532, 992;
	mul.lo.s32 	%r534, %r533, 19;
	and.b32  	%r535, %r532, 31;
	or.b32  	%r536, %r534, %r535;
	add.s32 	%r537, %r536, 32;
	setp.ge.s32 	%p82, %r537, %r204;
	@%p82 bra 	$L__BB6_97;
	st.global.u32 	[%rd15+128], %r186;
$L__BB6_97:
	add.s32 	%r543, %r536, 64;
	setp.ge.s32 	%p83, %r543, %r204;
	@%p83 bra 	$L__BB6_99;
	st.global.u32 	[%rd15+256], %r187;
$L__BB6_99:
	add.s32 	%r549, %r536, 96;
	setp.ge.s32 	%p84, %r549, %r204;
	@%p84 bra 	$L__BB6_101;
	st.global.u32 	[%rd15+384], %r188;
$L__BB6_101:
	add.s32 	%r555, %r536, 128;
	setp.ge.s32 	%p85, %r555, %r204;
	@%p85 bra 	$L__BB6_103;
	st.global.u32 	[%rd15+512], %r189;
$L__BB6_103:
	add.s32 	%r561, %r536, 160;
	setp.ge.s32 	%p86, %r561, %r204;
	@%p86 bra 	$L__BB6_105;
	st.global.u32 	[%rd15+640], %r190;
$L__BB6_105:
	add.s32 	%r567, %r536, 192;
	setp.ge.s32 	%p87, %r567, %r204;
	@%p87 bra 	$L__BB6_107;
	st.global.u32 	[%rd15+768], %r191;
$L__BB6_107:
	add.s32 	%r573, %r536, 224;
	setp.ge.s32 	%p88, %r573, %r204;
	@%p88 bra 	$L__BB6_109;
	st.global.u32 	[%rd15+896], %r192;
$L__BB6_109:
	setp.ge.s32 	%p89, %r95, %r204;
	@%p89 bra 	$L__BB6_111;
	st.global.u32 	[%rd15+1024], %r193;
$L__BB6_111:
	setp.ge.s32 	%p90, %r98, %r204;
	@%p90 bra 	$L__BB6_113;
	st.global.u32 	[%rd15+1152], %r194;
$L__BB6_113:
	add.s32 	%r579, %r536, 320;
	setp.ge.s32 	%p91, %r579, %r204;
	@%p91 bra 	$L__BB6_115;
	st.global.u32 	[%rd15+1280], %r195;
$L__BB6_115:
	add.s32 	%r585, %r536, 352;
	setp.ge.s32 	%p92, %r585, %r204;
	@%p92 bra 	$L__BB6_117;
	st.global.u32 	[%rd15+1408], %r196;
$L__BB6_117:
	add.s32 	%r591, %r536, 384;
	setp.ge.s32 	%p93, %r591, %r204;
	@%p93 bra 	$L__BB6_119;
	st.global.u32 	[%rd15+1536], %r197;
$L__BB6_119:
	add.s32 	%r597, %r536, 416;
	setp.ge.s32 	%p94, %r597, %r204;
	@%p94 bra 	$L__BB6_121;
	st.global.u32 	[%rd15+1664], %r198;
$L__BB6_121:
	add.s32 	%r603, %r536, 448;
	setp.ge.s32 	%p95, %r603, %r204;
	@%p95 bra 	$L__BB6_123;
	st.global.u32 	[%rd15+1792], %r199;
$L__BB6_123:
	add.s32 	%r609, %r536, 480;
	setp.ge.s32 	%p96, %r609, %r204;
	@%p96 bra 	$L__BB6_125;
	st.global.u32 	[%rd15+1920], %r200;
$L__BB6_125:
	add.s32 	%r615, %r536, 512;
	setp.ge.s32 	%p97, %r615, %r204;
	@%p97 bra 	$L__BB6_127;
	st.global.u32 	[%rd15+2048], %r201;
$L__BB6_127:
	setp.ge.s32 	%p98, %r115, %r204;
	@%p98 bra 	$L__BB6_129;
	st.global.u32 	[%rd15+2176], %r202;
$L__BB6_129:
	setp.ge.s32 	%p99, %r118, %r204;
	@%p99 bra 	$L__BB6_131;
	st.global.u32 	[%rd15+2304], %r203;
$L__BB6_131:
	ret;

}


// ===== COMPILED SASS (sm_100) =====

	.target	sm_100

	.elftype	@"ET_EXEC"


//--------------------- .note.nv.tkinfo           --------------------------
	.section	.note.nv.tkinfo,"",@"SHT_NOTE"
	.sectionflags	@"SHF_NOTE_NV_TKINFO"
	.tkinfo
        /*0018*/ 	.word	0x00000002
        /*0030*/ 	.string	""
        /*0030*/ 	.string	"ptxas"
        /*0030*/ 	.string	"Cuda compilation tools, release 13.0, V13.0.88"
        /*0030*/ 	.string	"Build cuda_13.0.r13.0/compiler.36424714_0"
        /*0030*/ 	.string	"-arch sm_100 -m 64 "



//--------------------- .note.nv.cuinfo           --------------------------
	.section	.note.nv.cuinfo,"",@"SHT_NOTE"
	.sectionflags	@"SHF_NOTE_NV_CUINFO"
        /*0018*/ 	.short	0x0002
        /*001a*/ 	.short	0x0064
        /*001c*/ 	.short	0x0082
	.zero		2


//--------------------- .nv.info                  --------------------------
	.section	.nv.info,"",@"SHT_CUDA_INFO"
	.align	4


	//----- nvinfo : EIATTR_REGCOUNT
	.align		4
        /*0000*/ 	.byte	0x04, 0x2f
        /*0002*/ 	.short	(.L_44 - .L_43)
	.align		4
.L_43:
        /*0004*/ 	.word	index@(_Z14voxelOccupancyPii)
        /*0008*/ 	.word	0x0000000c


	//----- nvinfo : EIATTR_FRAME_SIZE
	.align		4
.L_44:
        /*000c*/ 	.byte	0x04, 0x11
        /*000e*/ 	.short	(.L_46 - .L_45)
	.align		4
.L_45:
        /*0010*/ 	.word	index@(_Z14voxelOccupancyPii)
        /*0014*/ 	.word	0x00000000


	//----- nvinfo : EIATTR_REGCOUNT
	.align		4
.L_46:
        /*0018*/ 	.byte	0x04, 0x2f
        /*001a*/ 	.short	(.L_48 - .L_47)
	.align		4
.L_47:
        /*001c*/ 	.word	index@(_Z13compactVoxelsPiS_S_i)
        /*0020*/ 	.word	0x0000000a


	//----- nvinfo : EIATTR_FRAME_SIZE
	.align		4
.L_48:
        /*0024*/ 	.byte	0x04, 0x11
        /*0026*/ 	.short	(.L_50 - .L_49)
	.align		4
.L_49:
        /*0028*/ 	.word	index@(_Z13compactVoxelsPiS_S_i)
        /*002c*/ 	.word	0x00000000


	//----- nvinfo : EIATTR_REGCOUNT
	.align		4
.L_50:
        /*0030*/ 	.byte	0x04, 0x2f
        /*0032*/ 	.short	(.L_52 - .L_51)
	.align		4
.L_51:
        /*0034*/ 	.word	index@(_Z14generateVoxelsPiP6float3S1_ii)
        /*0038*/ 	.word	0x00000020


	//----- nvinfo : EIATTR_FRAME_SIZE
	.align		4
.L_52:
        /*003c*/ 	.byte	0x04, 0x11
        /*003e*/ 	.short	(.L_54 - .L_53)
	.align		4
.L_53:
        /*0040*/ 	.word	index@($__internal_0_$__cuda_sm20_rcp_rn_f32_slowpath)
        /*0044*/ 	.word	0x00000000


	//----- nvinfo : EIATTR_FRAME_SIZE
	.align		4
.L_54:
        /*0048*/ 	.byte	0x04, 0x11
        /*004a*/ 	.short	(.L_56 - .L_55)
	.align		4
.L_55:
        /*004c*/ 	.word	index@(_Z14generateVoxelsPiP6float3S1_ii)
        /*0050*/ 	.word	0x00000000


	//----- nvinfo : EIATTR_REGCOUNT
	.align		4
.L_56:
        /*0054*/ 	.byte	0x04, 0x2f
        /*0056*/ 	.short	(.L_58 - .L_57)
	.align		4
.L_57:
        /*0058*/ 	.word	index@(_ZN3cub18CUB_300001_SM_10006detail11EmptyKernelIvEEvv)
        /*005c*/ 	.word	0x00000004


	//----- nvinfo : EIATTR_FRAME_SIZE
	.align		4
.L_58:
        /*0060*/ 	.byte	0x04, 0x11
        /*0062*/ 	.short	(.L_60 - .L_59)
	.align		4
.L_59:
        /*0064*/ 	.word	index@(_ZN3cub18CUB_300001_SM_10006detail11EmptyKernelIvEEvv)
        /*0068*/ 	.word	0x00000000


	//----- nvinfo : EIATTR_REGCOUNT
	.align		4
.L_60:
        /*006c*/ 	.byte	0x04, 0x2f
        /*006e*/ 	.short	(.L_62 - .L_61)
	.align		4
.L_61:
        /*0070*/ 	.word	index@(_ZN3cub18CUB_300001_SM_10006detail4scan20DeviceScanInitKernelINS0_13ScanTileStateIiLb1EEEEEvT_i)
        /*0074*/ 	.word	0x00000008


	//----- nvinfo : EIATTR_FRAME_SIZE
	.align		4
.L_62:
        /*0078*/ 	.byte	0x04, 0x11
        /*007a*/ 	.short	(.L_64 - .L_63)
	.align		4
.L_63:
        /*007c*/ 	.word	index@(_ZN3cub18CUB_300001_SM_10006detail4scan20DeviceScanInitKernelINS0_13ScanTileStateIiLb1EEEEEvT_i)
        /*0080*/ 	.word	0x00000000


	//----- nvinfo : EIATTR_REGCOUNT
	.align		4
.L_64:
        /*0084*/ 	.byte	0x04, 0x2f
        /*0086*/ 	.short	(.L_66 - .L_65)
	.align		4
.L_65:
        /*0088*/ 	.word	index@(_ZN3cub18CUB_300001_SM_10006detail4scan16DeviceScanKernelINS2_10policy_hubIiiijN4cuda3std3__44plusIvEEE10Policy1000EN6thrust24THRUST_300001_SM_1000_NS10device_ptrIiEESF_NS0_13ScanTileStateIiLb1EEES9_NS1_10InputValueIiPiEEjiLb0EiEEvT0_T1_T2_iT3_T4_T5_)
        /*008c*/ 	.word	0x00000038


	//----- nvinfo : EIATTR_FRAME_SIZE
	.align		4
.L_66:
        /*0090*/ 	.byte	0x04, 0x11
        /*0092*/ 	.short	(.L_68 - .L_67)
	.align		4
.L_67:
        /*0094*/ 	.word	index@(_ZN3cub18CUB_300001_SM_10006detail4scan16DeviceScanKernelINS2_10policy_hubIiiijN4cuda3std3__44plusIvEEE10Policy1000EN6thrust24THRUST_300001_SM_1000_NS10device_ptrIiEESF_NS0_13ScanTileStateIiLb1EEES9_NS1_10InputValueIiPiEEjiLb0EiEEvT0_T1_T2_iT3_T4_T5_)
        /*0098*/ 	.word	0x00000000


	//----- nvinfo : EIATTR_REGCOUNT
	.align		4
.L_68:
        /*009c*/ 	.byte	0x04, 0x2f
        /*009e*/ 	.short	(.L_70 - .L_69)
	.align		4
.L_69:
        /*00a0*/ 	.word	index@(_ZN3cub18CUB_300001_SM_10006detail4scan16DeviceScanKernelINS2_10policy_hubIiiimN4cuda3std3__44plusIvEEE10Policy1000EN6thrust24THRUST_300001_SM_1000_NS10device_ptrIiEESF_NS0_13ScanTileStateIiLb1EEES9_NS1_10InputValueIiPiEEmiLb0EiEEvT0_T1_T2_iT3_T4_T5_)
        /*00a4*/ 	.word	0x00000030


	//----- nvinfo : EIATTR_FRAME_SIZE
	.align		4
.L_70:
        /*00a8*/ 	.byte	0x04, 0x11
        /*00aa*/ 	.short	(.L_72 - .L_71)
	.align		4
.L_71:
        /*00ac*/ 	.word	index@(_ZN3cub18CUB_300001_SM_10006detail4scan16DeviceScanKernelINS2_10policy_hubIiiimN4cuda3std3__44plusIvEEE10Policy1000EN6thrust24THRUST_300001_SM_1000_NS10device_ptrIiEESF_NS0_13ScanTileStateIiLb1EEES9_NS1_10InputValueIiPiEEmiLb0EiEEvT0_T1_T2_iT3_T4_T5_)
        /*00b0*/ 	.word	0x00000000


	//----- nvinfo : EIATTR_MIN_STACK_SIZE
	.align		4
.L_72:
        /*00b4*/ 	.byte	0x04, 0x12
        /*00b6*/ 	.short	(.L_74 - .L_73)
	.align		4
.L_73:
        /*00b8*/ 	.word	index@(_ZN3cub18CUB_300001_SM_10006detail4scan16DeviceScanKernelINS2_10policy_hubIiiimN4cuda3std3__44plusIvEEE10Policy1000EN6thrust24THRUST_300001_SM_1000_NS10device_ptrIiEESF_NS0_13ScanTileStateIiLb1EEES9_NS1_10InputValueIiPiEEmiLb0EiEEvT0_T1_T2_iT3_T4_T5_)
        /*00bc*/ 	.word	0x00000000


	//----- nvinfo : EIATTR_MIN_STACK_SIZE
	.align		4
.L_74:
        /*00c0*/ 	.byte	0x04, 0x12
        /*00c2*/ 	.short	(.L_76 - .L_75)
	.align		4
.L_75:
        /*00c4*/ 	.word	index@(_ZN3cub18CUB_300001_SM_10006detail4scan16DeviceScanKernelINS2_10policy_hubIiiijN4cuda3std3__44plusIvEEE10Policy1000EN6thrust24THRUST_300001_SM_1000_NS10device_ptrIiEESF_NS0_13ScanTileStateIiLb1EEES9_NS1_10InputValueIiPiEEjiLb0EiEEvT0_T1_T2_iT3_T4_T5_)
        /*00c8*/ 	.word	0x00000000


	//----- nvinfo : EIATTR_MIN_STACK_SIZE
	.align		4
.L_76:
        /*00cc*/ 	.byte	0x04, 0x12
        /*00ce*/ 	.short	(.L_78 - .L_77)
	.align		4
.L_77:
        /*00d0*/ 	.word	index@(_ZN3cub18CUB_300001_SM_10006detail4scan20DeviceScanInitKernelINS0_13ScanTileStateIiLb1EEEEEvT_i)
        /*00d4*/ 	.word	0x00000000


	//----- nvinfo : EIATTR_MIN_STACK_SIZE
	.align		4
.L_78:
        /*00d8*/ 	.byte	0x04, 0x12
        /*00da*/ 	.short	(.L_80 - .L_79)
	.align		4
.L_79:
        /*00dc*/ 	.word	index@(_ZN3cub18CUB_300001_SM_10006detail11EmptyKernelIvEEvv)
        /*00e0*/ 	.word	0x00000000


	//----- nvinfo : EIATTR_MIN_STACK_SIZE
	.align		4
.L_80:
        /*00e4*/ 	.byte	0x04, 0x12
        /*00e6*/ 	.short	(.L_82 - .L_81)
	.align		4
.L_81:
        /*00e8*/ 	.word	index@(_Z14generateVoxelsPiP6float3S1_ii)
        /*00ec*/ 	.word	0x00000000


	//----- nvinfo : EIATTR_MIN_STACK_SIZE
	.align		4
.L_82:
        /*00f0*/ 	.byte	0x04, 0x12
        /*00f2*/ 	.short	(.L_84 - .L_83)
	.align		4
.L_83:
        /*00f4*/ 	.word	index@(_Z13compactVoxelsPiS_S_i)
        /*00f8*/ 	.word	0x00000000


	//----- nvinfo : EIATTR_MIN_STACK_SIZE
	.align		4
.L_84:
        /*00fc*/ 	.byte	0x04, 0x12
        /*00fe*/ 	.short	(.L_86 - .L_85)
	.align		4
.L_85:
        /*0100*/ 	.word	index@(_Z14voxelOccupancyPii)
        /*0104*/ 	.word	0x00000000
.L_86:


//--------------------- .nv.compat                --------------------------
	.section	.nv.compat,"",@"SHT_CUDA_COMPAT_INFO"
	.align	4
        /*0000*/ 	.byte	0x02, 0x09, 0x00, 0x00, 0x02, 0x02, 0x01, 0x00, 0x02, 0x05, 0x05, 0x00, 0x03, 0x07, 0x01, 0x01
        /*0010*/ 	.byte	0x02, 0x03, 0x00, 0x00, 0x02, 0x06, 0x01, 0x00, 0x04, 0x0b, 0x08, 0x00, 0x09, 0x00, 0x00, 0x00
        /*0020*/ 	.byte	0x00, 0x00, 0x00, 0x00


//--------------------- .nv.info._ZN3cub18CUB_300001_SM_10006detail4scan16DeviceScanKernelINS2_10policy_hubIiiimN4cuda3std3__44plusIvEEE10Policy1000EN6thrust24THRUST_300001_SM_1000_NS10device_ptrIiEESF_NS0_13ScanTileStateIiLb1EEES9_NS1_10InputValueIiPiEEmiLb0EiEEvT0_T1_T2_iT3_T4_T5_ --------------------------
	.section	.nv.info._ZN3cub18CUB_300001_SM_10006detail4scan16DeviceScanKernelINS2_10policy_hubIiiimN4cuda3std3__44plusIvEEE10Policy1000EN6thrust24THRUST_300001_SM_1000_NS10device_ptrIiEESF_NS0_13ScanTileStateIiLb1EEES9_NS1_10InputValueIiPiEEmiLb0EiEEvT0_T1_T2_iT3_T4_T5_,"",@"SHT_CUDA_INFO"
	.sectionflags	@""
	.align	4


	//----- nvinfo : EIATTR_CUDA_API_VERSION
	.align		4
        /*0000*/ 	.byte	0x04, 0x37
        /*0002*/ 	.short	(.L_88 - .L_87)
.L_87:
        /*0004*/ 	.word	0x00000082


	//----- nvinfo : EIATTR_KPARAM_INFO
	.align		4
.L_88:
        /*0008*/ 	.byte	0x04, 0x17
        /*000a*/ 	.short	(.L_90 - .L_89)
.L_89:
        /*000c*/ 	.word	0x00000000
        /*0010*/ 	.short	0x0006
        /*0012*/ 	.short	0x0030
        /*0014*/ 	.byte	0x00, 0xf0, 0x21, 0x00


	//----- nvinfo : EIATTR_KPARAM_INFO
	.align		4
.L_90:
        /*0018*/ 	.byte	0x04, 0x17
        /*001a*/ 	.short	(.L_92 - .L_91)
.L_91:
        /*001c*/ 	.word	0x00000000
        /*0020*/ 	.short	0x0005
        /*0022*/ 	.short	0x0020
        /*0024*/ 	.byte	0x00, 0xf0, 0x41, 0x00


	//----- nvinfo : EIATTR_KPARAM_INFO
	.align		4
.L_92:
        /*0028*/ 	.byte	0x04, 0x17
        /*002a*/ 	.short	(.L_94 - .L_93)
.L_93:
        /*002c*/ 	.word	0x00000000
        /*0030*/ 	.short	0x0004
        /*0032*/ 	.short	0x001c
        /*0034*/ 	.byte	0x00, 0xf0, 0x05, 0x00


	//----- nvinfo : EIATTR_KPARAM_INFO
	.align		4
.L_94:
        /*0038*/ 	.byte	0x04, 0x17
        /*003a*/ 	.short	(.L_96 - .L_95)
.L_95:
        /*003c*/ 	.word	0x00000000
        /*0040*/ 	.short	0x0003
        /*0042*/ 	.short	0x0018
        /*0044*/ 	.byte	0x00, 0xf0, 0x11, 0x00


	//----- nvinfo : EIATTR_KPARAM_INFO
	.align		4
.L_96:
        /*0048*/ 	.byte	0x04, 0x17
        /*004a*/ 	.short	(.L_98 - .L_97)
.L_97:
        /*004c*/ 	.word	0x00000000
        /*0050*/ 	.short	0x0002
        /*0052*/ 	.short	0x0010
        /*0054*/ 	.byte	0x00, 0xf0, 0x21, 0x00


	//----- nvinfo : EIATTR_KPARAM_INFO
	.align		4
.L_98:
        /*0058*/ 	.byte	0x04, 0x17
        /*005a*/ 	.short	(.L_100 - .L_99)
.L_99:
        /*005c*/ 	.word	0x00000000
        /*0060*/ 	.short	0x0001
        /*0062*/ 	.short	0x0008
        /*0064*/ 	.byte	0x00, 0xf0, 0x21, 0x00


	//----- nvinfo : EIATTR_KPARAM_INFO
	.align		4
.L_100:
        /*0068*/ 	.byte	0x04, 0x17
        /*006a*/ 	.short	(.L_102 - .L_101)
.L_101:
        /*006c*/ 	.word	0x00000000
        /*0070*/ 	.short	0x0000
        /*0072*/ 	.short	0x0000
        /*0074*/ 	.byte	0x00, 0xf0, 0x21, 0x00


	//----- nvinfo : EIATTR_SPARSE_MMA_MASK
	.align		4
.L_102:
        /*0078*/ 	.byte	0x03, 0x50
        /*007a*/ 	.short	0x0000


	//----- nvinfo : EIATTR_MAXREG_COUNT
	.align		4
        /*007c*/ 	.byte	0x03, 0x1b
        /*007e*/ 	.short	0x0080


	//----- nvinfo : EIATTR_NUM_BARRIERS
	.align		4
        /*0080*/ 	.byte	0x02, 0x4c
        /*0082*/ 	.byte	0x01
	.zero		1


	//----- nvinfo : EIATTR_MERCURY_ISA_VERSION
	.align		4
        /*0084*/ 	.byte	0x03, 0x5f
        /*0086*/ 	.short	0x0101


	//----- nvinfo : EIATTR_COOP_GROUP_MASK_REGIDS
	.align		4
        /*0088*/ 	.byte	0x04, 0x29
        /*008a*/ 	.short	(.L_104 - .L_103)


	//   ....[0]....
.L_103:
        /*008c*/ 	.word	0xffffffff


	//   ....[1]....
        /*0090*/ 	.word	0xffffffff


	//   ....[2]....
        /*0094*/ 	.word	0xffffffff


	//   ....[3]....
        /*0098*/ 	.word	0xffffffff


	//   ....[4]....
        /*009c*/ 	.word	0xffffffff


	//   ....[5]....
        /*00a0*/ 	.word	0xffffffff


	//   ....[6]....
        /*00a4*/ 	.word	0xffffffff


	//   ....[7]....
        /*00a8*/ 	.word	0xffffffff


	//   ....[8]....
        /*00ac*/ 	.word	0xffffffff


	//   ....[9]....
        /*00b0*/ 	.word	0xffffffff


	//   ....[10]....
        /*00b4*/ 	.word	0xffffffff


	//   ....[11]....
        /*00b8*/ 	.word	0xffffffff


	//   ....[12]....
        /*00bc*/ 	.word	0xffffffff


	//   ....[13]....
        /*00c0*/ 	.word	0xffffffff


	//   ....[14]....
        /*00c4*/ 	.word	0xffffffff


	//   ....[15]....
        /*00c8*/ 	.word	0xffffffff


	//   ....[16]....
        /*00cc*/ 	.word	0xffffffff


	//   ....[17]....
        /*00d0*/ 	.word	0xffffffff


	//   ....[18]....
        /*00d4*/ 	.word	0xffffffff


	//   ....[19]....
        /*00d8*/ 	.word	0xffffffff


	//   ....[20]....
        /*00dc*/ 	.word	0xffffffff


	//   ....[21]....
        /*00e0*/ 	.word	0xffffffff


	//   ....[22]....
        /*00e4*/ 	.word	0xffffffff


	//   ....[23]....
        /*00e8*/ 	.word	0xffffffff


	//   ....[24]....
        /*00ec*/ 	.word	0xffffffff


	//   ....[25]....
        /*00f0*/ 	.word	0xffffffff


	//   ....[26]....
        /*00f4*/ 	.word	0xffffffff


	//   ....[27]....
        /*00f8*/ 	.word	0xffffffff


	//   ....[28]....
        /*00fc*/ 	.word	0xffffffff


	//   ....[29]....
        /*0100*/ 	.word	0xffffffff


	//   ....[30]....
        /*0104*/ 	.word	0xffffffff


	//   ....[31]....
        /*0108*/ 	.word	0xffffffff


	//   ....[32]....
        /*010c*/ 	.word	0xffffffff


	//   ....[33]....
        /*0110*/ 	.word	0xffffffff


	//   ....[34]....
        /*0114*/ 	.word	0xffffffff


	//   ....[35]....
        /*0118*/ 	.word	0xffffffff


	//   ....[36]....
        /*011c*/ 	.word	0xffffffff


	//   ....[37]....
        /*0120*/ 	.word	0xffffffff


	//   ....[38]....
        /*0124*/ 	.word	0xffffffff


	//   ....[39]....
        /*0128*/ 	.word	0xffffffff


	//   ....[40]....
        /*012c*/ 	.word	0xffffffff


	//   ....[41]....
        /*0130*/ 	.word	0xffffffff


	//   ....[42]....
        /*0134*/ 	.word	0xffffffff


	//   ....[43]....
        /*0138*/ 	.word	0xffffffff


	//   ....[44]....
        /*013c*/ 	.word	0xffffffff


	//   ....[45]....
        /*0140*/ 	.word	0xffffffff


	//   ....[46]....
        /*0144*/ 	.word	0xffffffff


	//   ....[47]....
        /*0148*/ 	.word	0xffffffff


	//   ....[48]....
        /*014c*/ 	.word	0xffffffff


	//   ....[49]....
        /*0150*/ 	.word	0xffffffff


	//   ....[50]....
        /*0154*/ 	.word	0xffffffff


	//   ....[51]....
        /*0158*/ 	.word	0xffffffff


	//   ....[52]....
        /*015c*/ 	.word	0xffffffff


	//   ....[53]....
        /*0160*/ 	.word	0xffffffff


	//   ....[54]....
        /*0164*/ 	.word	0xffffffff


	//   ....[55]....
        /*0168*/ 	.word	0xffffffff


	//   ....[56]....
        /*016c*/ 	.word	0xffffffff


	//   ....[57]....
        /*0170*/ 	.word	0xffffffff


	//   ....[58]....
        /*0174*/ 	.word	0xffffffff


	//   ....[59]....
        /*0178*/ 	.word	0xffffffff


	//   ....[60]....
        /*017c*/ 	.word	0x0500000a


	//   ....[61]....
        /*0180*/ 	.word	0x0500000a


	//   ....[62]....
        /*0184*/ 	.word	0x0500000a


	//   ....[63]....
        /*0188*/ 	.word	0x0500000a


	//   ....[64]....
        /*018c*/ 	.word	0x0500000a


	//   ....[65]....
        /*0190*/ 	.word	0x0500000a


	//   ....[66]....
        /*0194*/ 	.word	0x0500000a


	//   ....[67]....
        /*0198*/ 	.word	0x0500000a


	//   ....[68]....
        /*019c*/ 	.word	0x0500000a


	//   ....[69]....
        /*01a0*/ 	.word	0x0500000a


	//   ....[70]....
        /*01a4*/ 	.word	0x0500000a


	//   ....[71]....
        /*01a8*/ 	.word	0x0500000a


	//   ....[72]....
        /*01ac*/ 	.word	0x0500000a


	//   ....[73]....
        /*01b0*/ 	.word	0x0500000a


	//   ....[74]....
        /*01b4*/ 	.word	0x0500000a


	//   ....[75]....
        /*01b8*/ 	.word	0x0500000a


	//   ....[76]....
        /*01bc*/ 	.word	0x0500000a


	//   ....[77]....
        /*01c0*/ 	.word	0x0500000a


	//   ....[78]....
        /*01c4*/ 	.word	0x0500000a


	//   ....[79]....
        /*01c8*/ 	.word	0x0500000a


	//   ....[80]....
        /*01cc*/ 	.word	0x0500000a


	//   ....[81]....
        /*01d0*/ 	.word	0x0500000a


	//   ....[82]....
        /*01d4*/ 	.word	0x0500000a


	//   ....[83]....
        /*01d8*/ 	.word	0x0500000a


	//   ....[84]....
        /*01dc*/ 	.word	0x0500000a


	//   ....[85]....
        /*01e0*/ 	.word	0x0500000a


	//   ....[86]....
        /*01e4*/ 	.word	0x0500000a


	//   ....[87]....
        /*01e8*/ 	.word	0x0500000a


	//   ....[88]....
        /*01ec*/ 	.word	0x0500000a


	//   ....[89]....
        /*01f0*/ 	.word	0x0500000a


	//   ....[90]....
        /*01f4*/ 	.word	0x0500000a


	//   ....[91]....
        /*01f8*/ 	.word	0x0500000a


	//   ....[92]....
        /*01fc*/ 	.word	0x0500000a


	//   ....[93]....
        /*0200*/ 	.word	0x0500000a


	//   ....[94]....
        /*0204*/ 	.word	0x0500000a


	//   ....[95]....
        /*0208*/ 	.word	0x0500000a


	//----- nvinfo : EIATTR_COOP_GROUP_INSTR_OFFSETS
	.align		4
.L_104:
        /*020c*/ 	.byte	0x04, 0x28
        /*020e*/ 	.short	(.L_106 - .L_105)


	//   ....[0]....
.L_105:
        /*0210*/ 	.word	0x000004d0


	//   ....[1]....
        /*0214*/ 	.word	0x000006f0


	//   ....[2]....
        /*0218*/ 	.word	0x00000710


	//   ....[3]....
        /*021c*/ 	.word	0x00000730


	//   ....[4]....
        /*0220*/ 	.word	0x00000750


	//   ....[5]....
        /*0224*/ 	.word	0x00000770


	//   ....[6]....
        /*0228*/ 	.word	0x00000b80


	//   ....[7]....
        /*022c*/ 	.word	0x00000ba0


	//   ....[8]....
        /*0230*/ 	.word	0x00000bc0


	//   ....[9]....
        /*0234*/ 	.word	0x00000be0


	//   ....[10]....
        /*0238*/ 	.word	0x00000c00


	//   ....[11]....
        /*023c*/ 	.word	0x00001000


	//   ....[12]....
        /*0240*/ 	.word	0x00001090


	//   ....[13]....
        /*0244*/ 	.word	0x000010f0


	//   ....[14]....
        /*0248*/ 	.word	0x00001160


	//   ....[15]....
        /*024c*/ 	.word	0x000011c0


	//   ....[16]....
        /*0250*/ 	.word	0x00001210


	//   ....[17]....
        /*0254*/ 	.word	0x00001270


	//   ....[18]....
        /*0258*/ 	.word	0x000012c0


	//   ....[19]....
        /*025c*/ 	.word	0x000012e0


	//   ....[20]....
        /*0260*/ 	.word	0x000013a0


	//   ....[21]....
        /*0264*/ 	.word	0x00001430


	//   ....[22]....
        /*0268*/ 	.word	0x00001480


	//   ....[23]....
        /*026c*/ 	.word	0x000014e0


	//   ....[24]....
        /*0270*/ 	.word	0x00001540


	//   ....[25]....
        /*0274*/ 	.word	0x00001580


	//   ....[26]....
        /*0278*/ 	.word	0x000015c0


	//   ....[27]....
        /*027c*/ 	.word	0x00001600


	//   ....[28]....
        /*0280*/ 	.word	0x00001610


	//   ....[29]....
        /*0284*/ 	.word	0x00001a50


	//   ....[30]....
        /*0288*/ 	.word	0x00002430


	//   ....[31]....
        /*028c*/ 	.word	0x00002650


	//   ....[32]....
        /*0290*/ 	.word	0x00002670


	//   ....[33]....
        /*0294*/ 	.word	0x00002690


	//   ....[34]....
        /*0298*/ 	.word	0x000026b0


	//   ....[35]....
        /*029c*/ 	.word	0x000026d0


	//   ....[36]....
        /*02a0*/ 	.word	0x00002a60


	//   ....[37]....
        /*02a4*/ 	.word	0x00002a80


	//   ....[38]....
        /*02a8*/ 	.word	0x00002aa0


	//   ....[39]....
        /*02ac*/ 	.word	0x00002ac0


	//   ....[40]....
        /*02b0*/ 	.word	0x00002ae0


	//   ....[41]....
        /*02b4*/ 	.word	0x00002ee0


	//   ....[42]....
        /*02b8*/ 	.word	0x00002f70


	//   ....[43]....
        /*02bc*/ 	.word	0x00002fd0


	//   ....[44]....
        /*02c0*/ 	.word	0x00003030


	//   ....[45]....
        /*02c4*/ 	.word	0x00003090


	//   ....[46]....
        /*02c8*/ 	.word	0x000030f0


	//   ....[47]....
        /*02cc*/ 	.word	0x00003140


	//   ....[48]....
        /*02d0*/ 	.word	0x000031b0


	//   ....[49]....
        /*02d4*/ 	.word	0x000031c0


	//   ....[50]....
        /*02d8*/ 	.word	0x00003280


	//   ....[51]....
        /*02dc*/ 	.word	0x00003310


	//   ....[52]....
        /*02e0*/ 	.word	0x00003360


	//   ....[53]....
        /*02e4*/ 	.word	0x000033d0


	//   ....[54]....
        /*02e8*/ 	.word	0x00003430


	//   ....[55]....
        /*02ec*/ 	.word	0x00003480


	//   ....[56]....
        /*02f0*/ 	.word	0x000034c0


	//   ....[57]....
        /*02f4*/ 	.word	0x00003520


	//   ....[58]....
        /*02f8*/ 	.word	0x00003530


	//   ....[59]....
        /*02fc*/ 	.word	0x000039a0


	//   ....[60]....
        /*0300*/ 	.word	0x00003f30


	//   ....[61]....
        /*0304*/ 	.word	0x00003fb0


	//   ....[62]....
        /*0308*/ 	.word	0x00004040


	//   ....[63]....
        /*030c*/ 	.word	0x00004120


	//   ....[64]....
        /*0310*/ 	.word	0x000041a0


	//   ....[65]....
        /*0314*/ 	.word	0x00004230


	//   ....[66]....
        /*0318*/ 	.word	0x000042b0


	//   ....[67]....
        /*031c*/ 	.word	0x00004330


	//   ....[68]....
        /*0320*/ 	.word	0x00004360


	//   ....[69]....
        /*0324*/ 	.word	0x00004430


	//   ....[70]....
        /*0328*/ 	.word	0x000044b0


	//   ....[71]....
        /*032c*/ 	.word	0x00004530


	//   ....[72]....
        /*0330*/ 	.word	0x000045e0


	//   ....[73]....
        /*0334*/ 	.word	0x00004670


	//   ....[74]....
        /*0338*/ 	.word	0x000046f0


	//   ....[75]....
        /*033c*/ 	.word	0x00004760


	//   ....[76]....
        /*0340*/ 	.word	0x000047e0


	//   ....[77]....
        /*0344*/ 	.word	0x00004840


	//   ....[78]....
        /*0348*/ 	.word	0x000048b0


	//   ....[79]....
        /*034c*/ 	.word	0x00004930


	//   ....[80]....
        /*0350*/ 	.word	0x000049d0


	//   ....[81]....
        /*0354*/ 	.word	0x00004a90


	//   ....[82]....
        /*0358*/ 	.word	0x00004b30


	//   ....[83]....
        /*035c*/ 	.word	0x00004bc0


	//   ....[84]....
        /*0360*/ 	.word	0x00004c50


	//   ....[85]....
        /*0364*/ 	.word	0x00004cc0


	//   ....[86]....
        /*0368*/ 	.word	0x00004cf0


	//   ....[87]....
        /*036c*/ 	.word	0x00004dc0


	//   ....[88]....
        /*0370*/ 	.word	0x00004e40


	//   ....[89]....
        /*0374*/ 	.word	0x00004ec0


	//   ....[90]....
        /*0378*/ 	.word	0x00004f80


	//   ....[91]....
        /*037c*/ 	.word	0x00005020


	//   ....[92]....
        /*0380*/ 	.word	0x000050b0


	//   ....[93]....
        /*0384*/ 	.word	0x00005140


	//   ....[94]....
        /*0388*/ 	.word	0x000051d0


	//   ....[95]....
        /*038c*/ 	.word	0x00005230


	//----- nvinfo : EIATTR_VRC_CTA_INIT_COUNT
	.align		4
.L_106:
        /*0390*/ 	.byte	0x02, 0x4a
	.zero		1
	.zero		1


	//----- nvinfo : EIATTR_EXIT_INSTR_OFFSETS
	.align		4
        /*0394*/ 	.byte	0x04, 0x1c
        /*0396*/ 	.short	(.L_108 - .L_107)


	//   ....[0]....
.L_107:
        /*0398*/ 	.word	0x00001ce0


	//   ....[1]....
        /*039c*/ 	.word	0x00001d10


	//   ....[2]....
        /*03a0*/ 	.word	0x00003ec0


	//   ....[3]....
        /*03a4*/ 	.word	0x00003ee0


	//----- nvinfo : EIATTR_MAX_THREADS
	.align		4
.L_108:
        /*03a8*/ 	.byte	0x04, 0x05
        /*03aa*/ 	.short	(.L_110 - .L_109)
.L_109:
        /*03ac*/ 	.word	0x000001a0
        /*03b0*/ 	.word	0x00000001
        /*03b4*/ 	.word	0x00000001


	//----- nvinfo : EIATTR_CRS_STACK_SIZE
	.align		4
.L_110:
        /*03b8*/ 	.byte	0x04, 0x1e
        /*03ba*/ 	.short	(.L_112 - .L_111)
.L_111:
        /*03bc*/ 	.word	0x00000000


	//----- nvinfo : EIATTR_CBANK_PARAM_SIZE
	.align		4
.L_112:
        /*03c0*/ 	.byte	0x03, 0x19
        /*03c2*/ 	.short	0x0038


	//----- nvinfo : EIATTR_PARAM_CBANK
	.align		4
        /*03c4*/ 	.byte	0x04, 0x0a
        /*03c6*/ 	.short	(.L_114 - .L_113)
	.align		4
.L_113:
        /*03c8*/ 	.word	index@(.nv.constant0._ZN3cub18CUB_300001_SM_10006detail4scan16DeviceScanKernelINS2_10policy_hubIiiimN4cuda3std3__44plusIvEEE10Policy1000EN6thrust24THRUST_300001_SM_1000_NS10device_ptrIiEESF_NS0_13ScanTileStateIiLb1EEES9_NS1_10InputValueIiPiEEmiLb0EiEEvT0_T1_T2_iT3_T4_T5_)
        /*03cc*/ 	.short	0x0380
        /*03ce*/ 	.short	0x0038


	//----- nvinfo : EIATTR_SW_WAR
	.align		4
.L_114:
        /*03d0*/ 	.byte	0x04, 0x36
        /*03d2*/ 	.short	(.L_116 - .L_115)
.L_115:
        /*03d4*/ 	.word	0x00000008
.L_116:


//--------------------- .nv.info._ZN3cub18CUB_300001_SM_10006detail4scan16DeviceScanKernelINS2_10policy_hubIiiijN4cuda3std3__44plusIvEEE10Policy1000EN6thrust24THRUST_300001_SM_1000_NS10device_ptrIiEESF_NS0_13ScanTileStateIiLb1EEES9_NS1_10InputValueIiPiEEjiLb0EiEEvT0_T1_T2_iT3_T4_T5_ --------------------------
	.section	.nv.info._ZN3cub18CUB_300001_SM_10006detail4scan16DeviceScanKernelINS2_10policy_hubIiiijN4cuda3std3__44plusIvEEE10Policy1000EN6thrust24THRUST_300001_SM_1000_NS10device_ptrIiEESF_NS0_13ScanTileStateIiLb1EEES9_NS1_10InputValueIiPiEEjiLb0EiEEvT0_T1_T2_iT3_T4_T5_,"",@"SHT_CUDA_INFO"
	.sectionflags	@""
	.align	4


	//----- nvinfo : EIATTR_CUDA_API_VERSION
	.align		4
        /*0000*/ 	.byte	0x04, 0x37
        /*0002*/ 	.short	(.L_118 - .L_117)
.L_117:
        /*0004*/ 	.word	0x00000082


	//----- nvinfo : EIATTR_KPARAM_INFO
	.align		4
.L_118:
        /*0008*/ 	.byte	0x04, 0x17
        /*000a*/ 	.short	(.L_120 - .L_119)
.L_119:
        /*000c*/ 	.word	0x00000000
        /*0010*/ 	.short	0x0006
        /*0012*/ 	.short	0x0030
        /*0014*/ 	.byte	0x00, 0xf0, 0x11, 0x00


	//----- nvinfo : EIATTR_KPARAM_INFO
	.align		4
.L_120:
        /*0018*/ 	.byte	0x04, 0x17
        /*001a*/ 	.short	(.L_122 - .L_121)
.L_121:
        /*001c*/ 	.word	0x00000000
        /*0020*/ 	.short	0x0005
        /*0022*/ 	.short	0x0020
        /*0024*/ 	.byte	0x00, 0xf0, 0x41, 0x00


	//----- nvinfo : EIATTR_KPARAM_INFO
	.align		4
.L_122:
        /*0028*/ 	.byte	0x04, 0x17
        /*002a*/ 	.short	(.L_124 - .L_123)
.L_123:
        /*002c*/ 	.word	0x00000000
        /*0030*/ 	.short	0x0004
        /*0032*/ 	.short	0x001c
        /*0034*/ 	.byte	0x00, 0xf0, 0x05, 0x00


	//----- nvinfo : EIATTR_KPARAM_INFO
	.align		4
.L_124:
        /*0038*/ 	.byte	0x04, 0x17
        /*003a*/ 	.short	(.L_126 - .L_125)
.L_125:
        /*003c*/ 	.word	0x00000000
        /*0040*/ 	.short	0x0003
        /*0042*/ 	.short	0x0018
        /*0044*/ 	.byte	0x00, 0xf0, 0x11, 0x00


	//----- nvinfo : EIATTR_KPARAM_INFO
	.align		4
.L_126:
        /*0048*/ 	.byte	0x04, 0x17
        /*004a*/ 	.short	(.L_128 - .L_127)
.L_127:
        /*004c*/ 	.word	0x00000000
        /*0050*/ 	.short	0x0002
        /*0052*/ 	.short	0x0010
        /*0054*/ 	.byte	0x00, 0xf0, 0x21, 0x00


	//----- nvinfo : EIATTR_KPARAM_INFO
	.align		4
.L_128:
        /*0058*/ 	.byte	0x04, 0x17
        /*005a*/ 	.short	(.L_130 - .L_129)
.L_129:
        /*005c*/ 	.word	0x00000000
        /*0060*/ 	.short	0x0001
        /*0062*/ 	.short	0x0008
        /*0064*/ 	.byte	0x00, 0xf0, 0x21, 0x00


	//----- nvinfo : EIATTR_KPARAM_INFO
	.align		4
.L_130:
        /*0068*/ 	.byte	0x04, 0x17
        /*006a*/ 	.short	(.L_132 - .L_131)
.L_131:
        /*006c*/ 	.word	0x00000000
        /*0070*/ 	.short	0x0000
        /*0072*/ 	.short	0x0000
        /*0074*/ 	.byte	0x00, 0xf0, 0x21, 0x00


	//----- nvinfo : EIATTR_SPARSE_MMA_MASK
	.align		4
.L_132:
        /*0078*/ 	.byte	0x03, 0x50
        /*007a*/ 	.short	0x0000


	//----- nvinfo : EIATTR_MAXREG_COUNT
	.align		4
        /*007c*/ 	.byte	0x03, 0x1b
        /*007e*/ 	.short	0x00a8


	//----- nvinfo : EIATTR_NUM_BARRIERS
	.align		4
        /*0080*/ 	.byte	0x02, 0x4c
        /*0082*/ 	.byte	0x01
	.zero		1


	//----- nvinfo : EIATTR_MERCURY_ISA_VERSION
	.align		4
        /*0084*/ 	.byte	0x03, 0x5f
        /*0086*/ 	.short	0x0101


	//----- nvinfo : EIATTR_UNUSED_LOAD_BYTE_OFFSET
	.align		4
        /*0088*/ 	.byte	0x04, 0x44
        /*008a*/ 	.short	(.L_134 - .L_133)


	//   ....[0]....
.L_133:
        /*008c*/ 	.word	0x00002a80
        /*0090*/ 	.word	0x00000fff


	//----- nvinfo : EIATTR_COOP_GROUP_MASK_REGIDS
	.align		4
.L_134:
        /*0094*/ 	.byte	0x04, 0x29
        /*0096*/ 	.short	(.L_136 - .L_135)


	//   ....[0]....
.L_135:
        /*0098*/ 	.word	0xffffffff


	//   ....[1]....
        /*009c*/ 	.word	0xffffffff


	//   ....[2]....
        /*00a0*/ 	.word	0xffffffff


	//   ....[3]....
        /*00a4*/ 	.word	0xffffffff


	//   ....[4]....
        /*00a8*/ 	.word	0xffffffff


	//   ....[5]....
        /*00ac*/ 	.word	0xffffffff


	//   ....[6]....
        /*00b0*/ 	.word	0xffffffff


	//   ....[7]....
        /*00b4*/ 	.word	0xffffffff


	//   ....[8]....
        /*00b8*/ 	.word	0xffffffff


	//   ....[9]....
        /*00bc*/ 	.word	0xffffffff


	//   ....[10]....
        /*00c0*/ 	.word	0xffffffff


	//   ....[11]....
        /*00c4*/ 	.word	0xffffffff


	//   ....[12]....
        /*00c8*/ 	.word	0xffffffff


	//   ....[13]....
        /*00cc*/ 	.word	0xffffffff


	//   ....[14]....
        /*00d0*/ 	.word	0xffffffff


	//   ....[15]....
        /*00d4*/ 	.word	0xffffffff


	//   ....[16]....
        /*00d8*/ 	.word	0xffffffff


	//   ....[17]....
        /*00dc*/ 	.word	0xffffffff


	//   ....[18]....
        /*00e0*/ 	.word	0xffffffff


	//   ....[19]....
        /*00e4*/ 	.word	0xffffffff


	//   ....[20]....
        /*00e8*/ 	.word	0xffffffff


	//   ....[21]....
        /*00ec*/ 	.word	0xffffffff


	//   ....[22]....
        /*00f0*/ 	.word	0xffffffff


	//   ....[23]....
        /*00f4*/ 	.word	0xffffffff


	//   ....[24]....
        /*00f8*/ 	.word	0xffffffff


	//   ....[25]....
        /*00fc*/ 	.word	0xffffffff


	//   ....[26]....
        /*0100*/ 	.word	0xffffffff


	//   ....[27]....
        /*0104*/ 	.word	0xffffffff


	//   ....[28]....
        /*0108*/ 	.word	0xffffffff


	//   ....[29]....
        /*010c*/ 	.word	0xffffffff


	//   ....[30]....
        /*0110*/ 	.word	0xffffffff


	//   ....[31]....
        /*0114*/ 	.word	0xffffffff


	//   ....[32]....
        /*0118*/ 	.word	0xffffffff


	//   ....[33]....
        /*011c*/ 	.word	0xffffffff


	//   ....[34]....
        /*0120*/ 	.word	0xffffffff


	//   ....[35]....
        /*0124*/ 	.word	0xffffffff


	//   ....[36]....
        /*0128*/ 	.word	0xffffffff


	//   ....[37]....
        /*012c*/ 	.word	0xffffffff


	//   ....[38]....
        /*0130*/ 	.word	0xffffffff


	//   ....[39]....
        /*0134*/ 	.word	0xffffffff


	//   ....[40]....
        /*0138*/ 	.word	0xffffffff


	//   ....[41]....
        /*013c*/ 	.word	0xffffffff


	//   ....[42]....
        /*0140*/ 	.word	0xffffffff


	//   ....[43]....
        /*0144*/ 	.word	0xffffffff


	//   ....[44]....
        /*0148*/ 	.word	0xffffffff


	//   ....[45]....
        /*014c*/ 	.word	0xffffffff


	//   ....[46]....
        /*0150*/ 	.word	0xffffffff


	//   ....[47]....
        /*0154*/ 	.word	0xffffffff


	//   ....[48]....
        /*0158*/ 	.word	0xffffffff


	//   ....[49]....
        /*015c*/ 	.word	0xffffffff


	//   ....[50]....
        /*0160*/ 	.word	0xffffffff


	//   ....[51]....
        /*0164*/ 	.word	0xffffffff


	//   ....[52]....
        /*0168*/ 	.word	0xffffffff


	//   ....[53]....
        /*016c*/ 	.word	0xffffffff


	//   ....[54]....
        /*0170*/ 	.word	0xffffffff


	//   ....[55]....
        /*0174*/ 	.word	0xffffffff


	//   ....[56]....
        /*0178*/ 	.word	0xffffffff


	//   ....[57]....
        /*017c*/ 	.word	0xffffffff


	//   ....[58]....
        /*0180*/ 	.word	0xffffffff


	//   ....[59]....
        /*0184*/ 	.word	0xffffffff


	//   ....[60]....
        /*0188*/ 	.word	0x05000015


	//   ....[61]....
        /*018c*/ 	.word	0x05000015


	//   ....[62]....
        /*0190*/ 	.word	0x05000015


	//   ....[63]....
        /*0194*/ 	.word	0x05000015


	//   ....[64]....
        /*0198*/ 	.word	0x05000015


	//   ....[65]....
        /*019c*/ 	.word	0x05000015


	//   ....[66]....
        /*01a0*/ 	.word	0x05000015


	//   ....[67]....
        /*01a4*/ 	.word	0x05000015


	//   ....[68]....
        /*01a8*/ 	.word	0x05000015


	//   ....[69]....
        /*01ac*/ 	.word	0x05000015


	//   ....[70]....
        /*01b0*/ 	.word	0x05000015


	//   ....[71]....
        /*01b4*/ 	.word	0x05000015


	//   ....[72]....
        /*01b8*/ 	.word	0x05000015


	//   ....[73]....
        /*01bc*/ 	.word	0x05000015


	//   ....[74]....
        /*01c0*/ 	.word	0x05000015


	//   ....[75]....
        /*01c4*/ 	.word	0x05000015


	//   ....[76]....
        /*01c8*/ 	.word	0x05000015


	//   ....[77]....
        /*01cc*/ 	.word	0x05000015


	//   ....[78]....
        /*01d0*/ 	.word	0x05000015


	//   ....[79]....
        /*01d4*/ 	.word	0x05000015


	//   ....[80]....
        /*01d8*/ 	.word	0x05000015


	//   ....[81]....
        /*01dc*/ 	.word	0x05000015


	//   ....[82]....
        /*01e0*/ 	.word	0x05000015


	//   ....[83]....
        /*01e4*/ 	.word	0x05000015


	//   ....[84]....
        /*01e8*/ 	.word	0x05000015


	//   ....[85]....
        /*01ec*/ 	.word	0x05000015


	//   ....[86]....
        /*01f0*/ 	.word	0x05000015


	//   ....[87]....
        /*01f4*/ 	.word	0x05000015


	//   ....[88]....
        /*01f8*/ 	.word	0x05000015


	//   ....[89]....
        /*01fc*/ 	.word	0x05000015


	//   ....[90]....
        /*0200*/ 	.word	0x05000015


	//   ....[91]....
        /*0204*/ 	.word	0x05000015


	//   ....[92]....
        /*0208*/ 	.word	0x05000015


	//   ....[93]....
        /*020c*/ 	.word	0x05000015


	//   ....[94]....
        /*0210*/ 	.word	0x05000015


	//   ....[95]....
        /*0214*/ 	.word	0x05000015


	//----- nvinfo : EIATTR_COOP_GROUP_INSTR_OFFSETS
	.align		4
.L_136:
        /*0218*/ 	.byte	0x04, 0x28
        /*021a*/ 	.short	(.L_138 - .L_137)


	//   ....[0]....
.L_137:
        /*021c*/ 	.word	0x00000510


	//   ....[1]....
        /*0220*/ 	.word	0x000006d0


	//   ....[2]....
        /*0224*/ 	.word	0x000006f0


	//   ....[3]....
        /*0228*/ 	.word	0x00000710


	//   ....[4]....
        /*022c*/ 	.word	0x00000730


	//   ....[5]....
        /*0230*/ 	.word	0x00000750


	//   ....[6]....
        /*0234*/ 	.word	0x00000b40


	//   ....[7]....
        /*0238*/ 	.word	0x00000b60


	//   ....[8]....
        /*023c*/ 	.word	0x00000b80


	//   ....[9]....
        /*0240*/ 	.word	0x00000ba0


	//   ....[10]....
        /*0244*/ 	.word	0x00000bc0


	//   ....[11]....
        /*0248*/ 	.word	0x00000f70


	//   ....[12]....
        /*024c*/ 	.word	0x00001140


	//   ....[13]....
        /*0250*/ 	.word	0x000011a0


	//   ....[14]....
        /*0254*/ 	.word	0x00001240


	//   ....[15]....
        /*0258*/ 	.word	0x000012b0


	//   ....[16]....
        /*025c*/ 	.word	0x00001300


	//   ....[17]....
        /*0260*/ 	.word	0x00001340


	//   ....[18]....
        /*0264*/ 	.word	0x00001380


	//   ....[19]....
        /*0268*/ 	.word	0x00001390


	//   ....[20]....
        /*026c*/ 	.word	0x00001470


	//   ....[21]....
        /*0270*/ 	.word	0x00001640


	//   ....[22]....
        /*0274*/ 	.word	0x00001690


	//   ....[23]....
        /*0278*/ 	.word	0x000016f0


	//   ....[24]....
        /*027c*/ 	.word	0x00001750


	//   ....[25]....
        /*0280*/ 	.word	0x00001790


	//   ....[26]....
        /*0284*/ 	.word	0x000017d0


	//   ....[27]....
        /*0288*/ 	.word	0x00001810


	//   ....[28]....
        /*028c*/ 	.word	0x00001820


	//   ....[29]....
        /*0290*/ 	.word	0x00001cd0


	//   ....[30]....
        /*0294*/ 	.word	0x000027b0


	//   ....[31]....
        /*0298*/ 	.word	0x00002970


	//   ....[32]....
        /*029c*/ 	.word	0x00002990


	//   ....[33]....
        /*02a0*/ 	.word	0x000029b0


	//   ....[34]....
        /*02a4*/ 	.word	0x000029d0


	//   ....[35]....
        /*02a8*/ 	.word	0x000029f0


	//   ....[36]....
        /*02ac*/ 	.word	0x00002d70


	//   ....[37]....
        /*02b0*/ 	.word	0x00002d90


	//   ....[38]....
        /*02b4*/ 	.word	0x00002db0


	//   ....[39]....
        /*02b8*/ 	.word	0x00002dd0


	//   ....[40]....
        /*02bc*/ 	.word	0x00002df0


	//   ....[41]....
        /*02c0*/ 	.word	0x000031a0


	//   ....[42]....
        /*02c4*/ 	.word	0x00003370


	//   ....[43]....
        /*02c8*/ 	.word	0x000033d0


	//   ....[44]....
        /*02cc*/ 	.word	0x00003440


	//   ....[45]....
        /*02d0*/ 	.word	0x000034b0


	//   ....[46]....
        /*02d4*/ 	.word	0x00003500


	//   ....[47]....
        /*02d8*/ 	.word	0x00003550


	//   ....[48]....
        /*02dc*/ 	.word	0x000035b0


	//   ....[49]....
        /*02e0*/ 	.word	0x000035c0


	//   ....[50]....
        /*02e4*/ 	.word	0x00003680


	//   ....[51]....
        /*02e8*/ 	.word	0x00003850


	//   ....[52]....
        /*02ec*/ 	.word	0x000038a0


	//   ....[53]....
        /*02f0*/ 	.word	0x00003910


	//   ....[54]....
        /*02f4*/ 	.word	0x00003970


	//   ....[55]....
        /*02f8*/ 	.word	0x000039c0


	//   ....[56]....
        /*02fc*/ 	.word	0x00003a20


	//   ....[57]....
        /*0300*/ 	.word	0x00003a60


	//   ....[58]....
        /*0304*/ 	.word	0x00003a70


	//   ....[59]....
        /*0308*/ 	.word	0x00003ee0


	//   ....[60]....
        /*030c*/ 	.word	0x00004560


	//   ....[61]....
        /*0310*/ 	.word	0x000045e0


	//   ....[62]....
        /*0314*/ 	.word	0x00004670


	//   ....[63]....
        /*0318*/ 	.word	0x00004760


	//   ....[64]....
        /*031c*/ 	.word	0x00004800


	//   ....[65]....
        /*0320*/ 	.word	0x00004880


	//   ....[66]....
        /*0324*/ 	.word	0x00004910


	//   ....[67]....
        /*0328*/ 	.word	0x00004990


	//   ....[68]....
        /*032c*/ 	.word	0x000049c0


	//   ....[69]....
        /*0330*/ 	.word	0x00004a70


	//   ....[70]....
        /*0334*/ 	.word	0x00004af0


	//   ....[71]....
        /*0338*/ 	.word	0x00004b70


	//   ....[72]....
        /*033c*/ 	.word	0x00004c30


	//   ....[73]....
        /*0340*/ 	.word	0x00004cc0


	//   ....[74]....
        /*0344*/ 	.word	0x00004d40


	//   ....[75]....
        /*0348*/ 	.word	0x00004dc0


	//   ....[76]....
        /*034c*/ 	.word	0x00004e40


	//   ....[77]....
        /*0350*/ 	.word	0x00004ea0


	//   ....[78]....
        /*0354*/ 	.word	0x00004f10


	//   ....[79]....
        /*0358*/ 	.word	0x00004f90


	//   ....[80]....
        /*035c*/ 	.word	0x00005020


	//   ....[81]....
        /*0360*/ 	.word	0x000050d0


	//   ....[82]....
        /*0364*/ 	.word	0x00005180


	//   ....[83]....
        /*0368*/ 	.word	0x00005210


	//   ....[84]....
        /*036c*/ 	.word	0x000052a0


	//   ....[85]....
        /*0370*/ 	.word	0x00005340


	//   ....[86]....
        /*0374*/ 	.word	0x00005370


	//   ....[87]....
        /*0378*/ 	.word	0x00005420


	//   ....[88]....
        /*037c*/ 	.word	0x000054a0


	//   ....[89]....
        /*0380*/ 	.word	0x00005520


	//   ....[90]....
        /*0384*/ 	.word	0x000055e0


	//   ....[91]....
        /*0388*/ 	.word	0x00005690


	//   ....[92]....
        /*038c*/ 	.word	0x00005720


	//   ....[93]....
        /*0390*/ 	.word	0x000057a0


	//   ....[94]....
        /*0394*/ 	.word	0x00005830


	//   ....[95]....
        /*0398*/ 	.word	0x00005890


	//----- nvinfo : EIATTR_VRC_CTA_INIT_COUNT
	.align		4
.L_138:
        /*039c*/ 	.byte	0x02, 0x4a
	.zero		1
	.zero		1


	//----- nvinfo : EIATTR_EXIT_INSTR_OFFSETS
	.align		4
        /*03a0*/ 	.byte	0x04, 0x1c
        /*03a2*/ 	.short	(.L_140 - .L_139)


	//   ....[0]....
.L_139:
        /*03a4*/ 	.word	0x00001fa0


	//   ....[1]....
        /*03a8*/ 	.word	0x00001fc0


	//   ....[2]....
        /*03ac*/ 	.word	0x000044f0


	//   ....[3]....
        /*03b0*/ 	.word	0x00004510


	//----- nvinfo : EIATTR_MAX_THREADS
	.align		4
.L_140:
        /*03b4*/ 	.byte	0x04, 0x05
        /*03b6*/ 	.short	(.L_142 - .L_141)
.L_141:
        /*03b8*/ 	.word	0x00000180
        /*03bc*/ 	.word	0x00000001
        /*03c0*/ 	.word	0x00000001


	//----- nvinfo : EIATTR_CRS_STACK_SIZE
	.align		4
.L_142:
        /*03c4*/ 	.byte	0x04, 0x1e
        /*03c6*/ 	.short	(.L_144 - .L_143)
.L_143:
        /*03c8*/ 	.word	0x00000000


	//----- nvinfo : EIATTR_CBANK_PARAM_SIZE
	.align		4
.L_144:
        /*03cc*/ 	.byte	0x03, 0x19
        /*03ce*/ 	.short	0x0034


	//----- nvinfo : EIATTR_PARAM_CBANK
	.align		4
        /*03d0*/ 	.byte	0x04, 0x0a
        /*03d2*/ 	.short	(.L_146 - .L_145)
	.align		4
.L_145:
        /*03d4*/ 	.word	index@(.nv.constant0._ZN3cub18CUB_300001_SM_10006detail4scan16DeviceScanKernelINS2_10policy_hubIiiijN4cuda3std3__44plusIvEEE10Policy1000EN6thrust24THRUST_300001_SM_1000_NS10device_ptrIiEESF_NS0_13ScanTileStateIiLb1EEES9_NS1_10InputValueIiPiEEjiLb0EiEEvT0_T1_T2_iT3_T4_T5_)
        /*03d8*/ 	.short	0x0380
        /*03da*/ 	.short	0x0034


	//----- nvinfo : EIATTR_SW_WAR
	.align		4
.L_146:
        /*03dc*/ 	.byte	0x04, 0x36
        /*03de*/ 	.short	(.L_148 - .L_147)
.L_147:
        /*03e0*/ 	.word	0x00000008
.L_148:


//--------------------- .nv.info._ZN3cub18CUB_300001_SM_10006detail4scan20DeviceScanInitKernelINS0_13ScanTileStateIiLb1EEEEEvT_i --------------------------
	.section	.nv.info._ZN3cub18CUB_300001_SM_10006detail4scan20DeviceScanInitKernelINS0_13ScanTileStateIiLb1EEEEEvT_i,"",@"SHT_CUDA_INFO"
	.sectionflags	@""
	.align	4


	//----- nvinfo : EIATTR_CUDA_API_VERSION
	.align		4
        /*0000*/ 	.byte	0x04, 0x37
        /*0002*/ 	.short	(.L_150 - .L_149)
.L_149:
        /*0004*/ 	.word	0x00000082


	//----- nvinfo : EIATTR_KPARAM_INFO
	.align		4
.L_150:
        /*0008*/ 	.byte	0x04, 0x17
        /*000a*/ 	.short	(.L_152 - .L_151)
.L_151:
        /*000c*/ 	.word	0x00000000
        /*0010*/ 	.short	0x0001
        /*0012*/ 	.short	0x0008
        /*0014*/ 	.byte	0x00, 0xf0, 0x11, 0x00


	//----- nvinfo : EIATTR_KPARAM_INFO
	.align		4
.L_152:
        /*0018*/ 	.byte	0x04, 0x17
        /*001a*/ 	.short	(.L_154 - .L_153)
.L_153:
        /*001c*/ 	.word	0x00000000
        /*0020*/ 	.short	0x0000
        /*0022*/ 	.short	0x0000
        /*0024*/ 	.byte	0x00, 0xf0, 0x21, 0x00


	//----- nvinfo : EIATTR_SPARSE_MMA_MASK
	.align		4
.L_154:
        /*0028*/ 	.byte	0x03, 0x50
        /*002a*/ 	.short	0x0000


	//----- nvinfo : EIATTR_MAXREG_COUNT
	.align		4
        /*002c*/ 	.byte	0x03, 0x1b
        /*002e*/ 	.short	0x00ff


	//----- nvinfo : EIATTR_MERCURY_ISA_VERSION
	.align		4
        /*0030*/ 	.byte	0x03, 0x5f
        /*0032*/ 	.short	0x0101


	//----- nvinfo : EIATTR_VRC_CTA_INIT_COUNT
	.align		4
        /*0034*/ 	.byte	0x02, 0x4a
	.zero		1
	.zero		1


	//----- nvinfo : EIATTR_EXIT_INSTR_OFFSETS
	.align		4
        /*0038*/ 	.byte	0x04, 0x1c
        /*003a*/ 	.short	(.L_156 - .L_155)


	//   ....[0]....
.L_155:
        /*003c*/ 	.word	0x000000f0


	//   ....[1]....
        /*0040*/ 	.word	0x00000130


	//----- nvinfo : EIATTR_CBANK_PARAM_SIZE
	.align		4
.L_156:
        /*0044*/ 	.byte	0x03, 0x19
        /*0046*/ 	.short	0x000c


	//----- nvinfo : EIATTR_PARAM_CBANK
	.align		4
        /*0048*/ 	.byte	0x04, 0x0a
        /*004a*/ 	.short	(.L_158 - .L_157)
	.align		4
.L_157:
        /*004c*/ 	.word	index@(.nv.constant0._ZN3cub18CUB_300001_SM_10006detail4scan20DeviceScanInitKernelINS0_13ScanTileStateIiLb1EEEEEvT_i)
        /*0050*/ 	.short	0x0380
        /*0052*/ 	.short	0x000c


	//----- nvinfo : EIATTR_SW_WAR
	.align		4
.L_158:
        /*0054*/ 	.byte	0x04, 0x36
        /*0056*/ 	.short	(.L_160 - .L_159)
.L_159:
        /*0058*/ 	.word	0x00000008
.L_160:


//--------------------- .nv.info._ZN3cub18CUB_300001_SM_10006detail11EmptyKernelIvEEvv --------------------------
	.section	.nv.info._ZN3cub18CUB_300001_SM_10006detail11EmptyKernelIvEEvv,"",@"SHT_CUDA_INFO"
	.sectionflags	@""
	.align	4


	//----- nvinfo : EIATTR_CUDA_API_VERSION
	.align		4
        /*0000*/ 	.byte	0x04, 0x37
        /*0002*/ 	.short	(.L_162 - .L_161)
.L_161:
        /*0004*/ 	.word	0x00000082


	//----- nvinfo : EIATTR_SPARSE_MMA_MASK
	.align		4
.L_162:
        /*0008*/ 	.byte	0x03, 0x50
        /*000a*/ 	.short	0x0000


	//----- nvinfo : EIATTR_MAXREG_COUNT
	.align		4
        /*000c*/ 	.byte	0x03, 0x1b
        /*000e*/ 	.short	0x00ff


	//----- nvinfo : EIATTR_MERCURY_ISA_VERSION
	.align		4
        /*0010*/ 	.byte	0x03, 0x5f
        /*0012*/ 	.short	0x0101


	//----- nvinfo : EIATTR_VRC_CTA_INIT_COUNT
	.align		4
        /*0014*/ 	.byte	0x02, 0x4a
	.zero		1
	.zero		1


	//----- nvinfo : EIATTR_EXIT_INSTR_OFFSETS
	.align		4
        /*0018*/ 	.byte	0x04, 0x1c
        /*001a*/ 	.short	(.L_164 - .L_163)


	//   ....[0]....
.L_163:
        /*001c*/ 	.word	0x00000010


	//----- nvinfo : EIATTR_SW_WAR
	.align		4
.L_164:
        /*0020*/ 	.byte	0x04, 0x36
        /*0022*/ 	.short	(.L_166 - .L_165)
.L_165:
        /*0024*/ 	.word	0x00000008
.L_166:


//--------------------- .nv.info._Z14generateVoxelsPiP6float3S1_ii --------------------------
	.section	.nv.info._Z14generateVoxelsPiP6float3S1_ii,"",@"SHT_CUDA_INFO"
	.sectionflags	@""
	.align	4


	//----- nvinfo : EIATTR_CUDA_API_VERSION
	.align		4
        /*0000*/ 	.byte	0x04, 0x37
        /*0002*/ 	.short	(.L_168 - .L_167)
.L_167:
        /*0004*/ 	.word	0x00000082


	//----- nvinfo : EIATTR_KPARAM_INFO
	.align		4
.L_168:
        /*0008*/ 	.byte	0x04, 0x17
        /*000a*/ 	.short	(.L_170 - .L_169)
.L_169:
        /*000c*/ 	.word	0x00000000
        /*0010*/ 	.short	0x0004
        /*0012*/ 	.short	0x001c
        /*0014*/ 	.byte	0x00, 0xf0, 0x11, 0x00


	//----- nvinfo : EIATTR_KPARAM_INFO
	.align		4
.L_170:
        /*0018*/ 	.byte	0x04, 0x17
        /*001a*/ 	.short	(.L_172 - .L_171)
.L_171:
        /*001c*/ 	.word	0x00000000
        /*0020*/ 	.short	0x0003
        /*0022*/ 	.short	0x0018
        /*0024*/ 	.byte	0x00, 0xf0, 0x11, 0x00


	//----- nvinfo : EIATTR_KPARAM_INFO
	.align		4
.L_172:
        /*0028*/ 	.byte	0x04, 0x17
        /*002a*/ 	.short	(.L_174 - .L_173)
.L_173:
        /*002c*/ 	.word	0x00000000
        /*0030*/ 	.short	0x0002
        /*0032*/ 	.short	0x0010
        /*0034*/ 	.byte	0x00, 0xf5, 0x21, 0x00


	//----- nvinfo : EIATTR_KPARAM_INFO
	.align		4
.L_174:
        /*0038*/ 	.byte	0x04, 0x17
        /*003a*/ 	.short	(.L_176 - .L_175)
.L_175:
        /*003c*/ 	.word	0x00000000
        /*0040*/ 	.short	0x0001
        /*0042*/ 	.short	0x0008
        /*0044*/ 	.byte	0x00, 0xf5, 0x21, 0x00


	//----- nvinfo : EIATTR_KPARAM_INFO
	.align		4
.L_176:
        /*0048*/ 	.byte	0x04, 0x17
        /*004a*/ 	.short	(.L_178 - .L_177)
.L_177:
        /*004c*/ 	.word	0x00000000
        /*0050*/ 	.short	0x0000
        /*0052*/ 	.short	0x0000
        /*0054*/ 	.byte	0x00, 0xf5, 0x21, 0x00


	//----- nvinfo : EIATTR_SPARSE_MMA_MASK
	.align		4
.L_178:
        /*0058*/ 	.byte	0x03, 0x50
        /*005a*/ 	.short	0x0000


	//----- nvinfo : EIATTR_MAXREG_COUNT
	.align		4
        /*005c*/ 	.byte	0x03, 0x1b
        /*005e*/ 	.short	0x00ff


	//----- nvinfo : EIATTR_MERCURY_ISA_VERSION
	.align		4
        /*0060*/ 	.byte	0x03, 0x5f
        /*0062*/ 	.short	0x0101


	//----- nvinfo : EIATTR_VRC_CTA_INIT_COUNT
	.align		4
        /*0064*/ 	.byte	0x02, 0x4a
	.zero		1
	.zero		1


	//----- nvinfo : EIATTR_EXIT_INSTR_OFFSETS
	.align		4
        /*0068*/ 	.byte	0x04, 0x1c
        /*006a*/ 	.short	(.L_180 - .L_179)


	//   ....[0]....
.L_179:
        /*006c*/ 	.word	0x00000130


	//   ....[1]....
        /*0070*/ 	.word	0x00002060


	//----- nvinfo : EIATTR_CRS_STACK_SIZE
	.align		4
.L_180:
        /*0074*/ 	.byte	0x04, 0x1e
        /*0076*/ 	.short	(.L_182 - .L_181)
.L_181:
        /*0078*/ 	.word	0x00000000


	//----- nvinfo : EIATTR_CBANK_PARAM_SIZE
	.align		4
.L_182:
        /*007c*/ 	.byte	0x03, 0x19
        /*007e*/ 	.short	0x0020


	//----- nvinfo : EIATTR_PARAM_CBANK
	.align		4
        /*0080*/ 	.byte	0x04, 0x0a
        /*0082*/ 	.short	(.L_184 - .L_183)
	.align		4
.L_183:
        /*0084*/ 	.word	index@(.nv.constant0._Z14generateVoxelsPiP6float3S1_ii)
        /*0088*/ 	.short	0x0380
        /*008a*/ 	.short	0x0020


	//----- nvinfo : EIATTR_SW_WAR
	.align		4
.L_184:
        /*008c*/ 	.byte	0x04, 0x36
        /*008e*/ 	.short	(.L_186 - .L_185)
.L_185:
        /*0090*/ 	.word	0x00000008
.L_186:


//--------------------- .nv.info._Z13compactVoxelsPiS_S_i --------------------------
	.section	.nv.info._Z13compactVoxelsPiS_S_i,"",@"SHT_CUDA_INFO"
	.sectionflags	@""
	.align	4


	//----- nvinfo : EIATTR_CUDA_API_VERSION
	.align		4
        /*0000*/ 	.byte	0x04, 0x37
        /*0002*/ 	.short	(.L_188 - .L_187)
.L_187:
        /*0004*/ 	.word	0x00000082


	//----- nvinfo : EIATTR_KPARAM_INFO
	.align		4
.L_188:
        /*0008*/ 	.byte	0x04, 0x17
        /*000a*/ 	.short	(.L_190 - .L_189)
.L_189:
        /*000c*/ 	.word	0x00000000
        /*0010*/ 	.short	0x0003
        /*0012*/ 	.short	0x0018
        /*0014*/ 	.byte	0x00, 0xf0, 0x11, 0x00


	//----- nvinfo : EIATTR_KPARAM_INFO
	.align		4
.L_190:
        /*0018*/ 	.byte	0x04, 0x17
        /*001a*/ 	.short	(.L_192 - .L_191)
.L_191:
        /*001c*/ 	.word	0x00000000
        /*0020*/ 	.short	0x0002
        /*0022*/ 	.short	0x0010
        /*0024*/ 	.byte	0x00, 0xf5, 0x21, 0x00


	//----- nvinfo : EIATTR_KPARAM_INFO
	.align		4
.L_192:
        /*0028*/ 	.byte	0x04, 0x17
        /*002a*/ 	.short	(.L_194 - .L_193)
.L_193:
        /*002c*/ 	.word	0x00000000
        /*0030*/ 	.short	0x0001
        /*0032*/ 	.short	0x0008
        /*0034*/ 	.byte	0x00, 0xf5, 0x21, 0x00


	//----- nvinfo : EIATTR_KPARAM_INFO
	.align		4
.L_194:
        /*0038*/ 	.byte	0x04, 0x17
        /*003a*/ 	.short	(.L_196 - .L_195)
.L_195:
        /*003c*/ 	.word	0x00000000
        /*0040*/ 	.short	0x0000
        /*0042*/ 	.short	0x0000
        /*0044*/ 	.byte	0x00, 0xf5, 0x21, 0x00


	//----- nvinfo : EIATTR_SPARSE_MMA_MASK
	.align		4
.L_196:
        /*0048*/ 	.byte	0x03, 0x50
        /*004a*/ 	.short	0x0000


	//----- nvinfo : EIATTR_MAXREG_COUNT
	.align		4
        /*004c*/ 	.byte	0x03, 0x1b
        /*004e*/ 	.short	0x00ff


	//----- nvinfo : EIATTR_MERCURY_ISA_VERSION
	.align		4
        /*0050*/ 	.byte	0x03, 0x5f
        /*0052*/ 	.short	0x0101


	//----- nvinfo : EIATTR_VRC_CTA_INIT_COUNT
	.align		4
        /*0054*/ 	.byte	0x02, 0x4a
	.zero		1
	.zero		1


	//----- nvinfo : EIATTR_EXIT_INSTR_OFFSETS
	.align		4
        /*0058*/ 	.byte	0x04, 0x1c
        /*005a*/ 	.short	(.L_198 - .L_197)


	//   ....[0]....
.L_197:
        /*005c*/ 	.word	0x00000100


	//   ....[1]....
        /*0060*/ 	.word	0x00000180


	//   ....[2]....
        /*0064*/ 	.word	0x000001f0


	//----- nvinfo : EIATTR_CBANK_PARAM_SIZE
	.align		4
.L_198:
        /*0068*/ 	.byte	0x03, 0x19
        /*006a*/ 	.short	0x001c


	//----- nvinfo : EIATTR_PARAM_CBANK
	.align		4
        /*006c*/ 	.byte	0x04, 0x0a
        /*006e*/ 	.short	(.L_200 - .L_199)
	.align		4
.L_199:
        /*0070*/ 	.word	index@(.nv.constant0._Z13compactVoxelsPiS_S_i)
        /*0074*/ 	.short	0x0380
        /*0076*/ 	.short	0x001c


	//----- nvinfo : EIATTR_SW_WAR
	.align		4
.L_200:
        /*0078*/ 	.byte	0x04, 0x36
        /*007a*/ 	.short	(.L_202 - .L_201)
.L_201:
        /*007c*/ 	.word	0x00000008
.L_202:


//--------------------- .nv.info._Z14voxelOccupancyPii --------------------------
	.section	.nv.info._Z14voxelOccupancyPii,"",@"SHT_CUDA_INFO"
	.sectionflags	@""
	.align	4


	//----- nvinfo : EIATTR_CUDA_API_VERSION
	.align		4
        /*0000*/ 	.byte	0x04, 0x37
        /*0002*/ 	.short	(.L_204 - .L_203)
.L_203:
        /*0004*/ 	.word	0x00000082


	//----- nvinfo : EIATTR_KPARAM_INFO
	.align		4
.L_204:
        /*0008*/ 	.byte	0x04, 0x17
        /*000a*/ 	.short	(.L_206 - .L_205)
.L_205:
        /*000c*/ 	.word	0x00000000
        /*0010*/ 	.short	0x0001
        /*0012*/ 	.short	0x0008
        /*0014*/ 	.byte	0x00, 0xf0, 0x11, 0x00


	//----- nvinfo : EIATTR_KPARAM_INFO
	.align		4
.L_206:
        /*0018*/ 	.byte	0x04, 0x17
        /*001a*/ 	.short	(.L_208 - .L_207)
.L_207:
        /*001c*/ 	.word	0x00000000
        /*0020*/ 	.short	0x0000
        /*0022*/ 	.short	0x0000
        /*0024*/ 	.byte	0x00, 0xf5, 0x21, 0x00


	//----- nvinfo : EIATTR_SPARSE_MMA_MASK
	.align		4
.L_208:
        /*0028*/ 	.byte	0x03, 0x50
        /*002a*/ 	.short	0x0000


	//----- nvinfo : EIATTR_MAXREG_COUNT
	.align		4
        /*002c*/ 	.byte	0x03, 0x1b
        /*002e*/ 	.short	0x00ff


	//----- nvinfo : EIATTR_MERCURY_ISA_VERSION
	.align		4
        /*0030*/ 	.byte	0x03, 0x5f
        /*0032*/ 	.short	0x0101


	//----- nvinfo : EIATTR_VRC_CTA_INIT_COUNT
	.align		4
        /*0034*/ 	.byte	0x02, 0x4a
	.zero		1
	.zero		1


	//----- nvinfo : EIATTR_EXIT_INSTR_OFFSETS
	.align		4
        /*0038*/ 	.byte	0x04, 0x1c
        /*003a*/ 	.short	(.L_210 - .L_209)


	//   ....[0]....
.L_209:
        /*003c*/ 	.word	0x00000100


	//   ....[1]....
        /*0040*/ 	.word	0x00000190


	//----- nvinfo : EIATTR_CBANK_PARAM_SIZE
	.align		4
.L_210:
        /*0044*/ 	.byte	0x03, 0x19
        /*0046*/ 	.short	0x000c


	//----- nvinfo : EIATTR_PARAM_CBANK
	.align		4
        /*0048*/ 	.byte	0x04, 0x0a
        /*004a*/ 	.short	(.L_212 - .L_211)
	.align		4
.L_211:
        /*004c*/ 	.word	index@(.nv.constant0._Z14voxelOccupancyPii)
        /*0050*/ 	.short	0x0380
        /*0052*/ 	.short	0x000c


	//----- nvinfo : EIATTR_SW_WAR
	.align		4
.L_212:
        /*0054*/ 	.byte	0x04, 0x36
        /*0056*/ 	.short	(.L_214 - .L_213)
.L_213:
        /*0058*/ 	.word	0x00000008
.L_214:


//--------------------- .nv.callgraph             --------------------------
	.section	.nv.callgraph,"",@"SHT_CUDA_CALLGRAPH"
	.align	4
	.sectionentsize	8
	.align		4
        /*0000*/ 	.word	0x00000000
	.align		4
        /*0004*/ 	.word	0xffffffff
	.align		4
        /*0008*/ 	.word	0x00000000
	.align		4
        /*000c*/ 	.word	0xfffffffe
	.align		4
        /*0010*/ 	.word	0x00000000
	.align		4
        /*0014*/ 	.word	0xfffffffd
	.align		4
        /*0018*/ 	.word	0x00000000
	.align		4
        /*001c*/ 	.word	0xfffffffc


//--------------------- .nv.constant4             --------------------------
	.section	.nv.constant4,"a",@progbits
	.align	8
	.align		8
.nv.constant4:
        /*0000*/ 	.dword	_ZN34_INTERNAL_e4db2e03_4_k_cu_179ddb424cuda3std3__45__cpo5beginE
	.align		8
        /*0008*/ 	.dword	_ZN34_INTERNAL_e4db2e03_4_k_cu_179ddb424cuda3std3__45__cpo3endE
	.align		8
        /*0010*/ 	.dword	_ZN34_INTERNAL_e4db2e03_4_k_cu_179ddb424cuda3std3__45__cpo6cbeginE
	.align		8
        /*0018*/ 	.dword	_ZN34_INTERNAL_e4db2e03_4_k_cu_179ddb424cuda3std3__45__cpo4cendE
	.align		8
        /*0020*/ 	.dword	_ZN34_INTERNAL_e4db2e03_4_k_cu_179ddb424cuda3std3__45__cpo6rbeginE
	.align		8
        /*0028*/ 	.dword	_ZN34_INTERNAL_e4db2e03_4_k_cu_179ddb424cuda3std3__45__cpo4rendE
	.align		8
        /*0030*/ 	.dword	_ZN34_INTERNAL_e4db2e03_4_k_cu_179ddb424cuda3std3__45__cpo7crbeginE
	.align		8
        /*0038*/ 	.dword	_ZN34_INTERNAL_e4db2e03_4_k_cu_179ddb424cuda3std3__45__cpo5crendE
	.align		8
        /*0040*/ 	.dword	_ZN34_INTERNAL_e4db2e03_4_k_cu_179ddb424cuda3std3__436_GLOBAL__N__e4db2e03_4_k_cu_179ddb426ignoreE
	.align		8
        /*0048*/ 	.dword	_ZN34_INTERNAL_e4db2e03_4_k_cu_179ddb424cuda3std3__419piecewise_constructE
	.align		8
        /*0050*/ 	.dword	_ZN34_INTERNAL_e4db2e03_4_k_cu_179ddb424cuda3std3__48in_placeE
	.align		8
        /*0058*/ 	.dword	_ZN34_INTERNAL_e4db2e03_4_k_cu_179ddb424cuda3std3__420unreachable_sentinelE
	.align		8
        /*0060*/ 	.dword	_ZN34_INTERNAL_e4db2e03_4_k_cu_179ddb424cuda3std3__47nulloptE
	.align		8
        /*0068*/ 	.dword	_ZN34_INTERNAL_e4db2e03_4_k_cu_179ddb424cuda3std3__48unexpectE
	.align		8
        /*0070*/ 	.dword	_ZN34_INTERNAL_e4db2e03_4_k_cu_179ddb424cuda3std6ranges3__45__cpo4swapE
	.align		8
        /*0078*/ 	.dword	_ZN34_INTERNAL_e4db2e03_4_k_cu_179ddb424cuda3std6ranges3__45__cpo9iter_moveE
	.align		8
        /*0080*/ 	.dword	_ZN34_INTERNAL_e4db2e03_4_k_cu_179ddb424cuda3std6ranges3__45__cpo5beginE
	.align		8
        /*0088*/ 	.dword	_ZN34_INTERNAL_e4db2e03_4_k_cu_179ddb424cuda3std6ranges3__45__cpo3endE
	.align		8
        /*0090*/ 	.dword	_ZN34_INTERNAL_e4db2e03_4_k_cu_179ddb424cuda3std6ranges3__45__cpo6cbeginE
	.align		8
        /*0098*/ 	.dword	_ZN34_INTERNAL_e4db2e03_4_k_cu_179ddb424cuda3std6ranges3__45__cpo4cendE
	.align		8
        /*00a0*/ 	.dword	_ZN34_INTERNAL_e4db2e03_4_k_cu_179ddb424cuda3std6ranges3__45__cpo7advanceE
	.align		8
        /*00a8*/ 	.dword	_ZN34_INTERNAL_e4db2e03_4_k_cu_179ddb424cuda3std6ranges3__45__cpo9iter_swapE
	.align		8
        /*00b0*/ 	.dword	_ZN34_INTERNAL_e4db2e03_4_k_cu_179ddb424cuda3std6ranges3__45__cpo4nextE
	.align		8
        /*00b8*/ 	.dword	_ZN34_INTERNAL_e4db2e03_4_k_cu_179ddb424cuda3std6ranges3__45__cpo4prevE
	.align		8
        /*00c0*/ 	.dword	_ZN34_INTERNAL_e4db2e03_4_k_cu_179ddb424cuda3std6ranges3__45__cpo4dataE
	.align		8
        /*00c8*/ 	.dword	_ZN34_INTERNAL_e4db2e03_4_k_cu_179ddb424cuda3std6ranges3__45__cpo5cdataE
	.align		8
        /*00d0*/ 	.dword	_ZN34_INTERNAL_e4db2e03_4_k_cu_179ddb424cuda3std6ranges3__45__cpo4sizeE
	.align		8
        /*00d8*/ 	.dword	_ZN34_INTERNAL_e4db2e03_4_k_cu_179ddb424cuda3std6ranges3__45__cpo5ssizeE
	.align		8
        /*00e0*/ 	.dword	_ZN34_INTERNAL_e4db2e03_4_k_cu_179ddb424cuda3std6ranges3__45__cpo8distanceE
	.align		8
        /*00e8*/ 	.dword	_ZN34_INTERNAL_e4db2e03_4_k_cu_179ddb426thrust24THRUST_300001_SM_1000_NS8cuda_cub3parE
	.align		8
        /*00f0*/ 	.dword	_ZN34_INTERNAL_e4db2e03_4_k_cu_179ddb426thrust24THRUST_300001_SM_1000_NS8cuda_cub10par_nosyncE
	.align		8
        /*00f8*/ 	.dword	_ZN34_INTERNAL_e4db2e03_4_k_cu_179ddb426thrust24THRUST_300001_SM_1000_NS6system6detail10sequential3seqE
	.align		8
        /*0100*/ 	.dword	_ZN34_INTERNAL_e4db2e03_4_k_cu_179ddb426thrust24THRUST_300001_SM_1000_NS12placeholders2_1E
	.align		8
        /*0108*/ 	.dword	_ZN34_INTERNAL_e4db2e03_4_k_cu_179ddb426thrust24THRUST_300001_SM_1000_NS12placeholders2_2E
	.align		8
        /*0110*/ 	.dword	_ZN34_INTERNAL_e4db2e03_4_k_cu_179ddb426thrust24THRUST_300001_SM_1000_NS12placeholders2_3E
	.align		8
        /*0118*/ 	.dword	_ZN34_INTERNAL_e4db2e03_4_k_cu_179ddb426thrust24THRUST_300001_SM_1000_NS12placeholders2_4E
	.align		8
        /*0120*/ 	.dword	_ZN34_INTERNAL_e4db2e03_4_k_cu_179ddb426thrust24THRUST_300001_SM_1000_NS12placeholders2_5E
	.align		8
        /*0128*/ 	.dword	_ZN34_INTERNAL_e4db2e03_4_k_cu_179ddb426thrust24THRUST_300001_SM_1000_NS12placeholders2_6E
	.align		8
        /*0130*/ 	.dword	_ZN34_INTERNAL_e4db2e03_4_k_cu_179ddb426thrust24THRUST_300001_SM_1000_NS12placeholders2_7E
	.align		8
        /*0138*/ 	.dword	_ZN34_INTERNAL_e4db2e03_4_k_cu_179ddb426thrust24THRUST_300001_SM_1000_NS12placeholders2_8E
	.align		8
        /*0140*/ 	.dword	_ZN34_INTERNAL_e4db2e03_4_k_cu_179ddb426thrust24THRUST_300001_SM_1000_NS12placeholders2_9E
	.align		8
        /*0148*/ 	.dword	_ZN34_INTERNAL_e4db2e03_4_k_cu_179ddb426thrust24THRUST_300001_SM_1000_NS12placeholders3_10E
	.align		8
        /*0150*/ 	.dword	_ZN34_INTERNAL_e4db2e03_4_k_cu_179ddb426thrust24THRUST_300001_SM_1000_NS3seqE


//--------------------- .text._ZN3cub18CUB_300001_SM_10006detail4scan16DeviceScanKernelINS2_10policy_hubIiiimN4cuda3std3__44plusIvEEE10Policy1000EN6thrust24THRUST_300001_SM_1000_NS10device_ptrIiEESF_NS0_13ScanTileStateIiLb1EEES9_NS1_10InputValueIiPiEEmiLb0EiEEvT0_T1_T2_iT3_T4_T5_ --------------------------
	.section	.text._ZN3cub18CUB_300001_SM_10006detail4scan16DeviceScanKernelINS2_10policy_hubIiiimN4cuda3std3__44plusIvEEE10Policy1000EN6thrust24THRUST_300001_SM_1000_NS10device_ptrIiEESF_NS0_13ScanTileStateIiLb1EEES9_NS1_10InputValueIiPiEEmiLb0EiEEvT0_T1_T2_iT3_T4_T5_,"ax",@progbits
	.align	128
        .global         _ZN3cub18CUB_300001_SM_10006detail4scan16DeviceScanKernelINS2_10policy_hubIiiimN4cuda3std3__44plusIvEEE10Policy1000EN6thrust24THRUST_300001_SM_1000_NS10device_ptrIiEESF_NS0_13ScanTileStateIiLb1EEES9_NS1_10InputValueIiPiEEmiLb0EiEEvT0_T1_T2_iT3_T4_T5_
        .type           _ZN3cub18CUB_300001_SM_10006detail4scan16DeviceScanKernelINS2_10policy_hubIiiimN4cuda3std3__44plusIvEEE10Policy1000EN6thrust24THRUST_300001_SM_1000_NS10device_ptrIiEESF_NS0_13ScanTileStateIiLb1EEES9_NS1_10InputValueIiPiEEmiLb0EiEEvT0_T1_T2_iT3_T4_T5_,@function
        .size           _ZN3cub18CUB_300001_SM_10006detail4scan16DeviceScanKernelINS2_10policy_hubIiiimN4cuda3std3__44plusIvEEE10Policy1000EN6thrust24THRUST_300001_SM_1000_NS10device_ptrIiEESF_NS0_13ScanTileStateIiLb1EEES9_NS1_10InputValueIiPiEEmiLb0EiEEvT0_T1_T2_iT3_T4_T5_,(.L_x_198 - _ZN3cub18CUB_300001_SM_10006detail4scan16DeviceScanKernelINS2_10policy_hubIiiimN4cuda3std3__44plusIvEEE10Policy1000EN6thrust24THRUST_300001_SM_1000_NS10device_ptrIiEESF_NS0_13ScanTileStateIiLb1EEES9_NS1_10InputValueIiPiEEmiLb0EiEEvT0_T1_T2_iT3_T4_T5_)
        .other          _ZN3cub18CUB_300001_SM_10006detail4scan16DeviceScanKernelINS2_10policy_hubIiiimN4cuda3std3__44plusIvEEE10Policy1000EN6thrust24THRUST_300001_SM_1000_NS10device_ptrIiEESF_NS0_13ScanTileStateIiLb1EEES9_NS1_10InputValueIiPiEEmiLb0EiEEvT0_T1_T2_iT3_T4_T5_,@"STO_CUDA_ENTRY STV_DEFAULT"
_ZN3cub18CUB_300001_SM_10006detail4scan16DeviceScanKernelINS2_10policy_hubIiiimN4cuda3std3__44plusIvEEE10Policy1000EN6thrust24THRUST_300001_SM_1000_NS10device_ptrIiEESF_NS0_13ScanTileStateIiLb1EEES9_NS1_10InputValueIiPiEEmiLb0EiEEvT0_T1_T2_iT3_T4_T5_:
.text._ZN3cub18CUB_300001_SM_10006detail4scan16DeviceScanKernelINS2_10policy_hubIiiimN4cuda3std3__44plusIvEEE10Policy1000EN6thrust24THRUST_300001_SM_1000_NS10device_ptrIiEESF_NS0_13ScanTileStateIiLb1EEES9_NS1_10InputValueIiPiEEmiLb0EiEEvT0_T1_T2_iT3_T4_T5_:
[----:B------:R-:W-:Y:S01]  /*0000*/  LDC R1, c[0x0][0x37c] ;  /* 0x0000df00ff017b82 */ /* 0x000fe20000000800 */
[----:B------:R-:W0:Y:S01]  /*0010*/  LDCU UR4, c[0x0][0x3a0] ;  /* 0x00007400ff0477ac */ /* 0x000e220008000800 */
[----:B------:R-:W1:Y:S06]  /*0020*/  LDCU.64 UR12, c[0x0][0x358] ;  /* 0x00006b00ff0c77ac */ /* 0x000e6c0008000a00 */
[----:B------:R-:W2:Y:S01]  /*0030*/  S2UR UR6, SR_CTAID.X ;  /* 0x00000000000679c3 */ /* 0x000ea20000002500 */
[----:B------:R-:W3:Y:S01]  /*0040*/  LDCU.64 UR8, c[0x0][0x3b0] ;  /* 0x00007600ff0877ac */ /* 0x000ee20008000a00 */
[----:B0-----:R-:W-:-:S06]  /*0050*/  UPRMT UR4, UR4, 0x7770, URZ ;  /* 0x0000777004047896 */ /* 0x001fcc00080000ff */
[----:B------:R-:W-:-:S05]  /*0060*/  ISETP.NE.AND P0, PT, RZ, UR4, PT ;  /* 0x00000004ff007c0c */ /* 0x000fca000bf05270 */
[----:B------:R-:W2:Y:S08]  /*0070*/  LDCU UR4, c[0x0][0x398] ;  /* 0x00007300ff0477ac */ /* 0x000eb00008000800 */
[----:B------:R-:W1:Y:S02]  /*0080*/  @P0 LDC.64 R2, c[0x0][0x3a8] ;  /* 0x0000ea00ff020b82 */ /* 0x000e640000000a00 */
[----:B-1----:R0:W5:Y:S01]  /*0090*/  @P0 LDG.E R39, desc[UR12][R2.64] ;  /* 0x0000000c02270981 */ /* 0x002162000c1e1900 */
[----:B--2---:R-:W-:-:S04]  /*00a0*/  UIADD3 UR6, UPT, UPT, UR6, UR4, URZ ;  /* 0x0000000406067290 */ /* 0x004fc8000fffe0ff */
[----:B------:R-:W-:-:S04]  /*00b0*/  UIMAD.WIDE UR10, UR6, 0x1ee0, URZ ;  /* 0x00001ee0060a78a5 */ /* 0x000fc8000f8e02ff */
[----:B---3--:R-:W-:-:S04]  /*00c0*/  UIADD3 UR7, UP0, UPT, -UR10, UR8, URZ ;  /* 0x000000080a077290 */ /* 0x008fc8000ff1e1ff */
[----:B------:R-:W-:Y:S02]  /*00d0*/  UIADD3.X UR4, UPT, UPT, ~UR11, UR9, URZ, UP0, !UPT ;  /* 0x000000090b047290 */ /* 0x000fe400087fe5ff */
[----:B------:R-:W-:-:S04]  /*00e0*/  UISETP.GE.U32.AND UP0, UPT, UR7, 0x1ee1, UPT ;  /* 0x00001ee10700788c */ /* 0x000fc8000bf06070 */
[----:B------:R-:W-:Y:S01]  /*00f0*/  UISETP.GE.U32.AND.EX UP0, UPT, UR4, URZ, UPT, UP0 ;  /* 0x000000ff0400728c */ /* 0x000fe2000bf06100 */
[----:B------:R-:W1:Y:S08]  /*0100*/  @!P0 LDC R39, c[0x0][0x3a8] ;  /* 0x0000ea00ff278b82 */ /* 0x000e700000000800 */
[----:B0-----:R-:W-:Y:S05]  /*0110*/  BRA.U !UP0, `(.L_x_0) ;  /* 0x0000001908f47547 */ /* 0x001fea000b800000 */
[----:B------:R-:W0:Y:S01]  /*0120*/  S2R R35, SR_TID.X ;  /* 0x0000000000237919 */ /* 0x000e220000002100 */
[----:B------:R-:W2:Y:S01]  /*0130*/  LDCU.64 UR4, c[0x0][0x380] ;  /* 0x00007000ff0477ac */ /* 0x000ea20008000a00 */
[C---:B0-----:R-:W-:Y:S02]  /*0140*/  LOP3.LUT R0, R35.reuse, 0x1f, RZ, 0xc0, !PT ;  /* 0x0000001f23007812 */ /* 0x041fe400078ec0ff */
[----:B------:R-:W-:-:S05]  /*0150*/  LOP3.LUT R3, R35, 0x3e0, RZ, 0xc0, !PT ;  /* 0x000003e023037812 */ /* 0x000fca00078ec0ff */
[----:B------:R-:W-:-:S05]  /*0160*/  IMAD R0, R3, 0x13, R0 ;  /* 0x0000001303007824 */ /* 0x000fca00078e0200 */
[----:B------:R-:W-:-:S05]  /*0170*/  IADD3 R0, P0, PT, R0, UR10, RZ ;  /* 0x0000000a00007c10 */ /* 0x000fca000ff1e0ff */
[----:B------:R-:W-:Y:S02]  /*0180*/  IMAD.X R3, RZ, RZ, UR11, P0 ;  /* 0x0000000bff037e24 */ /* 0x000fe400080e06ff */
[----:B------:R-:W-:-:S03]  /*0190*/  IMAD.SHL.U32 R31, R0, 0x4, RZ ;  /* 0x00000004001f7824 */ /* 0x000fc600078e00ff */
[----:B------:R-:W-:Y:S02]  /*01a0*/  SHF.L.U64.HI R30, R0, 0x2, R3 ;  /* 0x00000002001e7819 */ /* 0x000fe40000010203 */
[----:B--2---:R-:W-:-:S04]  /*01b0*/  IADD3 R2, P0, PT, R31, UR4, RZ ;  /* 0x000000041f027c10 */ /* 0x004fc8000ff1e0ff */
[----:B------:R-:W-:-:S05]  /*01c0*/  IADD3.X R3, PT, PT, R30, UR5, RZ, P0, !PT ;  /* 0x000000051e037c10 */ /* 0x000fca00087fe4ff */
[----:B------:R-:W2:Y:S04]  /*01d0*/  LDG.E R5, desc[UR12][R2.64] ;  /* 0x0000000c02057981 */ /* 0x000ea8000c1e1900 */
[----:B------:R-:W3:Y:S04]  /*01e0*/  LDG.E R7, desc[UR12][R2.64+0x80] ;  /* 0x0000800c02077981 */ /* 0x000ee8000c1e1900 */
[----:B------:R-:W4:Y:S04]  /*01f0*/  LDG.E R9, desc[UR12][R2.64+0x100] ;  /* 0x0001000c02097981 */ /* 0x000f28000c1e1900 */
        /* <DEDUP_REMOVED lines=15> */
[----:B------:R-:W4:Y:S01]  /*02f0*/  LDG.E R8, desc[UR12][R2.64+0x900] ;  /* 0x0009000c02087981 */ /* 0x000f22000c1e1900 */
[----:B------:R-:W0:Y:S01]  /*0300*/  S2UR UR5, SR_CgaCtaId ;  /* 0x00000000000579c3 */ /* 0x000e220000008800 */
[----:B------:R-:W-:Y:S01]  /*0310*/  SHF.R.U32.HI R36, RZ, 0x5, R35 ;  /* 0x00000005ff247819 */ /* 0x000fe20000011623 */
[----:B------:R-:W-:Y:S01]  /*0320*/  UMOV UR4, 0x400 ;  /* 0x0000040000047882 */ /* 0x000fe20000000000 */
[----:B------:R-:W1:Y:S01]  /*0330*/  S2R R37, SR_LANEID ;  /* 0x0000000000257919 */ /* 0x000e620000000000 */
[----:B------:R-:W-:Y:S01]  /*0340*/  UISETP.NE.AND UP0, UPT, UR6, URZ, UPT ;  /* 0x000000ff0600728c */ /* 0x000fe2000bf05270 */
[----:B------:R-:W-:Y:S01]  /*0350*/  BSSY.RECONVERGENT B0, `(.L_x_1) ;  /* 0x0000148000007945 */ /* 0x000fe20003800200 */
[----:B0-----:R-:W-:Y:S01]  /*0360*/  ULEA UR4, UR5, UR4, 0x18 ;  /* 0x0000000405047291 */ /* 0x001fe2000f8ec0ff */
[----:B-1----:R-:W-:-:S05]  /*0370*/  IMAD R34, R36, 0x260, R37 ;  /* 0x0000026024227824 */ /* 0x002fca00078e0225 */
[----:B------:R-:W-:-:S05]  /*0380*/  LEA R34, R34, UR4, 0x2 ;  /* 0x0000000422227c11 */ /* 0x000fca000f8e10ff */
[----:B------:R-:W-:Y:S01]  /*0390*/  IMAD R33, R37, 0x48, R34 ;  /* 0x0000004825217824 */ /* 0x000fe200078e0222 */
[----:B--2---:R0:W-:Y:S04]  /*03a0*/  STS [R34], R5 ;  /* 0x0000000522007388 */ /* 0x0041e80000000800 */
[----:B---3--:R0:W-:Y:S04]  /*03b0*/  STS [R34+0x80], R7 ;  /* 0x0000800722007388 */ /* 0x0081e80000000800 */
[----:B----4-:R0:W-:Y:S04]  /*03c0*/  STS [R34+0x100], R9 ;  /* 0x0001000922007388 */ /* 0x0101e80000000800 */
[----:B------:R0:W-:Y:S04]  /*03d0*/  STS [R34+0x180], R11 ;  /* 0x0001800b22007388 */ /* 0x0001e80000000800 */
        /* <DEDUP_REMOVED lines=14> */
[----:B------:R0:W-:Y:S01]  /*04c0*/  STS [R34+0x900], R8 ;  /* 0x0009000822007388 */ /* 0x0001e20000000800 */
[----:B------:R-:W-:-:S03]  /*04d0*/  NOP ;  /* 0x0000000000007918 */ /* 0x000fc60000000000 */
[----:B------:R0:W1:Y:S04]  /*04e0*/  LDS R32, [R33] ;  /* 0x0000000021207984 */ /* 0x0000680000000800 */
[----:B------:R0:W2:Y:S04]  /*04f0*/  LDS R29, [R33+0x4] ;  /* 0x00000400211d7984 */ /* 0x0000a80000000800 */
[----:B------:R0:W3:Y:S04]  /*0500*/  LDS R28, [R33+0x8] ;  /* 0x00000800211c7984 */ /* 0x0000e80000000800 */
[----:B------:R0:W4:Y:S04]  /*0510*/  LDS R27, [R33+0xc] ;  /* 0x00000c00211b7984 */ /* 0x0001280000000800 */
[----:B------:R0:W0:Y:S04]  /*0520*/  LDS R26, [R33+0x10] ;  /* 0x00001000211a7984 */ /* 0x0000280000000800 */
        /* <DEDUP_REMOVED lines=13> */
[----:B------:R0:W0:Y:S01]  /*0600*/  LDS R9, [R33+0x48] ;  /* 0x0000480021097984 */ /* 0x0000220000000800 */
[----:B------:R-:W-:Y:S06]  /*0610*/  BAR.SYNC.DEFER_BLOCKING 0x0 ;  /* 0x0000000000007b1d */ /* 0x000fec0000010000 */
[----:B-1234-:R-:W-:Y:S05]  /*0620*/  BRA.U UP0, `(.L_x_2) ;  /* 0x0000000500247547 */ /* 0x01efea000b800000 */
[----:B0-----:R-:W-:Y:S02]  /*0630*/  IADD3 R8, PT, PT, R28, R29, R32 ;  /* 0x0000001d1c087210 */ /* 0x001fe40007ffe020 */
[C---:B------:R-:W-:Y:S02]  /*0640*/  ISETP.NE.AND P1, PT, R37.reuse, 0x1f, PT ;  /* 0x0000001f2500780c */ /* 0x040fe40003f25270 */
[----:B------:R-:W-:Y:S02]  /*0650*/  IADD3 R8, PT, PT, R26, R27, R8 ;  /* 0x0000001b1a087210 */ /* 0x000fe40007ffe008 */
[----:B------:R-:W-:Y:S02]  /*0660*/  ISETP.NE.AND P2, PT, R37, RZ, PT ;  /* 0x000000ff2500720c */ /* 0x000fe40003f45270 */
[----:B------:R-:W-:-:S04]  /*0670*/  IADD3 R8, PT, PT, R24, R25, R8 ;  /* 0x0000001918087210 */ /* 0x000fc80007ffe008 */
[----:B------:R-:W-:-:S03]  /*0680*/  IADD3 R8, PT, PT, R22, R23, R8 ;  /* 0x0000001716087210 */ /* 0x000fc60007ffe008 */
[----:B------:R-:W-:Y:S02]  /*0690*/  @!P1 LEA R42, R36, UR4, 0x2 ;  /* 0x00000004242a9c11 */ /* 0x000fe4000f8e10ff */
[----:B------:R-:W-:-:S04]  /*06a0*/  IADD3 R8, PT, PT, R20, R21, R8 ;  /* 0x0000001514087210 */ /* 0x000fc80007ffe008 */
[----:B------:R-:W-:-:S04]  /*06b0*/  IADD3 R8, PT, PT, R6, R7, R8 ;  /* 0x0000000706087210 */ /* 0x000fc80007ffe008 */
[----:B------:R-:W-:-:S04]  /*06c0*/  IADD3 R8, PT, PT, R4, R5, R8 ;  /* 0x0000000504087210 */ /* 0x000fc80007ffe008 */
[----:B------:R-:W-:-:S04]  /*06d0*/  IADD3 R8, PT, PT, R2, R3, R8 ;  /* 0x0000000302087210 */ /* 0x000fc80007ffe008 */
[----:B------:R-:W-:-:S05]  /*06e0*/  IADD3 R38, PT, PT, R9, R0, R8 ;  /* 0x0000000009267210 */ /* 0x000fca0007ffe008 */
[----:B------:R-:W0:Y:S02]  /*06f0*/  SHFL.UP P0, R9, R38, 0x1, RZ ;  /* 0x0420000026097989 */ /* 0x000e2400000000ff */
[----:B0-----:R-:W-:-:S05]  /*0700*/  @P0 IMAD.IADD R9, R38, 0x1, R9 ;  /* 0x0000000126090824 */ /* 0x001fca00078e0209 */
[----:B------:R-:W0:Y:S02]  /*0710*/  SHFL.UP P0, R12, R9, 0x2, RZ ;  /* 0x04400000090c7989 */ /* 0x000e2400000000ff */
[----:B0-----:R-:W-:-:S05]  /*0720*/  @P0 IMAD.IADD R12, R9, 0x1, R12 ;  /* 0x00000001090c0824 */ /* 0x001fca00078e020c */
[----:B------:R-:W0:Y:S02]  /*0730*/  SHFL.UP P0, R17, R12, 0x4, RZ ;  /* 0x048000000c117989 */ /* 0x000e2400000000ff */
[----:B0-----:R-:W-:-:S05]  /*0740*/  @P0 IMAD.IADD R17, R12, 0x1, R17 ;  /* 0x000000010c110824 */ /* 0x001fca00078e0211 */
[----:B------:R-:W0:Y:S02]  /*0750*/  SHFL.UP P0, R40, R17, 0x8, RZ ;  /* 0x0500000011287989 */ /* 0x000e2400000000ff */
[----:B0-----:R-:W-:-:S05]  /*0760*/  @P0 IMAD.IADD R40, R17, 0x1, R40 ;  /* 0x0000000111280824 */ /* 0x001fca00078e0228 */
[----:B------:R-:W0:Y:S02]  /*0770*/  SHFL.UP P0, R41, R40, 0x10, RZ ;  /* 0x0600000028297989 */ /* 0x000e2400000000ff */
[----:B0-----:R-:W-:Y:S01]  /*0780*/  @P0 IMAD.IADD R41, R40, 0x1, R41 ;  /* 0x0000000128290824 */ /* 0x001fe200078e0229 */
[----:B------:R-:W-:-:S03]  /*0790*/  ISETP.NE.AND P0, PT, R36, 0x2, PT ;  /* 0x000000022400780c */ /* 0x000fc60003f05270 */
[----:B------:R-:W-:Y:S01]  /*07a0*/  IMAD.IADD R38, R41, 0x1, -R38 ;  /* 0x0000000129267824 */ /* 0x000fe200078e0a26 */
[----:B------:R-:W-:Y:S01]  /*07b0*/  @!P1 STS [R42+0x10], R41 ;  /* 0x000010292a009388 */ /* 0x000fe20000000800 */
[----:B------:R-:W-:Y:S01]  /*07c0*/  BAR.SYNC.DEFER_BLOCKING 0x0 ;  /* 0x0000000000007b1d */ /* 0x000fe20000010000 */
[----:B------:R-:W-:Y:S02]  /*07d0*/  ISETP.NE.AND P1, PT, R36, 0xc, PT ;  /* 0x0000000c2400780c */ /* 0x000fe40003f25270 */
[----:B------:R-:W-:-:S03]  /*07e0*/  SEL R38, R38, RZ, P2 ;  /* 0x000000ff26267207 */ /* 0x000fc60001000000 */
[----:B------:R-:W0:Y:S04]  /*07f0*/  LDS.128 R8, [UR4+0x10] ;  /* 0x00001004ff087984 */ /* 0x000e280008000c00 */
[----:B------:R-:W1:Y:S04]  /*0800*/  LDS.128 R12, [UR4+0x20] ;  /* 0x00002004ff0c7984 */ /* 0x000e680008000c00 */
[----:B------:R-:W2:Y:S01]  /*0810*/  LDS.128 R16, [UR4+0x30] ;  /* 0x00003004ff107984 */ /* 0x000ea20008000c00 */
[----:B0-----:R-:W-:-:S04]  /*0820*/  IMAD.IADD R9, R8, 0x1, R9 ;  /* 0x0000000108097824 */ /* 0x001fc800078e0209 */
[----:B------:R-:W-:Y:S01]  /*0830*/  IMAD.IADD R10, R10, 0x1, R9 ;  /* 0x000000010a0a7824 */ /* 0x000fe200078e0209 */
[----:B------:R-:W-:Y:S02]  /*0840*/  SEL R8, R9, R8, !P0 ;  /* 0x0000000809087207 */ /* 0x000fe40004000000 */
[----:B------:R-:W-:Y:S01]  /*0850*/  ISETP.NE.AND P0, PT, R36, 0x3, PT ;  /* 0x000000032400780c */ /* 0x000fe20003f05270 */
[----:B------:R-:W-:-:S03]  /*0860*/  IMAD.IADD R11, R11, 0x1, R10 ;  /* 0x000000010b0b7824 */ /* 0x000fc600078e020a */
[----:B------:R-:W-:Y:S01]  /*0870*/  SEL R8, R10, R8, !P0 ;  /* 0x000000080a087207 */ /* 0x000fe20004000000 */
[----:B-1----:R-:W-:Y:S01]  /*0880*/  IMAD.IADD R12, R11, 0x1, R12 ;  /* 0x000000010b0c7824 */ /* 0x002fe200078e020c */
[----:B------:R-:W-:-:S03]  /*0890*/  ISETP.NE.AND P0, PT, R36, 0x4, PT ;  /* 0x000000042400780c */ /* 0x000fc60003f05270 */
[----:B------:R-:W-:Y:S01]  /*08a0*/  IMAD.IADD R13, R13, 0x1, R12 ;  /* 0x000000010d0d7824 */ /* 0x000fe200078e020c */
[----:B------:R-:W-:Y:S02]  /*08b0*/  SEL R8, R11, R8, !P0 ;  /* 0x000000080b087207 */ /* 0x000fe40004000000 */
[----:B------:R-:W-:Y:S01]  /*08c0*/  ISETP.NE.AND P0, PT, R36, 0x5, PT ;  /* 0x000000052400780c */ /* 0x000fe20003f05270 */
[----:B------:R-:W-:-:S03]  /*08d0*/  IMAD.IADD R14, R14, 0x1, R13 ;  /* 0x000000010e0e7824 */ /* 0x000fc600078e020d */
[----:B------:R-:W-:Y:S01]  /*08e0*/  SEL R8, R12, R8, !P0 ;  /* 0x000000080c087207 */ /* 0x000fe20004000000 */
[----:B------:R-:W-:Y:S01]  /*08f0*/  IMAD.IADD R15, R15, 0x1, R14 ;  /* 0x000000010f0f7824 */ /* 0x000fe200078e020e */
[----:B------:R-:W-:-:S03]  /*0900*/  ISETP.NE.AND P0, PT, R36, 0x6, PT ;  /* 0x000000062400780c */ /* 0x000fc60003f05270 */
[----:B--2---:R-:W-:Y:S01]  /*0910*/  IMAD.IADD R16, R15, 0x1, R16 ;  /* 0x000000010f107824 */ /* 0x004fe200078e0210 */
[----:B------:R-:W-:Y:S02]  /*0920*/  SEL R9, R13, R8, !P0 ;  /* 0x000000080d097207 */ /* 0x000fe40004000000 */
[----:B------:R-:W-:Y:S01]  /*0930*/  ISETP.NE.AND P0, PT, R36, 0x7, PT ;  /* 0x000000072400780c */ /* 0x000fe20003f05270 */
[----:B------:R-:W0:Y:S01]  /*0940*/  LDS R8, [UR4+0x40] ;  /* 0x00004004ff087984 */ /* 0x000e220008000800 */
[----:B------:R-:W-:Y:S02]  /*0950*/  IMAD.IADD R17, R17, 0x1, R16 ;  /* 0x0000000111117824 */ /* 0x000fe400078e0210 */
[----:B------:R-:W-:Y:S02]  /*0960*/  SEL R9, R14, R9, !P0 ;  /* 0x000000090e097207 */ /* 0x000fe40004000000 */
[----:B------:R-:W-:Y:S01]  /*0970*/  ISETP.NE.AND P0, PT, R36, 0x8, PT ;  /* 0x000000082400780c */ /* 0x000fe20003f05270 */
[----:B------:R-:W-:-:S03]  /*0980*/  IMAD.IADD R18, R18, 0x1, R17 ;  /* 0x0000000112127824 */ /* 0x000fc600078e0211 */
[----:B------:R-:W-:Y:S02]  /*0990*/  SEL R9, R15, R9, !P0 ;  /* 0x000000090f097207 */ /* 0x000fe40004000000 */
[----:B------:R-:W-:-:S04]  /*09a0*/  ISETP.NE.AND P0, PT, R36, 0x9, PT ;  /* 0x000000092400780c */ /* 0x000fc80003f05270 */
[----:B------:R-:W-:Y:S02]  /*09b0*/  SEL R9, R16, R9, !P0 ;  /* 0x0000000910097207 */ /* 0x000fe40004000000 */
[----:B------:R-:W-:-:S04]  /*09c0*/  ISETP.NE.AND P0, PT, R36, 0xa, PT ;  /* 0x0000000a2400780c */ /* 0x000fc80003f05270 */
[----:B------:R-:W-:Y:S02]  /*09d0*/  SEL R9, R17, R9, !P0 ;  /* 0x0000000911097207 */ /* 0x000fe40004000000 */
[----:B------:R-:W-:-:S04]  /*09e0*/  ISETP.NE.AND P0, PT, R36, 0xb, PT ;  /* 0x0000000b2400780c */ /* 0x000fc80003f05270 */
[----:B------:R-:W-:Y:S01]  /*09f0*/  SEL R9, R18, R9, !P0 ;  /* 0x0000000912097207 */ /* 0x000fe20004000000 */
[----:B------:R-:W-:Y:S01]  /*0a00*/  IMAD.IADD R18, R19, 0x1, R18 ;  /* 0x0000000113127824 */ /* 0x000fe200078e0212 */
[----:B------:R-:W-:-:S04]  /*0a10*/  ISETP.GE.U32.AND P0, PT, R35, 0x20, PT ;  /* 0x000000202300780c */ /* 0x000fc80003f06070 */
[C---:B------:R-:W-:Y:S02]  /*0a20*/  SEL R9, R18.reuse, R9, !P1 ;  /* 0x0000000912097207 */ /* 0x040fe40004800000 */
[----:B------:R-:W-:Y:S02]  /*0a30*/  ISETP.NE.AND P1, PT, R35, RZ, PT ;  /* 0x000000ff2300720c */ /* 0x000fe40003f25270 */
[----:B------:R-:W-:Y:S02]  /*0a40*/  SEL R10, R9, RZ, P0 ;  /* 0x000000ff090a7207 */ /* 0x000fe40000000000 */
[--C-:B0----5:R-:W-:Y:S02]  /*0a50*/  IADD3 R9, PT, PT, R18, R8, R39.reuse ;  /* 0x0000000812097210 */ /* 0x121fe40007ffe027 */
[----:B------:R-:W-:-:S07]  /*0a60*/  IADD3 R38, PT, PT, R10, R38, R39 ;  /* 0x000000260a267210 */ /* 0x000fce0007ffe027 */
[----:B------:R-:W-:Y:S05]  /*0a70*/  @P1 BRA `(.L_x_3) ;  /* 0x0000000c00541947 */ /* 0x000fea0003800000 */
[----:B------:R-:W0:Y:S01]  /*0a80*/  LDC.64 R10, c[0x0][0x390] ;  /* 0x0000e400ff0a7b82 */ /* 0x000e220000000a00 */
[----:B------:R-:W-:-:S05]  /*0a90*/  IMAD.MOV.U32 R8, RZ, RZ, 0x65 ;  /* 0x00000065ff087424 */ /* 0x000fca00078e00ff */
[----:B0-----:R0:W-:Y:S01]  /*0aa0*/  ST.E.64.STRONG.GPU desc[UR12][R10.64+0x100], R8 ;  /* 0x000100080a007985 */ /* 0x0011e2000c10fb0c */
[----:B------:R-:W-:Y:S05]  /*0ab0*/  BRA `(.L_x_3) ;  /* 0x0000000c00447947 */ /* 0x000fea0003800000 */
.L_x_2:
        /* <DEDUP_REMOVED lines=20> */
[----:B-----5:R-:W0:Y:S02]  /*0c00*/  SHFL.UP P0, R39, R40, 0x10, RZ ;  /* 0x0600000028277989 */ /* 0x020e2400000000ff */
[----:B0-----:R-:W-:Y:S01]  /*0c10*/  @P0 IMAD.IADD R39, R40, 0x1, R39 ;  /* 0x0000000128270824 */ /* 0x001fe200078e0227 */
[----:B------:R-:W-:-:S04]  /*0c20*/  ISETP.NE.AND P0, PT, R36, 0x2, PT ;  /* 0x000000022400780c */ /* 0x000fc80003f05270 */
[----:B------:R-:W-:Y:S01]  /*0c30*/  @!P1 STS [R42+0x10], R39 ;  /* 0x000010272a009388 */ /* 0x000fe20000000800 */
[----:B------:R-:W-:Y:S01]  /*0c40*/  BAR.SYNC.DEFER_BLOCKING 0x0 ;  /* 0x0000000000007b1d */ /* 0x000fe20000010000 */
[----:B------:R-:W-:-:S05]  /*0c50*/  ISETP.NE.AND P1, PT, R36, 0xc, PT ;  /* 0x0000000c2400780c */ /* 0x000fca0003f25270 */
[----:B------:R-:W0:Y:S04]  /*0c60*/  LDS.128 R8, [UR4+0x10] ;  /* 0x00001004ff087984 */ /* 0x000e280008000c00 */
[----:B------:R-:W1:Y:S04]  /*0c70*/  LDS.128 R12, [UR4+0x20] ;  /* 0x00002004ff0c7984 */ /* 0x000e680008000c00 */
[----:B------:R-:W2:Y:S01]  /*0c80*/  LDS.128 R16, [UR4+0x30] ;  /* 0x00003004ff107984 */ /* 0x000ea20008000c00 */
[----:B0-----:R-:W-:-:S04]  /*0c90*/  IMAD.IADD R9, R8, 0x1, R9 ;  /* 0x0000000108097824 */ /* 0x001fc800078e0209 */
[----:B------:R-:W-:Y:S01]  /*0ca0*/  IMAD.IADD R10, R10, 0x1, R9 ;  /* 0x000000010a0a7824 */ /* 0x000fe200078e0209 */
[----:B------:R-:W-:Y:S02]  /*0cb0*/  SEL R8, R9, R8, !P0 ;  /* 0x0000000809087207 */ /* 0x000fe40004000000 */
[----:B------:R-:W-:Y:S01]  /*0cc0*/  ISETP.NE.AND P0, PT, R36, 0x3, PT ;  /* 0x000000032400780c */ /* 0x000fe20003f05270 */
[----:B------:R-:W-:Y:S01]  /*0cd0*/  IMAD.IADD R11, R11, 0x1, R10 ;  /* 0x000000010b0b7824 */ /* 0x000fe200078e020a */
[----:B------:R-:W0:Y:S02]  /*0ce0*/  LDS R9, [UR4+0x40] ;  /* 0x00004004ff097984 */ /* 0x000e240008000800 */
        /* <DEDUP_REMOVED lines=13> */
[----:B------:R-:W-:-:S03]  /*0dc0*/  IMAD.IADD R17, R17, 0x1, R16 ;  /* 0x0000000111117824 */ /* 0x000fc600078e0210 */
[----:B------:R-:W-:Y:S01]  /*0dd0*/  SEL R8, R14, R8, !P0 ;  /* 0x000000080e087207 */ /* 0x000fe20004000000 */
[----:B------:R-:W-:Y:S01]  /*0de0*/  IMAD.IADD R18, R18, 0x1, R17 ;  /* 0x0000000112127824 */ /* 0x000fe200078e0211 */
[----:B------:R-:W-:-:S03]  /*0df0*/  ISETP.NE.AND P0, PT, R36, 0x8, PT ;  /* 0x000000082400780c */ /* 0x000fc60003f05270 */
[----:B------:R-:W-:Y:S01]  /*0e00*/  IMAD.IADD R19, R19, 0x1, R18 ;  /* 0x0000000113137824 */ /* 0x000fe200078e0212 */
[----:B------:R-:W-:Y:S02]  /*0e10*/  SEL R8, R15, R8, !P0 ;  /* 0x000000080f087207 */ /* 0x000fe40004000000 */
[----:B------:R-:W-:-:S04]  /*0e20*/  ISETP.NE.AND P0, PT, R36, 0x9, PT ;  /* 0x000000092400780c */ /* 0x000fc80003f05270 */
[----:B------:R-:W-:Y:S02]  /*0e30*/  SEL R8, R16, R8, !P0 ;  /* 0x0000000810087207 */ /* 0x000fe40004000000 */
[----:B------:R-:W-:Y:S01]  /*0e40*/  ISETP.NE.AND P0, PT, R36, 0xa, PT ;  /* 0x0000000a2400780c */ /* 0x000fe20003f05270 */
[----:B0-----:R-:W-:-:S03]  /*0e50*/  IMAD.IADD R9, R19, 0x1, R9 ;  /* 0x0000000113097824 */ /* 0x001fc600078e0209 */
[----:B------:R-:W-:Y:S01]  /*0e60*/  SEL R8, R17, R8, !P0 ;  /* 0x0000000811087207 */ /* 0x000fe20004000000 */
[----:B------:R-:W-:Y:S01]  /*0e70*/  IMAD.IADD R17, R39, 0x1, -R38 ;  /* 0x0000000127117824 */ /* 0x000fe200078e0a26 */
[----:B------:R-:W-:-:S04]  /*0e80*/  ISETP.NE.AND P0, PT, R36, 0xb, PT ;  /* 0x0000000b2400780c */ /* 0x000fc80003f05270 */
[----:B------:R-:W-:Y:S02]  /*0e90*/  SEL R8, R18, R8, !P0 ;  /* 0x0000000812087207 */ /* 0x000fe40004000000 */
[----:B------:R-:W-:Y:S02]  /*0ea0*/  ISETP.GT.U32.AND P0, PT, R35, 0x1f, PT ;  /* 0x0000001f2300780c */ /* 0x000fe40003f04070 */
[----:B------:R-:W-:Y:S02]  /*0eb0*/  SEL R11, R17, RZ, P2 ;  /* 0x000000ff110b7207 */ /* 0x000fe40001000000 */
[----:B------:R-:W-:Y:S02]  /*0ec0*/  SEL R8, R19, R8, !P1 ;  /* 0x0000000813087207 */ /* 0x000fe40004800000 */
[----:B------:R-:W-:-:S03]  /*0ed0*/  ISETP.GE.U32.AND P1, PT, R35, 0x20, PT ;  /* 0x000000202300780c */ /* 0x000fc60003f26070 */
[----:B------:R-:W-:-:S05]  /*0ee0*/  IMAD.IADD R38, R8, 0x1, R11 ;  /* 0x0000000108267824 */ /* 0x000fca00078e020b */
[----:B------:R-:W-:Y:S01]  /*0ef0*/  SEL R17, R17, R38, !P1 ;  /* 0x0000002611117207 */ /* 0x000fe20004800000 */
[----:B------:R-:W-:Y:S06]  /*0f00*/  @P0 BRA `(.L_x_4) ;  /* 0x00000008000c0947 */ /* 0x000fec0003800000 */
[----:B------:R-:W0:Y:S01]  /*0f10*/  LDC.64 R14, c[0x0][0x390] ;  /* 0x0000e400ff0e7b82 */ /* 0x000e220000000a00 */
[----:B------:R-:W-:Y:S01]  /*0f20*/  ISETP.NE.AND P1, PT, R35, RZ, PT ;  /* 0x000000ff2300720c */ /* 0x000fe20003f25270 */
[----:B------:R-:W-:Y:S01]  /*0f30*/  IMAD.U32 R45, RZ, RZ, UR6 ;  /* 0x00000006ff2d7e24 */ /* 0x000fe2000f8e00ff */
[----:B------:R-:W-:-:S05]  /*0f40*/  LOP3.LUT R18, RZ, R35, RZ, 0x33, !PT ;  /* 0x00000023ff127212 */ /* 0x000fca00078e33ff */
[----:B------:R-:W-:-:S06]  /*0f50*/  VIADD R18, R18, UR6 ;  /* 0x0000000612127c36 */ /* 0x000fcc0008000000 */
[----:B------:R-:W-:Y:S01]  /*0f60*/  @!P1 IMAD.MOV.U32 R8, RZ, RZ, 0x64 ;  /* 0x00000064ff089424 */ /* 0x000fe200078e00ff */
[----:B------:R1:W-:Y:S01]  /*0f70*/  @!P1 STS [UR4+0xc], R9 ;  /* 0x00000c09ff009988 */ /* 0x0003e20008000804 */
[----:B0-----:R-:W-:-:S04]  /*0f80*/  IMAD.WIDE R44, R45, 0x8, R14 ;  /* 0x000000082d2c7825 */ /* 0x001fc800078e020e */
[----:B------:R-:W-:Y:S01]  /*0f90*/  IMAD.WIDE R14, R18, 0x8, R14 ;  /* 0x00000008120e7825 */ /* 0x000fe200078e020e */
[----:B------:R1:W-:Y:S01]  /*0fa0*/  @!P1 ST.E.64.STRONG.GPU desc[UR12][R44.64+0x100], R8 ;  /* 0x000100082c009985 */ /* 0x0003e2000c10fb0c */
[----:B------:R-:W-:Y:S05]  /*0fb0*/  NANOSLEEP 0x226 ;  /* 0x000002260000795d */ /* 0x000fea0003800000 */
[----:B------:R-:W2:Y:S01]  /*0fc0*/  LD.E.64.STRONG.GPU R12, desc[UR12][R14.64+0x100] ;  /* 0x0001000c0e0c7980 */ /* 0x000ea2000c10fb00 */
[----:B------:R-:W-:Y:S01]  /*0fd0*/  UMOV UR5, 0xffffffff ;  /* 0xffffffff00057882 */ /* 0x000fe20000000000 */
[----:B--2---:R-:W-:Y:S02]  /*0fe0*/  ISETP.NE.AND P0, PT, R12, 0x63, PT ;  /* 0x000000630c00780c */ /* 0x004fe40003f05270 */
[----:B-1----:R-:W-:Y:S11]  /*0ff0*/  BRA.DIV UR5, `(.L_x_5) ;  /* 0x0000002e05bc7947 */ /* 0x002ff6000b800000 */
[----:B------:R-:W-:-:S13]  /*1000*/  VOTE.ANY P0, !P0 ;  /* 0x0000000000ff7806 */ /* 0x000fda0004000100 */
.L_x_34:
[----:B------:R-:W-:Y:S05]  /*1010*/  @!P0 BRA `(.L_x_6) ;  /* 0x0000000000248947 */ /* 0x000fea0003800000 */
[----:B------:R-:W-:-:S07]  /*1020*/  IMAD.MOV.U32 R8, RZ, RZ, 0x1de ;  /* 0x000001deff087424 */ /* 0x000fce00078e00ff */
.L_x_8:
[----:B------:R-:W-:Y:S05]  /*1030*/  NANOSLEEP R8 ;  /* 0x000000080000735d */ /* 0x000fea0003800000 */
[----:B------:R-:W2:Y:S01]  /*1040*/  LD.E.64.STRONG.GPU R12, desc[UR12][R14.64+0x100] ;  /* 0x0001000c0e0c7980 */ /* 0x000ea2000c10fb00 */
[----:B------:R-:W-:Y:S01]  /*1050*/  UMOV UR5, 0xffffffff ;  /* 0xffffffff00057882 */ /* 0x000fe20000000000 */
[----:B------:R-:W-:Y:S02]  /*1060*/  SHF.R.U32.HI R8, RZ, 0x1, R8 ;  /* 0x00000001ff087819 */ /* 0x000fe40000011608 */
[----:B--2---:R-:W-:Y:S01]  /*1070*/  ISETP.NE.AND P0, PT, R12, 0x63, PT ;  /* 0x000000630c00780c */ /* 0x004fe20003f05270 */
[----:B------:R-:W-:-:S12]  /*1080*/  BRA.DIV UR5, `(.L_x_7) ;  /* 0x0000002e05b87947 */ /* 0x000fd8000b800000 */
[----:B------:R-:W-:-:S13]  /*1090*/  VOTE.ANY P0, !P0 ;  /* 0x0000000000ff7806 */ /* 0x000fda0004000100 */
.L_x_37:
[----:B------:R-:W-:Y:S05]  /*10a0*/  @P0 BRA `(.L_x_8) ;  /* 0xfffffffc00e00947 */ /* 0x000fea000383ffff */
.L_x_6:
[----:B------:R-:W-:Y:S01]  /*10b0*/  UMOV UR5, 0xffffffff ;  /* 0xffffffff00057882 */ /* 0x000fe20000000000 */
[----:B------:R-:W-:Y:S02]  /*10c0*/  ISETP.NE.AND P0, PT, R12, 0x65, PT ;  /* 0x000000650c00780c */ /* 0x000fe40003f05270 */
[----:B------:R-:W-:Y:S11]  /*10d0*/  BRA.DIV UR5, `(.L_x_9) ;  /* 0x0000002e05c47947 */ /* 0x000ff6000b800000 */
[----:B------:R-:W0:Y:S01]  /*10e0*/  S2R R8, SR_GEMASK ;  /* 0x0000000000087919 */ /* 0x000e220000003c00 */
[----:B------:R-:W-:Y:S01]  /*10f0*/  VOTE.ANY R10, PT, !P0 ;  /* 0x00000000000a7806 */ /* 0x000fe200040e0100 */
[C---:B------:R-:W-:Y:S02]  /*1100*/  VIADD R38, R37.reuse, 0x2 ;  /* 0x0000000225267836 */ /* 0x040fe40000000000 */
[----:B------:R-:W-:Y:S01]  /*1110*/  VIADD R39, R37, 0x10 ;  /* 0x0000001025277836 */ /* 0x000fe20000000000 */
[----:B0-----:R-:W-:-:S05]  /*1120*/  LOP3.LUT R10, R10, 0x80000000, R8, 0xec, !PT ;  /* 0x800000000a0a7812 */ /* 0x001fca00078eec08 */
[----:B------:R-:W-:-:S05]  /*1130*/  VIADD R11, R10, 0xffffffff ;  /* 0xffffffff0a0b7836 */ /* 0x000fca0000000000 */
[----:B------:R-:W-:-:S04]  /*1140*/  LOP3.LUT R11, R10, R11, RZ, 0xc, !PT ;  /* 0x0000000b0a0b7212 */ /* 0x000fc800078e0cff */
[----:B------:R-:W0:Y:S02]  /*1150*/  POPC R15, R11 ;  /* 0x0000000b000f7309 */ /* 0x000e240000000000 */
[----:B0-----:R-:W0:Y:S01]  /*1160*/  SHFL.DOWN PT, R16, R13, 0x1, R15 ;  /* 0x082000000d107989 */ /* 0x001e2200000e000f */
[-C--:B------:R-:W-:Y:S02]  /*1170*/  ISETP.GE.AND P0, PT, R37, R15.reuse, PT ;  /* 0x0000000f2500720c */ /* 0x080fe40003f06270 */
[-C--:B------:R-:W-:Y:S02]  /*1180*/  ISETP.GT.AND P2, PT, R39, R15.reuse, PT ;  /* 0x0000000f2700720c */ /* 0x080fe40003f44270 */
[----:B0-----:R-:W-:Y:S02]  /*1190*/  SEL R16, R16, RZ, !P0 ;  /* 0x000000ff10107207 */ /* 0x001fe40004000000 */
[----:B------:R-:W-:-:S03]  /*11a0*/  ISETP.GT.AND P0, PT, R38, R15, PT ;  /* 0x0000000f2600720c */ /* 0x000fc60003f04270 */
[----:B------:R-:W-:-:S05]  /*11b0*/  IMAD.IADD R36, R16, 0x1, R13 ;  /* 0x0000000110247824 */ /* 0x000fca00078e020d */
[----:B------:R-:W0:Y:S02]  /*11c0*/  SHFL.DOWN PT, R16, R36, 0x2, R15 ;  /* 0x0840000024107989 */ /* 0x000e2400000e000f */
[----:B0-----:R-:W-:-:S05]  /*11d0*/  SEL R19, R16, RZ, !P0 ;  /* 0x000000ff10137207 */ /* 0x001fca0004000000 */
[----:B------:R-:W-:Y:S02]  /*11e0*/  IMAD.IADD R40, R36, 0x1, R19 ;  /* 0x0000000124287824 */ /* 0x000fe400078e0213 */
[C---:B------:R-:W-:Y:S02]  /*11f0*/  VIADD R19, R37.reuse, 0x4 ;  /* 0x0000000425137836 */ /* 0x040fe40000000000 */
[----:B------:R-:W-:Y:S01]  /*1200*/  VIADD R36, R37, 0x8 ;  /* 0x0000000825247836 */ /* 0x000fe20000000000 */
[----:B------:R-:W0:Y:S02]  /*1210*/  SHFL.DOWN PT, R16, R40, 0x4, R15 ;  /* 0x0880000028107989 */ /* 0x000e2400000e000f */
[----:B------:R-:W-:-:S04]  /*1220*/  ISETP.GT.AND P0, PT, R19, R15, PT ;  /* 0x0000000f1300720c */ /* 0x000fc80003f04270 */
[----:B0-----:R-:W-:Y:S02]  /*1230*/  SEL R11, R16, RZ, !P0 ;  /* 0x000000ff100b7207 */ /* 0x001fe40004000000 */
[----:B------:R-:W-:-:S03]  /*1240*/  ISETP.GT.AND P0, PT, R36, R15, PT ;  /* 0x0000000f2400720c */ /* 0x000fc60003f04270 */
[----:B------:R-:W-:Y:S02]  /*1250*/  IMAD.IADD R42, R40, 0x1, R11 ;  /* 0x00000001282a7824 */ /* 0x000fe400078e020b */
[----:B------:R-:W0:Y:S03]  /*1260*/  LDC.64 R10, c[0x0][0x390] ;  /* 0x0000e400ff0a7b82 */ /* 0x000e260000000a00 */
[----:B------:R-:W1:Y:S02]  /*1270*/  SHFL.DOWN PT, R16, R42, 0x8, R15 ;  /* 0x090000002a107989 */ /* 0x000e6400000e000f */
[----:B-1----:R-:W-:Y:S02]  /*1280*/  SEL R41, R16, RZ, !P0 ;  /* 0x000000ff10297207 */ /* 0x002fe40004000000 */
[----:B------:R-:W-:-:S03]  /*1290*/  ISETP.NE.AND P0, PT, R12, 0x65, PT ;  /* 0x000000650c00780c */ /* 0x000fc60003f05270 */
[----:B------:R-:W-:Y:S01]  /*12a0*/  IMAD.IADD R41, R42, 0x1, R41 ;  /* 0x000000012a297824 */ /* 0x000fe200078e0229 */
[----:B0-----:R-:W-:-:S04]  /*12b0*/  IADD3 R42, P3, PT, R10, 0x100, RZ ;  /* 0x000001000a2a7810 */ /* 0x001fc80007f7e0ff */
[----:B------:R-:W0:Y:S01]  /*12c0*/  SHFL.DOWN PT, R16, R41, 0x10, R15 ;  /* 0x0a00000029107989 */ /* 0x000e2200000e000f */
[----:B------:R-:W-:-:S04]  /*12d0*/  IMAD.X R43, RZ, RZ, R11, P3 ;  /* 0x000000ffff2b7224 */ /* 0x000fc800018e060b */
[----:B------:R-:W-:Y:S02]  /*12e0*/  VOTE.ALL P0, P0 ;  /* 0x0000000000ff7806 */ /* 0x000fe40000000000 */
[----:B0-----:R-:W-:-:S05]  /*12f0*/  SEL R16, R16, RZ, !P2 ;  /* 0x000000ff10107207 */ /* 0x001fca0005000000 */
[----:B------:R-:W-:-:S07]  /*1300*/  IMAD.IADD R40, R41, 0x1, R16 ;  /* 0x0000000129287824 */ /* 0x000fce00078e0210 */
.L_x_46:
[----:B------:R-:W-:Y:S05]  /*1310*/  @!P0 BRA `(.L_x_10) ;  /* 0x0000000000cc8947 */ /* 0x000fea0003800000 */
[----:B------:R-:W-:-:S07]  /*1320*/  IMAD.MOV.U32 R11, RZ, RZ, 0x1de ;  /* 0x000001deff0b7424 */ /* 0x000fce00078e00ff */
.L_x_16:
[----:B------:R-:W-:-:S05]  /*1330*/  IMAD.WIDE R14, R18, 0x8, R42 ;  /* 0x00000008120e7825 */ /* 0x000fca00078e022a */
[----:B------:R-:W2:Y:S01]  /*1340*/  LD.E.64.STRONG.GPU R12, desc[UR12][R14.64+-0x100] ;  /* 0xffff000c0e0c7980 */ /* 0x000ea2000c10fb00 */
[----:B------:R-:W-:Y:S05]  /*1350*/  YIELD ;  /* 0x0000000000007946 */ /* 0x000fea0003800000 */
[----:B------:R-:W-:Y:S01]  /*1360*/  UMOV UR5, 0xffffffff ;  /* 0xffffffff00057882 */ /* 0x000fe20000000000 */
[----:B------:R-:W-:Y:S02]  /*1370*/  SHF.R.U32.HI R11, RZ, 0x1, R11 ;  /* 0x00000001ff0b7819 */ /* 0x000fe4000001160b */
[----:B--2---:R-:W-:Y:S01]  /*1380*/  ISETP.NE.AND P0, PT, R12, 0x63, PT ;  /* 0x000000630c00780c */ /* 0x004fe20003f05270 */
[----:B------:R-:W-:-:S12]  /*1390*/  BRA.DIV UR5, `(.L_x_11) ;  /* 0x0000003205147947 */ /* 0x000fd8000b800000 */
[----:B------:R-:W-:-:S13]  /*13a0*/  VOTE.ANY P0, !P0 ;  /* 0x0000000000ff7806 */ /* 0x000fda0004000100 */
.L_x_49:
[----:B------:R-:W-:Y:S05]  /*13b0*/  @!P0 BRA `(.L_x_12) ;  /* 0x0000000000248947 */ /* 0x000fea0003800000 */
[----:B------:R-:W-:-:S07]  /*13c0*/  IMAD.MOV.U32 R16, RZ, RZ, R11 ;  /* 0x000000ffff107224 */ /* 0x000fce00078e000b */
.L_x_14:
[----:B------:R-:W-:Y:S05]  /*13d0*/  NANOSLEEP R16 ;  /* 0x000000100000735d */ /* 0x000fea0003800000 */
[----:B------:R-:W2:Y:S01]  /*13e0*/  LD.E.64.STRONG.GPU R12, desc[UR12][R14.64+-0x100] ;  /* 0xffff000c0e0c7980 */ /* 0x000ea2000c10fb00 */
[----:B------:R-:W-:Y:S01]  /*13f0*/  UMOV UR5, 0xffffffff ;  /* 0xffffffff00057882 */ /* 0x000fe20000000000 */
[----:B------:R-:W-:Y:S02]  /*1400*/  SHF.R.U32.HI R16, RZ, 0x1, R16 ;  /* 0x00000001ff107819 */ /* 0x000fe40000011610 */
[----:B--2---:R-:W-:Y:S01]  /*1410*/  ISETP.NE.AND P0, PT, R12, 0x63, PT ;  /* 0x000000630c00780c */ /* 0x004fe20003f05270 */
[----:B------:R-:W-:-:S12]  /*1420*/  BRA.DIV UR5, `(.L_x_13) ;  /* 0x0000003205107947 */ /* 0x000fd8000b800000 */
[----:B------:R-:W-:-:S13]  /*1430*/  VOTE.ANY P0, !P0 ;  /* 0x0000000000ff7806 */ /* 0x000fda0004000100 */
.L_x_52:
[----:B------:R-:W-:Y:S05]  /*1440*/  @P0 BRA `(.L_x_14) ;  /* 0xfffffffc00e00947 */ /* 0x000fea000383ffff */
.L_x_12:
[----:B------:R-:W-:Y:S01]  /*1450*/  UMOV UR5, 0xffffffff ;  /* 0xffffffff00057882 */ /* 0x000fe20000000000 */
[----:B------:R-:W-:Y:S02]  /*1460*/  ISETP.NE.AND P0, PT, R12, 0x65, PT ;  /* 0x000000650c00780c */ /* 0x000fe40003f05270 */
[----:B------:R-:W-:Y:S11]  /*1470*/  BRA.DIV UR5, `(.L_x_15) ;  /* 0x00000032051c7947 */ /* 0x000ff6000b800000 */
[----:B------:R-:W-:Y:S01]  /*1480*/  VOTE.ANY R10, PT, !P0 ;  /* 0x00000000000a7806 */ /* 0x000fe200040e0100 */
[----:B------:R-:W-:-:S03]  /*1490*/  VIADD R18, R18, 0xffffffe0 ;  /* 0xffffffe012127836 */ /* 0x000fc60000000000 */
[----:B------:R-:W-:-:S05]  /*14a0*/  LOP3.LUT R10, R10, 0x80000000, R8, 0xec, !PT ;  /* 0x800000000a0a7812 */ /* 0x000fca00078eec08 */
[----:B------:R-:W-:-:S05]  /*14b0*/  VIADD R15, R10, 0xffffffff ;  /* 0xffffffff0a0f7836 */ /* 0x000fca0000000000 */
[----:B------:R-:W-:-:S06]  /*14c0*/  LOP3.LUT R15, R10, R15, RZ, 0xc, !PT ;  /* 0x0000000f0a0f7212 */ /* 0x000fcc00078e0cff */
        /* <DEDUP_REMOVED lines=17> */
[----:B------:R-:W-:-:S03]  /*15e0*/  ISETP.NE.AND P0, PT, R12, 0x65, PT ;  /* 0x000000650c00780c */ /* 0x000fc60003f05270 */
[----:B------:R-:W-:-:S05]  /*15f0*/  IMAD.IADD R41, R13, 0x1, R16 ;  /* 0x000000010d297824 */ /* 0x000fca00078e0210 */
[----:B------:R-:W0:Y:S05]  /*1600*/  SHFL.DOWN PT, R16, R41, 0x10, R15 ;  /* 0x0a00000029107989 */ /* 0x000e2a00000e000f */
[----:B------:R-:W-:Y:S02]  /*1610*/  VOTE.ALL P0, P0 ;  /* 0x0000000000ff7806 */ /* 0x000fe40000000000 */
[----:B0-----:R-:W-:-:S04]  /*1620*/  SEL R16, R16, RZ, !P2 ;  /* 0x000000ff10107207 */ /* 0x001fc80005000000 */
[----:B------:R-:W-:-:S07]  /*1630*/  IADD3 R40, PT, PT, R41, R16, R40 ;  /* 0x0000001029287210 */ /* 0x000fce0007ffe028 */
.L_x_61:
[----:B------:R-:W-:Y:S05]  /*1640*/  @P0 BRA `(.L_x_16) ;  /* 0xfffffffc00380947 */ /* 0x000fea000383ffff */
.L_x_10:
[----:B------:R-:W-:Y:S01]  /*1650*/  ISETP.NE.AND P0, PT, R37, RZ, PT ;  /* 0x000000ff2500720c */ /* 0x000fe20003f05270 */
[----:B------:R-:W0:Y:S01]  /*1660*/  @!P1 S2R R11, SR_CgaCtaId ;  /* 0x00000000000b9919 */ /* 0x000e220000008800 */
[----:B------:R-:W-:Y:S01]  /*1670*/  @!P1 MOV R10, 0x400 ;  /* 0x00000400000a9802 */ /* 0x000fe20000000f00 */
[----:B------:R-:W-:Y:S02]  /*1680*/  @!P1 IMAD.IADD R9, R9, 0x1, R40 ;  /* 0x0000000109099824 */ /* 0x000fe400078e0228 */
[----:B------:R-:W-:Y:S02]  /*1690*/  @!P1 IMAD.MOV.U32 R8, RZ, RZ, 0x65 ;  /* 0x00000065ff089424 */ /* 0x000fe400078e00ff */
[----:B------:R-:W-:-:S03]  /*16a0*/  IMAD.MOV.U32 R38, RZ, RZ, R17 ;  /* 0x000000ffff267224 */ /* 0x000fc600078e0011 */
[----:B------:R1:W-:Y:S03]  /*16b0*/  @!P1 ST.E.64.STRONG.GPU desc[UR12][R44.64+0x100], R8 ;  /* 0x000100082c009985 */ /* 0x0003e6000c10fb0c */
[----:B------:R-:W-:Y:S01]  /*16c0*/  @!P0 MOV R12, 0x400 ;  /* 0x00000400000c8802 */ /* 0x000fe20000000f00 */
[----:B------:R-:W2:Y:S01]  /*16d0*/  @!P0 S2R R13, SR_CgaCtaId ;  /* 0x00000000000d8919 */ /* 0x000ea20000008800 */
[----:B------:R-:W-:Y:S01]  /*16e0*/  @!P0 IMAD.MOV.U32 R38, RZ, RZ, R40 ;  /* 0x000000ffff268224 */ /* 0x000fe200078e0028 */
[----:B0-----:R-:W-:-:S05]  /*16f0*/  @!P1 LEA R10, R11, R10, 0x18 ;  /* 0x0000000a0b0a9211 */ /* 0x001fca00078ec0ff */
[----:B------:R1:W-:Y:S04]  /*1700*/  @!P1 STS [R10+0x8], R9 ;  /* 0x000008090a009388 */ /* 0x0003e80000000800 */
[----:B------:R1:W-:Y:S01]  /*1710*/  @!P1 STS [R10+0x4], R40 ;  /* 0x000004280a009388 */ /* 0x0003e20000000800 */
[----:B--2---:R-:W-:-:S05]  /*1720*/  @!P0 LEA R13, R13, R12, 0x18 ;  /* 0x0000000c0d0d8211 */ /* 0x004fca00078ec0ff */
[----:B------:R1:W-:Y:S02]  /*1730*/  @!P0 STS [R13+0x54], R40 ;  /* 0x000054280d008388 */ /* 0x0003e40000000800 */
.L_x_4:
[----:B------:R-:W-:Y:S05]  /*1740*/  WARPSYNC.ALL ;  /* 0x0000000000007948 */ /* 0x000fea0003800000 */
[----:B------:R-:W0:Y:S08]  /*1750*/  S2UR UR7, SR_CgaCtaId ;  /* 0x00000000000779c3 */ /* 0x000e300000008800 */
[----:B------:R-:W-:Y:S01]  /*1760*/  BAR.SYNC.DEFER_BLOCKING 0x0 ;  /* 0x0000000000007b1d */ /* 0x000fe20000010000 */
[----:B------:R-:W-:-:S05]  /*1770*/  ISETP.NE.AND P0, PT, R35, RZ, PT ;  /* 0x000000ff2300720c */ /* 0x000fca0003f05270 */
[----:B------:R-:W-:Y:S02]  /*1780*/  UMOV UR5, 0x400 ;  /* 0x0000040000057882 */ /* 0x000fe40000000000 */
[----:B0-----:R-:W-:-:S09]  /*1790*/  ULEA UR5, UR7, UR5, 0x18 ;  /* 0x0000000507057291 */ /* 0x001fd2000f8ec0ff */
[----:B-1----:R-:W0:Y:S02]  /*17a0*/  LDS R8, [UR5+0x54] ;  /* 0x00005405ff087984 */ /* 0x002e240008000800 */
[----:B0-----:R-:W-:-:S05]  /*17b0*/  SEL R9, R8, RZ, P0 ;  /* 0x000000ff08097207 */ /* 0x001fca0000000000 */
[----:B------:R-:W-:-:S07]  /*17c0*/  IMAD.IADD R38, R9, 0x1, R38 ;  /* 0x0000000109267824 */ /* 0x000fce00078e0226 */
.L_x_3:
[----:B------:R-:W-:Y:S05]  /*17d0*/  BSYNC.RECONVERGENT B0 ;  /* 0x0000000000007941 */ /* 0x000fea0003800200 */
.L_x_1:
[----:B------:R-:W-:Y:S01]  /*17e0*/  IMAD.IADD R32, R32, 0x1, R38 ;  /* 0x0000000120207824 */ /* 0x000fe200078e0226 */
[----:B------:R-:W-:Y:S03]  /*17f0*/  BAR.SYNC.DEFER_BLOCKING 0x0 ;  /* 0x0000000000007b1d */ /* 0x000fe60000010000 */
[----:B------:R-:W-:-:S03]  /*1800*/  IMAD.IADD R29, R29, 0x1, R32 ;  /* 0x000000011d1d7824 */ /* 0x000fc600078e0220 */
[----:B------:R-:W1:Y:S01]  /*1810*/  LDCU.64 UR8, c[0x0][0x388] ;  /* 0x00007100ff0877ac */ /* 0x000e620008000a00 */
[----:B------:R-:W-:-:S04]  /*1820*/  IMAD.IADD R28, R28, 0x1, R29 ;  /* 0x000000011c1c7824 */ /* 0x000fc800078e021d */
[----:B------:R-:W-:-:S04]  /*1830*/  IMAD.IADD R27, R27, 0x1, R28 ;  /* 0x000000011b1b7824 */ /* 0x000fc800078e021c */
[----:B------:R-:W-:-:S04]  /*1840*/  IMAD.IADD R26, R26, 0x1, R27 ;  /* 0x000000011a1a7824 */ /* 0x000fc800078e021b */
[----:B------:R-:W-:-:S04]  /*1850*/  IMAD.IADD R25, R25, 0x1, R26 ;  /* 0x0000000119197824 */ /* 0x000fc800078e021a */
[----:B------:R-:W-:Y:S01]  /*1860*/  IMAD.IADD R24, R24, 0x1, R25 ;  /* 0x0000000118187824 */ /* 0x000fe200078e0219 */
[----:B------:R-:W-:Y:S03]  /*1870*/  STS [R33], R38 ;  /* 0x0000002621007388 */ /* 0x000fe60000000800 */
[----:B------:R-:W-:Y:S01]  /*1880*/  IMAD.IADD R23, R23, 0x1, R24 ;  /* 0x0000000117177824 */ /* 0x000fe200078e0218 */
[----:B------:R-:W-:Y:S03]  /*1890*/  STS [R33+0x4], R32 ;  /* 0x0000042021007388 */ /* 0x000fe60000000800 */
        /* <DEDUP_REMOVED lines=19> */
[----:B------:R-:W-:Y:S04]  /*19d0*/  STS [R33+0x2c], R20 ;  /* 0x00002c1421007388 */ /* 0x000fe80000000800 */
[----:B------:R-:W-:Y:S04]  /*19e0*/  STS [R33+0x30], R7 ;  /* 0x0000300721007388 */ /* 0x000fe80000000800 */
[----:B------:R-:W-:Y:S04]  /*19f0*/  STS [R33+0x34], R6 ;  /* 0x0000340621007388 */ /* 0x000fe80000000800 */
[----:B------:R-:W-:Y:S04]  /*1a00*/  STS [R33+0x38], R5 ;  /* 0x0000380521007388 */ /* 0x000fe80000000800 */
[----:B------:R-:W-:Y:S04]  /*1a10*/  STS [R33+0x3c], R4 ;  /* 0x00003c0421007388 */ /* 0x000fe80000000800 */
[----:B------:R-:W-:Y:S04]  /*1a20*/  STS [R33+0x40], R3 ;  /* 0x0000400321007388 */ /* 0x000fe80000000800 */
[----:B------:R1:W-:Y:S04]  /*1a30*/  STS [R33+0x44], R2 ;  /* 0x0000440221007388 */ /* 0x0003e80000000800 */
[----:B------:R-:W-:Y:S01]  /*1a40*/  STS [R33+0x48], R0 ;  /* 0x0000480021007388 */ /* 0x000fe20000000800 */
[----:B------:R-:W-:-:S03]  /*1a50*/  NOP ;  /* 0x0000000000007918 */ /* 0x000fc60000000000 */
[----:B0-----:R-:W0:Y:S01]  /*1a60*/  LDS R9, [R34] ;  /* 0x0000000022097984 */ /* 0x001e220000000800 */
[----:B-1----:R-:W-:-:S03]  /*1a70*/  IADD3 R2, P0, PT, R31, UR8, RZ ;  /* 0x000000081f027c10 */ /* 0x002fc6000ff1e0ff */
[----:B------:R-:W1:Y:S01]  /*1a80*/  LDS R7, [R34+0x80] ;  /* 0x0000800022077984 */ /* 0x000e620000000800 */
[----:B------:R-:W-:-:S03]  /*1a90*/  IADD3.X R3, PT, PT, R30, UR9, RZ, P0, !PT ;  /* 0x000000091e037c10 */ /* 0x000fc600087fe4ff */
[----:B------:R-:W2:Y:S04]  /*1aa0*/  LDS R11, [R34+0x100] ;  /* 0x00010000220b7984 */ /* 0x000ea80000000800 */
[----:B------:R-:W3:Y:S04]  /*1ab0*/  LDS R13, [R34+0x180] ;  /* 0x00018000220d7984 */ /* 0x000ee80000000800 */
[----:B------:R-:W4:Y:S04]  /*1ac0*/  LDS R5, [R34+0x200] ;  /* 0x0002000022057984 */ /* 0x000f280000000800 */
[----:B------:R-:W5:Y:S04]  /*1ad0*/  LDS R15, [R34+0x280] ;  /* 0x00028000220f7984 */ /* 0x000f680000000800 */
        /* <DEDUP_REMOVED lines=13> */
[----:B0-----:R-:W-:Y:S04]  /*1bb0*/  STG.E desc[UR12][R2.64], R9 ;  /* 0x0000000902007986 */ /* 0x001fe8000c10190c */
[----:B-1----:R-:W-:Y:S04]  /*1bc0*/  STG.E desc[UR12][R2.64+0x80], R7 ;  /* 0x0000800702007986 */ /* 0x002fe8000c10190c */
[----:B--2---:R-:W-:Y:S04]  /*1bd0*/  STG.E desc[UR12][R2.64+0x100], R11 ;  /* 0x0001000b02007986 */ /* 0x004fe8000c10190c */
[----:B---3--:R-:W-:Y:S04]  /*1be0*/  STG.E desc[UR12][R2.64+0x180], R13 ;  /* 0x0001800d02007986 */ /* 0x008fe8000c10190c */
[----:B----4-:R-:W-:Y:S04]  /*1bf0*/  STG.E desc[UR12][R2.64+0x200], R5 ;  /* 0x0002000502007986 */ /* 0x010fe8000c10190c */
[----:B-----5:R-:W-:Y:S04]  /*1c00*/  STG.E desc[UR12][R2.64+0x280], R15 ;  /* 0x0002800f02007986 */ /* 0x020fe8000c10190c */
[----:B------:R-:W-:Y:S04]  /*1c10*/  STG.E desc[UR12][R2.64+0x300], R17 ;  /* 0x0003001102007986 */ /* 0x000fe8000c10190c */
        /* <DEDUP_REMOVED lines=11> */
[----:B------:R-:W-:Y:S01]  /*1cd0*/  STG.E desc[UR12][R2.64+0x900], R43 ;  /* 0x0009002b02007986 */ /* 0x000fe2000c10190c */
[----:B------:R-:W-:Y:S05]  /*1ce0*/  EXIT ;  /* 0x000000000000794d */ /* 0x000fea0003800000 */
.L_x_0:
[----:B------:R-:W-:-:S04]  /*1cf0*/  ISETP.NE.U32.AND P0, PT, RZ, UR7, PT ;  /* 0x00000007ff007c0c */ /* 0x000fc8000bf05070 */
[----:B------:R-:W-:-:S13]  /*1d00*/  ISETP.NE.AND.EX P0, PT, RZ, UR4, PT, P0 ;  /* 0x00000004ff007c0c */ /* 0x000fda000bf05300 */
[----:B------:R-:W-:Y:S05]  /*1d10*/  @!P0 EXIT ;  /* 0x000000000000894d */ /* 0x000fea0003800000 */
[----:B------:R-:W0:Y:S02]  /*1d20*/  LDCU.64 UR4, c[0x0][0x380] ;  /* 0x00007000ff0477ac */ /* 0x000e240008000a00 */
[----:B0-----:R-:W-:-:S06]  /*1d30*/  UIMAD.WIDE UR4, UR6, 0x7b80, UR4 ;  /* 0x00007b80060478a5 */ /* 0x001fcc000f8e0204 */
[----:B------:R-:W-:Y:S02]  /*1d40*/  IMAD.U32 R2, RZ, RZ, UR4 ;  /* 0x00000004ff027e24 */ /* 0x000fe4000f8e00ff */
[----:B------:R-:W-:-:S05]  /*1d50*/  IMAD.U32 R3, RZ, RZ, UR5 ;  /* 0x00000005ff037e24 */ /* 0x000fca000f8e00ff */
[----:B------:R0:W2:Y:S01]  /*1d60*/  LDG.E R0, desc[UR12][R2.64] ;  /* 0x0000000c02007981 */ /* 0x0000a2000c1e1900 */
[----:B------:R-:W3:Y:S02]  /*1d70*/  S2R R31, SR_TID.X ;  /* 0x00000000001f7919 */ /* 0x000ee40000002100 */
[C---:B---3--:R-:W-:Y:S02]  /*1d80*/  LOP3.LUT R30, R31.reuse, 0x1f, RZ, 0xc0, !PT ;  /* 0x0000001f1f1e7812 */ /* 0x048fe400078ec0ff */
[----:B------:R-:W-:-:S05]  /*1d90*/  LOP3.LUT R5, R31, 0x3e0, RZ, 0xc0, !PT ;  /* 0x000003e01f057812 */ /* 0x000fca00078ec0ff */
[----:B------:R-:W-:-:S04]  /*1da0*/  IMAD R30, R5, 0x13, R30 ;  /* 0x00000013051e7824 */ /* 0x000fc800078e021e */
[C---:B------:R-:W-:Y:S01]  /*1db0*/  VIADD R4, R30.reuse, 0x20 ;  /* 0x000000201e047836 */ /* 0x040fe20000000000 */
[C---:B------:R-:W-:Y:S01]  /*1dc0*/  ISETP.GE.U32.AND P1, PT, R30.reuse, UR7, PT ;  /* 0x000000071e007c0c */ /* 0x040fe2000bf26070 */
[C---:B------:R-:W-:Y:S01]  /*1dd0*/  VIADD R5, R30.reuse, 0x40 ;  /* 0x000000401e057836 */ /* 0x040fe20000000000 */
[C---:B0-----:R-:W-:Y:S01]  /*1de0*/  LEA R2, P0, R30.reuse, UR4, 0x2 ;  /* 0x000000041e027c11 */ /* 0x041fe2000f8010ff */
[----:B------:R-:W-:Y:S01]  /*1df0*/  VIADD R3, R30, 0x80 ;  /* 0x000000801e037836 */ /* 0x000fe20000000000 */
[----:B------:R-:W-:Y:S01]  /*1e00*/  ISETP.GE.U32.AND P2, PT, R4, UR7, PT ;  /* 0x0000000704007c0c */ /* 0x000fe2000bf46070 */
[C---:B------:R-:W-:Y:S01]  /*1e10*/  VIADD R4, R30.reuse, 0xa0 ;  /* 0x000000a01e047836 */ /* 0x040fe20000000000 */
[----:B------:R-:W-:Y:S01]  /*1e20*/  ISETP.GE.U32.AND P3, PT, R5, UR7, PT ;  /* 0x0000000705007c0c */ /* 0x000fe2000bf66070 */
[----:B------:R-:W-:Y:S01]  /*1e30*/  VIADD R5, R30, 0xc0 ;  /* 0x000000c01e057836 */ /* 0x000fe20000000000 */
[----:B------:R-:W-:Y:S01]  /*1e40*/  ISETP.GE.U32.AND P5, PT, R3, UR7, PT ;  /* 0x0000000703007c0c */ /* 0x000fe2000bfa6070 */
[----:B------:R-:W-:Y:S01]  /*1e50*/  IMAD.X R3, RZ, RZ, UR5, P0 ;  /* 0x00000005ff037e24 */ /* 0x000fe200080e06ff */
[----:B------:R-:W-:Y:S01]  /*1e60*/  ISETP.GE.U32.AND P6, PT, R4, UR7, PT ;  /* 0x0000000704007c0c */ /* 0x000fe2000bfc6070 */
[C---:B------:R-:W-:Y:S01]  /*1e70*/  VIADD R6, R30.reuse, 0x60 ;  /* 0x000000601e067836 */ /* 0x040fe20000000000 */
[----:B------:R-:W-:Y:S01]  /*1e80*/  ISETP.GE.U32.AND P0, PT, R5, UR7, PT ;  /* 0x0000000705007c0c */ /* 0x000fe2000bf06070 */
[----:B------:R-:W-:-:S02]  /*1e90*/  VIADD R5, R30, 0xe0 ;  /* 0x000000e01e057836 */ /* 0x000fc40000000000 */
[----:B------:R-:W-:Y:S01]  /*1ea0*/  VIADD R37, R30, 0x100 ;  /* 0x000001001e257836 */ /* 0x000fe20000000000 */
[----:B------:R-:W-:Y:S01]  /*1eb0*/  ISETP.GE.U32.AND P4, PT, R6, UR7, PT ;  /* 0x0000000706007c0c */ /* 0x000fe2000bf86070 */
[C---:B------:R-:W-:Y:S02]  /*1ec0*/  VIADD R7, R30.reuse, 0x140 ;  /* 0x000001401e077836 */ /* 0x040fe40000000000 */
[C---:B------:R-:W-:Y:S02]  /*1ed0*/  VIADD R36, R30.reuse, 0x120 ;  /* 0x000001201e247836 */ /* 0x040fe40000000000 */
[C---:B------:R-:W-:Y:S02]  /*1ee0*/  VIADD R35, R30.reuse, 0x220 ;  /* 0x000002201e237836 */ /* 0x040fe40000000000 */
[----:B------:R-:W-:Y:S02]  /*1ef0*/  VIADD R34, R30, 0x240 ;  /* 0x000002401e227836 */ /* 0x000fe40000000000 */
[----:B--2---:R-:W-:-:S02]  /*1f00*/  IMAD.MOV.U32 R4, RZ, RZ, R0 ;  /* 0x000000ffff047224 */ /* 0x004fc400078e0000 */
[----:B------:R-:W2:Y:S02]  /*1f10*/  @!P1 LDG.E R0, desc[UR12][R2.64] ;  /* 0x0000000c02009981 */ /* 0x000ea4000c1e1900 */
[--C-:B------:R-:W-:Y:S01]  /*1f20*/  IMAD.MOV.U32 R12, RZ, RZ, R4.reuse ;  /* 0x000000ffff0c7224 */ /* 0x100fe200078e0004 */
[----:B------:R-:W-:Y:S01]  /*1f30*/  ISETP.GE.U32.AND P1, PT, R5, UR7, PT ;  /* 0x0000000705007c0c */ /* 0x000fe2000bf26070 */
[--C-:B------:R-:W-:Y:S02]  /*1f40*/  IMAD.MOV.U32 R8, RZ, RZ, R4.reuse ;  /* 0x000000ffff087224 */ /* 0x100fe400078e0004 */
[C---:B------:R-:W-:Y:S02]  /*1f50*/  VIADD R5, R30.reuse, 0x160 ;  /* 0x000001601e057836 */ /* 0x040fe40000000000 */
[--C-:B------:R-:W-:Y:S01]  /*1f60*/  IMAD.MOV.U32 R6, RZ, RZ, R4.reuse ;  /* 0x000000ffff067224 */ /* 0x100fe200078e0004 */
[----:B------:R-:W3:Y:S01]  /*1f70*/  @!P5 LDG.E R12, desc[UR12][R2.64+0x200] ;  /* 0x0002000c020cd981 */ /* 0x000ee2000c1e1900 */
[--C-:B------:R-:W-:Y:S01]  /*1f80*/  IMAD.MOV.U32 R14, RZ, RZ, R4.reuse ;  /* 0x000000ffff0e7224 */ /* 0x100fe200078e0004 */
[----:B------:R-:W-:Y:S01]  /*1f90*/  ISETP.GE.U32.AND P5, PT, R37, UR7, PT ;  /* 0x0000000725007c0c */ /* 0x000fe2000bfa6070 */
[----:B------:R-:W-:Y:S01]  /*1fa0*/  IMAD.MOV.U32 R16, RZ, RZ, R4 ;  /* 0x000000ffff107224 */ /* 0x000fe200078e0004 */
[----:B------:R-:W4:Y:S01]  /*1fb0*/  @!P3 LDG.E R8, desc[UR12][R2.64+0x100] ;  /* 0x0001000c0208b981 */ /* 0x000f22000c1e1900 */
[----:B------:R-:W-:Y:S01]  /*1fc0*/  ISETP.GE.U32.AND P3, PT, R5, UR7, PT ;  /* 0x0000000705007c0c */ /* 0x000fe2000bf66070 */
[----:B------:R-:W-:-:S02]  /*1fd0*/  VIADD R5, R30, 0x1a0 ;  /* 0x000001a01e057836 */ /* 0x000fc40000000000 */
[----:B------:R-:W4:Y:S01]  /*1fe0*/  @!P2 LDG.E R6, desc[UR12][R2.64+0x80] ;  /* 0x0000800c0206a981 */ /* 0x000f22000c1e1900 */
[----:B------:R-:W-:Y:S01]  /*1ff0*/  ISETP.GE.U32.AND P2, PT, R7, UR7, PT ;  /* 0x0000000707007c0c */ /* 0x000fe2000bf46070 */
[--C-:B------:R-:W-:Y:S02]  /*2000*/  IMAD.MOV.U32 R10, RZ, RZ, R4.reuse ;  /* 0x000000ffff0a7224 */ /* 0x100fe400078e0004 */
[----:B------:R-:W4:Y:S01]  /*2010*/  @!P6 LDG.E R14, desc[UR12][R2.64+0x280] ;  /* 0x0002800c020ee981 */ /* 0x000f22000c1e1900 */
[----:B------:R-:W-:Y:S01]  /*2020*/  ISETP.GE.U32.AND P6, PT, R36, UR7, PT ;  /* 0x0000000724007c0c */ /* 0x000fe2000bfc6070 */
[----:B------:R-:W-:Y:S02]  /*2030*/  IMAD.MOV.U32 R20, RZ, RZ, R4 ;  /* 0x000000ffff147224 */ /* 0x000fe400078e0004 */
[----:B------:R-:W4:Y:S01]  /*2040*/  @!P0 LDG.E R16, desc[UR12][R2.64+0x300] ;  /* 0x0003000c02108981 */ /* 0x000f22000c1e1900 */
[----:B------:R-:W-:Y:S01]  /*2050*/  ISETP.GE.U32.AND P0, PT, R5, UR7, PT ;  /* 0x0000000705007c0c */ /* 0x000fe2000bf06070 */
[----:B------:R-:W-:-:S02]  /*2060*/  VIADD R7, R30, 0x180 ;  /* 0x000001801e077836 */ /* 0x000fc40000000000 */
[C---:B------:R-:W-:Y:S01]  /*2070*/  VIADD R5, R30.reuse, 0x1e0 ;  /* 0x000001e01e057836 */ /* 0x040fe20000000000 */
[----:B------:R-:W4:Y:S01]  /*2080*/  @!P4 LDG.E R10, desc[UR12][R2.64+0x180] ;  /* 0x0001800c020ac981 */ /* 0x000f22000c1e1900 */
[--C-:B------:R-:W-:Y:S01]  /*2090*/  IMAD.MOV.U32 R18, RZ, RZ, R4.reuse ;  /* 0x000000ffff127224 */ /* 0x100fe200078e0004 */
[----:B------:R-:W-:Y:S01]  /*20a0*/  ISETP.GE.U32.AND P4, PT, R7, UR7, PT ;  /* 0x0000000707007c0c */ /* 0x000fe2000bf86070 */
[--C-:B------:R-:W-:Y:S01]  /*20b0*/  IMAD.MOV.U32 R22, RZ, RZ, R4.reuse ;  /* 0x000000ffff167224 */ /* 0x100fe200078e0004 */
[----:B------:R-:W4:Y:S01]  /*20c0*/  @!P5 LDG.E R20, desc[UR12][R2.64+0x400] ;  /* 0x0004000c0214d981 */ /* 0x000f22000c1e1900 */
[--C-:B------:R-:W-:Y:S01]  /*20d0*/  IMAD.MOV.U32 R24, RZ, RZ, R4.reuse ;  /* 0x000000ffff187224 */ /* 0x100fe200078e0004 */
[----:B------:R-:W-:Y:S01]  /*20e0*/  ISETP.GE.U32.AND P5, PT, R5, UR7, PT ;  /* 0x0000000705007c0c */ /* 0x000fe2000bfa6070 */
[----:B------:R-:W-:Y:S01]  /*20f0*/  IMAD.MOV.U32 R26, RZ, RZ, R4 ;  /* 0x000000ffff1a7224 */ /* 0x000fe200078e0004 */
[----:B------:R-:W4:Y:S01]  /*2100*/  @!P1 LDG.E R18, desc[UR12][R2.64+0x380] ;  /* 0x0003800c02129981 */ /* 0x000f22000c1e1900 */
[----:B------:R-:W-:-:S02]  /*2110*/  VIADD R7, R30, 0x1c0 ;  /* 0x000001c01e077836 */ /* 0x000fc40000000000 */
[----:B------:R-:W-:Y:S01]  /*2120*/  VIADD R5, R30, 0x200 ;  /* 0x000002001e057836 */ /* 0x000fe20000000000 */
[----:B------:R-:W4:Y:S02]  /*2130*/  @!P6 LDG.E R22, desc[UR12][R2.64+0x480] ;  /* 0x0004800c0216e981 */ /* 0x000f24000c1e1900 */
[----:B------:R-:W-:Y:S02]  /*2140*/  ISETP.GE.U32.AND P1, PT, R7, UR7, PT ;  /* 0x0000000707007c0c */ /* 0x000fe4000bf26070 */
[----:B------:R-:W4:Y:S01]  /*2150*/  @!P2 LDG.E R24, desc[UR12][R2.64+0x500] ;  /* 0x0005000c0218a981 */ /* 0x000f22000c1e1900 */
[----:B------:R-:W-:Y:S02]  /*2160*/  ISETP.GE.U32.AND P6, PT, R5, UR7, PT ;  /* 0x0000000705007c0c */ /* 0x000fe4000bfc6070 */
[----:B------:R-:W-:Y:S01]  /*2170*/  ISETP.GE.U32.AND P2, PT, R35, UR7, PT ;  /* 0x0000000723007c0c */ /* 0x000fe2000bf46070 */
[----:B------:R-:W4:Y:S01]  /*2180*/  @!P3 LDG.E R26, desc[UR12][R2.64+0x580] ;  /* 0x0005800c021ab981 */ /* 0x000f22000c1e1900 */
[----:B------:R-:W-:Y:S01]  /*2190*/  ISETP.GE.U32.AND P3, PT, R34, UR7, PT ;  /* 0x0000000722007c0c */ /* 0x000fe2000bf66070 */
[----:B------:R-:W-:-:S02]  /*21a0*/  IMAD.MOV.U32 R28, RZ, RZ, R4 ;  /* 0x000000ffff1c7224 */ /* 0x000fc400078e0004 */
[--C-:B------:R-:W-:Y:S02]  /*21b0*/  IMAD.MOV.U32 R40, RZ, RZ, R4.reuse ;  /* 0x000000ffff287224 */ /* 0x100fe400078e0004 */
[--C-:B------:R-:W-:Y:S02]  /*21c0*/  IMAD.MOV.U32 R42, RZ, RZ, R4.reuse ;  /* 0x000000ffff2a7224 */ /* 0x100fe400078e0004 */
[--C-:B------:R-:W-:Y:S01]  /*21d0*/  IMAD.MOV.U32 R44, RZ, RZ, R4.reuse ;  /* 0x000000ffff2c7224 */ /* 0x100fe200078e0004 */
[----:B------:R-:W4:Y:S01]  /*21e0*/  @!P4 LDG.E R28, desc[UR12][R2.64+0x600] ;  /* 0x0006000c021cc981 */ /* 0x000f22000c1e1900 */
[--C-:B------:R-:W-:Y:S02]  /*21f0*/  IMAD.MOV.U32 R5, RZ, RZ, R4.reuse ;  /* 0x000000ffff057224 */ /* 0x100fe400078e0004 */
[----:B------:R-:W-:Y:S01]  /*2200*/  IMAD.MOV.U32 R7, RZ, RZ, R4 ;  /* 0x000000ffff077224 */ /* 0x000fe200078e0004 */
[----:B------:R-:W4:Y:S04]  /*2210*/  @!P0 LDG.E R40, desc[UR12][R2.64+0x680] ;  /* 0x0006800c02288981 */ /* 0x000f28000c1e1900 */
[----:B------:R-:W4:Y:S04]  /*2220*/  @!P1 LDG.E R42, desc[UR12][R2.64+0x700] ;  /* 0x0007000c022a9981 */ /* 0x000f28000c1e1900 */
[----:B------:R-:W4:Y:S04]  /*2230*/  @!P5 LDG.E R44, desc[UR12][R2.64+0x780] ;  /* 0x0007800c022cd981 */ /* 0x000f28000c1e1900 */
[----:B------:R-:W4:Y:S04]  /*2240*/  @!P6 LDG.E R5, desc[UR12][R2.64+0x800] ;  /* 0x0008000c0205e981 */ /* 0x000f28000c1e1900 */
[----:B------:R-:W4:Y:S04]  /*2250*/  @!P2 LDG.E R7, desc[UR12][R2.64+0x880] ;  /* 0x0008800c0207a981 */ /* 0x000f28000c1e1900 */
[----:B------:R-:W4:Y:S01]  /*2260*/  @!P3 LDG.E R4, desc[UR12][R2.64+0x900] ;  /* 0x0009000c0204b981 */ /* 0x000f22000c1e1900 */
[----:B------:R-:W0:Y:S01]  /*2270*/  S2R R38, SR_LANEID ;  /* 0x0000000000267919 */ /* 0x000e220000000000 */
[----:B------:R-:W1:Y:S01]  /*2280*/  S2UR UR5, SR_CgaCtaId ;  /* 0x00000000000579c3 */ /* 0x000e620000008800 */
[----:B------:R-:W-:Y:S01]  /*2290*/  SHF.R.U32.HI R41, RZ, 0x5, R31 ;  /* 0x00000005ff297819 */ /* 0x000fe2000001161f */
[----:B------:R-:W-:-:S02]  /*22a0*/  UMOV UR4, 0x400 ;  /* 0x0000040000047882 */ /* 0x000fc40000000000 */
[----:B-1----:R-:W-:Y:S02]  /*22b0*/  ULEA UR4, UR5, UR4, 0x18 ;  /* 0x0000000405047291 */ /* 0x002fe4000f8ec0ff */
[----:B0-----:R-:W-:-:S05]  /*22c0*/  IMAD R29, R41, 0x260, R38 ;  /* 0x00000260291d7824 */ /* 0x001fca00078e0226 */
[----:B------:R-:W-:Y:S01]  /*22d0*/  LEA R29, R29, UR4, 0x2 ;  /* 0x000000041d1d7c11 */ /* 0x000fe2000f8e10ff */
[----:B------:R-:W-:-:S04]  /*22e0*/  UISETP.NE.AND UP0, UPT, UR6, URZ, UPT ;  /* 0x000000ff0600728c */ /* 0x000fc8000bf05270 */
[----:B--2---:R-:W-:Y:S04]  /*22f0*/  STS [R29], R0 ;  /* 0x000000001d007388 */ /* 0x004fe80000000800 */
[----:B---3--:R-:W-:Y:S04]  /*2300*/  STS [R29+0x200], R12 ;  /* 0x0002000c1d007388 */ /* 0x008fe80000000800 */
[----:B----4-:R0:W-:Y:S04]  /*2310*/  STS [R29+0x100], R8 ;  /* 0x000100081d007388 */ /* 0x0101e80000000800 */
[----:B------:R1:W-:Y:S01]  /*2320*/  STS [R29+0x80], R6 ;  /* 0x000080061d007388 */ /* 0x0003e20000000800 */
[----:B0-----:R-:W-:-:S03]  /*2330*/  IMAD R8, R38, 0x48, R29 ;  /* 0x0000004826087824 */ /* 0x001fc600078e021d */
        /* <DEDUP_REMOVED lines=16> */
[----:B------:R1:W0:Y:S04]  /*2440*/  LDS R32, [R8] ;  /* 0x0000000008207984 */ /* 0x0002280000000800 */
        /* <DEDUP_REMOVED lines=19> */
[----:B--234-:R-:W-:Y:S05]  /*2580*/  BRA.U UP0, `(.L_x_17) ;  /* 0x0000000500047547 */ /* 0x01cfea000b800000 */
[----:B01----:R-:W-:Y:S02]  /*2590*/  IADD3 R8, PT, PT, R28, R33, R32 ;  /* 0x000000211c087210 */ /* 0x003fe40007ffe020 */
[----:B------:R-:W-:Y:S02]  /*25a0*/  ISETP.NE.AND P1, PT, R38, 0x1f, PT ;  /* 0x0000001f2600780c */ /* 0x000fe40003f25270 */
[----:B------:R-:W-:Y:S02]  /*25b0*/  IADD3 R8, PT, PT, R26, R27, R8 ;  /* 0x0000001b1a087210 */ /* 0x000fe40007ffe008 */
[----:B------:R-:W-:Y:S02]  /*25c0*/  ISETP.NE.AND P2, PT, R41, 0xc, PT ;  /* 0x0000000c2900780c */ /* 0x000fe40003f45270 */
        /* <DEDUP_REMOVED lines=47> */
[----:B------:R-:W-:-:S04]  /*28c0*/  ISETP.NE.AND P0, PT, R41, 0x8, PT ;  /* 0x000000082900780c */ /* 0x000fc80003f05270 */
[----:B------:R-:W-:Y:S02]  /*28d0*/  SEL R8, R15, R8, !P0 ;  /* 0x000000080f087207 */ /* 0x000fe40004000000 */
[C---:B------:R-:W-:Y:S02]  /*28e0*/  ISETP.NE.AND P0, PT, R41.reuse, 0xa, PT ;  /* 0x0000000a2900780c */ /* 0x040fe40003f05270 */
[----:B------:R-:W-:Y:S02]  /*28f0*/  SEL R8, R16, R8, !P1 ;  /* 0x0000000810087207 */ /* 0x000fe40004800000 */
[----:B------:R-:W-:Y:S02]  /*2900*/  ISETP.NE.AND P1, PT, R41, 0xb, PT ;  /* 0x0000000b2900780c */ /* 0x000fe40003f25270 */
[----:B------:R-:W-:Y:S02]  /*2910*/  SEL R8, R17, R8, !P0 ;  /* 0x0000000811087207 */ /* 0x000fe40004000000 */
[----:B------:R-:W-:-:S02]  /*2920*/  ISETP.GE.U32.AND P0, PT, R31, 0x20, PT ;  /* 0x000000201f00780c */ /* 0x000fc40003f06070 */
[----:B------:R-:W-:Y:S01]  /*2930*/  SEL R8, R18, R8, !P1 ;  /* 0x0000000812087207 */ /* 0x000fe20004800000 */
[----:B------:R-:W-:Y:S01]  /*2940*/  @!P2 IMAD.IADD R8, R19, 0x1, R18 ;  /* 0x000000011308a824 */ /* 0x000fe200078e0212 */
[----:B------:R-:W-:-:S04]  /*2950*/  ISETP.NE.AND P1, PT, R38, RZ, PT ;  /* 0x000000ff2600720c */ /* 0x000fc80003f25270 */
[----:B------:R-:W-:Y:S02]  /*2960*/  SEL R40, R40, RZ, P1 ;  /* 0x000000ff28287207 */ /* 0x000fe40000800000 */
[----:B------:R-:W-:-:S04]  /*2970*/  SEL R8, R8, RZ, P0 ;  /* 0x000000ff08087207 */ /* 0x000fc80000000000 */
[----:B-----5:R-:W-:Y:S01]  /*2980*/  IADD3 R39, PT, PT, R8, R40, R39 ;  /* 0x0000002808277210 */ /* 0x020fe20007ffe027 */
[----:B------:R-:W-:Y:S06]  /*2990*/  BRA `(.L_x_18) ;  /* 0x0000000c00547947 */ /* 0x000fec0003800000 */
.L_x_17:
[----:B01----:R-:W-:Y:S02]  /*29a0*/  IADD3 R8, PT, PT, R28, R33, R32 ;  /* 0x000000211c087210 */ /* 0x003fe40007ffe020 */
[----:B------:R-:W-:Y:S02]  /*29b0*/  ISETP.NE.AND P1, PT, R38, 0x1f, PT ;  /* 0x0000001f2600780c */ /* 0x000fe40003f25270 */
        /* <DEDUP_REMOVED lines=9> */
[----:B-----5:R-:W-:-:S05]  /*2a50*/  IADD3 R39, PT, PT, R9, R0, R8 ;  /* 0x0000000009277210 */ /* 0x020fca0007ffe008 */
        /* <DEDUP_REMOVED lines=28> */
[----:B------:R-:W-:Y:S01]  /*2c20*/  IMAD.IADD R14, R14, 0x1, R13 ;  /* 0x000000010e0e7824 */ /* 0x000fe200078e020d */
[----:B------:R-:W0:Y:S02]  /*2c30*/  LDS R11, [UR4+0x40] ;  /* 0x00004004ff0b7984 */ /* 0x000e240008000800 */
        /* <DEDUP_REMOVED lines=14> */
[----:B------:R-:W-:-:S04]  /*2d20*/  ISETP.NE.AND P0, PT, R41, 0xa, PT ;  /* 0x0000000a2900780c */ /* 0x000fc80003f05270 */
[----:B------:R-:W-:Y:S01]  /*2d30*/  SEL R8, R17, R8, !P0 ;  /* 0x0000000811087207 */ /* 0x000fe20004000000 */
[----:B------:R-:W-:Y:S01]  /*2d40*/  IMAD.IADD R17, R40, 0x1, -R39 ;  /* 0x0000000128117824 */ /* 0x000fe200078e0a27 */
[----:B------:R-:W-:-:S04]  /*2d50*/  ISETP.NE.AND P0, PT, R41, 0xb, PT ;  /* 0x0000000b2900780c */ /* 0x000fc80003f05270 */
[----:B------:R-:W-:Y:S02]  /*2d60*/  SEL R8, R18, R8, !P0 ;  /* 0x0000000812087207 */ /* 0x000fe40004000000 */
[----:B------:R-:W-:Y:S01]  /*2d70*/  ISETP.GT.U32.AND P0, PT, R31, 0x1f, PT ;  /* 0x0000001f1f00780c */ /* 0x000fe20003f04070 */
[----:B0-----:R-:W-:Y:S01]  /*2d80*/  IMAD.IADD R11, R19, 0x1, R11 ;  /* 0x00000001130b7824 */ /* 0x001fe200078e020b */
        /* <DEDUP_REMOVED lines=22> */
.L_x_64:
[----:B------:R-:W-:Y:S05]  /*2ef0*/  @!P0 BRA `(.L_x_21) ;  /* 0x0000000000248947 */ /* 0x000fea0003800000 */
[----:B------:R-:W-:-:S07]  /*2f00*/  IMAD.MOV.U32 R14, RZ, RZ, 0x1de ;  /* 0x000001deff0e7424 */ /* 0x000fce00078e00ff */
.L_x_23:
[----:B------:R-:W-:Y:S05]  /*2f10*/  NANOSLEEP R14 ;  /* 0x0000000e0000735d */ /* 0x000fea0003800000 */
[----:B------:R-:W2:Y:S01]  /*2f20*/  LD.E.64.STRONG.GPU R8, desc[UR12][R12.64+0x100] ;  /* 0x0001000c0c087980 */ /* 0x000ea2000c10fb00 */
[----:B------:R-:W-:Y:S01]  /*2f30*/  UMOV UR5, 0xffffffff ;  /* 0xffffffff00057882 */ /* 0x000fe20000000000 */
[----:B------:R-:W-:Y:S02]  /*2f40*/  SHF.R.U32.HI R14, RZ, 0x1, R14 ;  /* 0x00000001ff0e7819 */ /* 0x000fe4000001160e */
[----:B--2---:R-:W-:Y:S01]  /*2f50*/  ISETP.NE.AND P0, PT, R8, 0x63, PT ;  /* 0x000000630800780c */ /* 0x004fe20003f05270 */
[----:B------:R-:W-:-:S12]  /*2f60*/  BRA.DIV UR5, `(.L_x_22) ;  /* 0x0000001a05607947 */ /* 0x000fd8000b800000 */
[----:B------:R-:W-:-:S13]  /*2f70*/  VOTE.ANY P0, !P0 ;  /* 0x0000000000ff7806 */ /* 0x000fda0004000100 */
.L_x_67:
[----:B------:R-:W-:Y:S05]  /*2f80*/  @P0 BRA `(.L_x_23) ;  /* 0xfffffffc00e00947 */ /* 0x000fea000383ffff */
.L_x_21:
[----:B------:R-:W-:Y:S01]  /*2f90*/  UMOV UR5, 0xffffffff ;  /* 0xffffffff00057882 */ /* 0x000fe20000000000 */
[----:B------:R-:W-:Y:S02]  /*2fa0*/  ISETP.NE.AND P2, PT, R8, 0x65, PT ;  /* 0x000000650800780c */ /* 0x000fe40003f45270 */
[----:B------:R-:W-:Y:S11]  /*2fb0*/  BRA.DIV UR5, `(.L_x_24) ;  /* 0x0000001a056c7947 */ /* 0x000ff6000b800000 */
[----:B------:R-:W0:Y:S01]  /*2fc0*/  S2R R19, SR_GEMASK ;  /* 0x0000000000137919 */ /* 0x000e220000003c00 */
[----:B------:R-:W-:-:S04]  /*2fd0*/  VOTE.ANY R10, PT, !P2 ;  /* 0x00000000000a7806 */ /* 0x000fc800050e0100 */
[----:B0-----:R-:W-:-:S05]  /*2fe0*/  LOP3.LUT R10, R10, 0x80000000, R19, 0xec, !PT ;  /* 0x800000000a0a7812 */ /* 0x001fca00078eec13 */
[----:B------:R-:W-:-:S05]  /*2ff0*/  VIADD R13, R10, 0xffffffff ;  /* 0xffffffff0a0d7836 */ /* 0x000fca0000000000 */
[----:B------:R-:W-:Y:S01]  /*3000*/  LOP3.LUT R13, R10, R13, RZ, 0xc, !PT ;  /* 0x0000000d0a0d7212 */ /* 0x000fe200078e0cff */
[----:B------:R-:W-:-:S03]  /*3010*/  VIADD R10, R38, 0x2 ;  /* 0x00000002260a7836 */ /* 0x000fc60000000000 */
[----:B------:R-:W0:Y:S02]  /*3020*/  POPC R15, R13 ;  /* 0x0000000d000f7309 */ /* 0x000e240000000000 */
[----:B0-----:R-:W0:Y:S01]  /*3030*/  SHFL.DOWN PT, R16, R9, 0x1, R15 ;  /* 0x0820000009107989 */ /* 0x001e2200000e000f */
[----:B------:R-:W-:-:S04]  /*3040*/  ISETP.GE.AND P0, PT, R38, R15, PT ;  /* 0x0000000f2600720c */ /* 0x000fc80003f06270 */
[----:B0-----:R-:W-:Y:S02]  /*3050*/  SEL R16, R16, RZ, !P0 ;  /* 0x000000ff10107207 */ /* 0x001fe40004000000 */
[----:B------:R-:W-:Y:S01]  /*3060*/  ISETP.GT.AND P0, PT, R10, R15, PT ;  /* 0x0000000f0a00720c */ /* 0x000fe20003f04270 */
[----:B------:R-:W-:Y:S02]  /*3070*/  VIADD R10, R38, 0x4 ;  /* 0x00000004260a7836 */ /* 0x000fe40000000000 */
[----:B------:R-:W-:-:S05]  /*3080*/  IMAD.IADD R12, R16, 0x1, R9 ;  /* 0x00000001100c7824 */ /* 0x000fca00078e0209 */
[----:B------:R-:W0:Y:S02]  /*3090*/  SHFL.DOWN PT, R16, R12, 0x2, R15 ;  /* 0x084000000c107989 */ /* 0x000e2400000e000f */
[----:B0-----:R-:W-:Y:S02]  /*30a0*/  SEL R39, R16, RZ, !P0 ;  /* 0x000000ff10277207 */ /* 0x001fe40004000000 */
[----:B------:R-:W-:Y:S01]  /*30b0*/  ISETP.GT.AND P0, PT, R10, R15, PT ;  /* 0x0000000f0a00720c */ /* 0x000fe20003f04270 */
[----:B------:R-:W-:Y:S02]  /*30c0*/  VIADD R10, R38, 0x8 ;  /* 0x00000008260a7836 */ /* 0x000fe40000000000 */
[----:B------:R-:W-:Y:S02]  /*30d0*/  IMAD.IADD R40, R12, 0x1, R39 ;  /* 0x000000010c287824 */ /* 0x000fe400078e0227 */
[----:B------:R-:W0:Y:S03]  /*30e0*/  LDC.64 R12, c[0x0][0x390] ;  /* 0x0000e400ff0c7b82 */ /* 0x000e260000000a00 */
[----:B------:R-:W1:Y:S02]  /*30f0*/  SHFL.DOWN PT, R16, R40, 0x4, R15 ;  /* 0x0880000028107989 */ /* 0x000e6400000e000f */
[----:B-1----:R-:W-:-:S02]  /*3100*/  SEL R9, R16, RZ, !P0 ;  /* 0x000000ff10097207 */ /* 0x002fc40004000000 */
[----:B------:R-:W-:-:S03]  /*3110*/  ISETP.GT.AND P0, PT, R10, R15, PT ;  /* 0x0000000f0a00720c */ /* 0x000fc60003f04270 */
[----:B------:R-:W-:Y:S01]  /*3120*/  IMAD.IADD R9, R40, 0x1, R9 ;  /* 0x0000000128097824 */ /* 0x000fe200078e0209 */
[----:B0-----:R-:W-:-:S04]  /*3130*/  IADD3 R40, P3, PT, R12, 0x100, RZ ;  /* 0x000001000c287810 */ /* 0x001fc80007f7e0ff */
[----:B------:R-:W0:Y:S01]  /*3140*/  SHFL.DOWN PT, R16, R9, 0x8, R15 ;  /* 0x0900000009107989 */ /* 0x000e2200000e000f */
[----:B------:R-:W-:Y:S01]  /*3150*/  IMAD.X R41, RZ, RZ, R13, P3 ;  /* 0x000000ffff297224 */ /* 0x000fe200018e060d */
[----:B0-----:R-:W-:Y:S02]  /*3160*/  SEL R16, R16, RZ, !P0 ;  /* 0x000000ff10107207 */ /* 0x001fe40004000000 */
[----:B------:R-:W-:Y:S01]  /*3170*/  ISETP.NE.AND P0, PT, R8, 0x65, PT ;  /* 0x000000650800780c */ /* 0x000fe20003f05270 */
[----:B------:R-:W-:Y:S02]  /*3180*/  VIADD R8, R38, 0x10 ;  /* 0x0000001026087836 */ /* 0x000fe40000000000 */
[----:B------:R-:W-:-:S03]  /*3190*/  IMAD.IADD R44, R9, 0x1, R16 ;  /* 0x00000001092c7824 */ /* 0x000fc600078e0210 */
[----:B------:R-:W-:Y:S02]  /*31a0*/  ISETP.GT.AND P2, PT, R8, R15, PT ;  /* 0x0000000f0800720c */ /* 0x000fe40003f44270 */
[----:B------:R-:W0:Y:S05]  /*31b0*/  SHFL.DOWN PT, R16, R44, 0x10, R15 ;  /* 0x0a0000002c107989 */ /* 0x000e2a00000e000f */
[----:B------:R-:W-:Y:S02]  /*31c0*/  VOTE.ALL P0, P0 ;  /* 0x0000000000ff7806 */ /* 0x000fe40000000000 */
[----:B0-----:R-:W-:-:S05]  /*31d0*/  SEL R9, R16, RZ, !P2 ;  /* 0x000000ff10097207 */ /* 0x001fca0005000000 */
[----:B------:R-:W-:-:S07]  /*31e0*/  IMAD.IADD R12, R44, 0x1, R9 ;  /* 0x000000012c0c7824 */ /* 0x000fce00078e0209 */
.L_x_76:
[----:B------:R-:W-:Y:S05]  /*31f0*/  @!P0 BRA `(.L_x_25) ;  /* 0x0000000000dc8947 */ /* 0x000fea0003800000 */
[----:B------:R-:W-:-:S07]  /*3200*/  IMAD.MOV.U32 R39, RZ, RZ, 0x1de ;  /* 0x000001deff277424 */ /* 0x000fce00078e00ff */
.L_x_31:
        /* <DEDUP_REMOVED lines=8> */
.L_x_79:
[----:B------:R-:W-:Y:S05]  /*3290*/  @!P0 BRA `(.L_x_27) ;  /* 0x0000000000248947 */ /* 0x000fea0003800000 */
[----:B------:R-:W-:-:S07]  /*32a0*/  IMAD.MOV.U32 R13, RZ, RZ, R39 ;  /* 0x000000ffff0d7224 */ /* 0x000fce00078e0027 */
.L_x_29:
[----:B------:R-:W-:Y:S05]  /*32b0*/  NANOSLEEP R13 ;  /* 0x0000000d0000735d */ /* 0x000fea0003800000 */
[----:B------:R-:W2:Y:S01]  /*32c0*/  LD.E.64.STRONG.GPU R8, desc[UR12][R14.64+-0x100] ;  /* 0xffff000c0e087980 */ /* 0x000ea2000c10fb00 */
[----:B------:R-:W-:Y:S01]  /*32d0*/  UMOV UR5, 0xffffffff ;  /* 0xffffffff00057882 */ /* 0x000fe20000000000 */
[----:B------:R-:W-:Y:S02]  /*32e0*/  SHF.R.U32.HI R13, RZ, 0x1, R13 ;  /* 0x00000001ff0d7819 */ /* 0x000fe4000001160d */
[----:B--2---:R-:W-:Y:S01]  /*32f0*/  ISETP.NE.AND P0, PT, R8, 0x63, PT ;  /* 0x000000630800780c */ /* 0x004fe20003f05270 */
[----:B------:R-:W-:-:S12]  /*3300*/  BRA.DIV UR5, `(.L_x_28) ;  /* 0x0000001a05bc7947 */ /* 0x000fd8000b800000 */
[----:B------:R-:W-:-:S13]  /*3310*/  VOTE.ANY P0, !P0 ;  /* 0x0000000000ff7806 */ /* 0x000fda0004000100 */
.L_x_82:
[----:B------:R-:W-:Y:S05]  /*3320*/  @P0 BRA `(.L_x_29) ;  /* 0xfffffffc00e00947 */ /* 0x000fea000383ffff */
.L_x_27:
[----:B------:R-:W-:Y:S01]  /*3330*/  UMOV UR5, 0xffffffff ;  /* 0xffffffff00057882 */ /* 0x000fe20000000000 */
[----:B------:R-:W-:Y:S02]  /*3340*/  ISETP.NE.AND P0, PT, R8, 0x65, PT ;  /* 0x000000650800780c */ /* 0x000fe40003f05270 */
[----:B------:R-:W-:Y:S11]  /*3350*/  BRA.DIV UR5, `(.L_x_30) ;  /* 0x0000001a05c87947 */ /* 0x000ff6000b800000 */
[----:B------:R-:W-:Y:S01]  /*3360*/  VOTE.ANY R10, PT, !P0 ;  /* 0x00000000000a7806 */ /* 0x000fe200040e0100 */
[----:B------:R-:W-:-:S03]  /*3370*/  VIADD R18, R18, 0xffffffe0 ;  /* 0xffffffe012127836 */ /* 0x000fc60000000000 */
[----:B------:R-:W-:-:S05]  /*3380*/  LOP3.LUT R10, R10, 0x80000000, R19, 0xec, !PT ;  /* 0x800000000a0a7812 */ /* 0x000fca00078eec13 */
        /* <DEDUP_REMOVED lines=14> */
[----:B------:R-:W-:-:S05]  /*3470*/  IMAD.IADD R45, R44, 0x1, R45 ;  /* 0x000000012c2d7824 */ /* 0x000fca00078e022d */
[----:B------:R-:W0:Y:S02]  /*3480*/  SHFL.DOWN PT, R16, R45, 0x4, R15 ;  /* 0x088000002d107989 */ /* 0x000e2400000e000f */
[----:B0-----:R-:W-:Y:S02]  /*3490*/  SEL R16, R16, RZ, !P0 ;  /* 0x000000ff10107207 */ /* 0x001fe40004000000 */
[----:B------:R-:W-:-:S03]  /*34a0*/  ISETP.GT.AND P0, PT, R10, R15, PT ;  /* 0x0000000f0a00720c */ /* 0x000fc60003f04270 */
[----:B------:R-:W-:-:S05]  /*34b0*/  IMAD.IADD R9, R45, 0x1, R16 ;  /* 0x000000012d097824 */ /* 0x000fca00078e0210 */
[----:B------:R-:W0:Y:S02]  /*34c0*/  SHFL.DOWN PT, R16, R9, 0x8, R15 ;  /* 0x0900000009107989 */ /* 0x000e2400000e000f */
[----:B0-----:R-:W-:Y:S02]  /*34d0*/  SEL R16, R16, RZ, !P0 ;  /* 0x000000ff10107207 */ /* 0x001fe40004000000 */
[----:B------:R-:W-:Y:S01]  /*34e0*/  ISETP.NE.AND P0, PT, R8, 0x65, PT ;  /* 0x000000650800780c */ /* 0x000fe20003f05270 */
[----:B------:R-:W-:Y:S02]  /*34f0*/  VIADD R8, R38, 0x10 ;  /* 0x0000001026087836 */ /* 0x000fe40000000000 */
[----:B------:R-:W-:-:S03]  /*3500*/  IMAD.IADD R44, R9, 0x1, R16 ;  /* 0x00000001092c7824 */ /* 0x000fc600078e0210 */
[----:B------:R-:W-:Y:S02]  /*3510*/  ISETP.GT.AND P2, PT, R8, R15, PT ;  /* 0x0000000f0800720c */ /* 0x000fe40003f44270 */
[----:B------:R-:W0:Y:S05]  /*3520*/  SHFL.DOWN PT, R16, R44, 0x10, R15 ;  /* 0x0a0000002c107989 */ /* 0x000e2a00000e000f */
[----:B------:R-:W-:Y:S02]  /*3530*/  VOTE.ALL P0, P0 ;  /* 0x0000000000ff7806 */ /* 0x000fe40000000000 */
[----:B0-----:R-:W-:-:S04]  /*3540*/  SEL R13, R16, RZ, !P2 ;  /* 0x000000ff100d7207 */ /* 0x001fc80005000000 */
[----:B------:R-:W-:-:S07]  /*3550*/  IADD3 R12, PT, PT, R44, R13, R12 ;  /* 0x0000000d2c0c7210 */ /* 0x000fce0007ffe00c */
.L_x_91:
[----:B------:R-:W-:Y:S05]  /*3560*/  @P0 BRA `(.L_x_31) ;  /* 0xfffffffc00280947 */ /* 0x000fea000383ffff */
.L_x_25:
[----:B------:R-:W-:Y:S01]  /*3570*/  ISETP.NE.AND P0, PT, R38, RZ, PT ;  /* 0x000000ff2600720c */ /* 0x000fe20003f05270 */
[----:B------:R-:W0:Y:S01]  /*3580*/  @!P1 S2R R9, SR_CgaCtaId ;  /* 0x0000000000099919 */ /* 0x000e220000008800 */
[----:B------:R-:W-:Y:S01]  /*3590*/  @!P1 MOV R8, 0x400 ;  /* 0x0000040000089802 */ /* 0x000fe20000000f00 */
[----:B------:R-:W-:Y:S02]  /*35a0*/  @!P1 IMAD.IADD R11, R11, 0x1, R12 ;  /* 0x000000010b0b9824 */ /* 0x000fe400078e020c */
[----:B------:R-:W-:-:S05]  /*35b0*/  @!P1 IMAD.MOV.U32 R10, RZ, RZ, 0x65 ;  /* 0x00000065ff0a9424 */ /* 0x000fca00078e00ff */
[----:B------:R1:W-:Y:S03]  /*35c0*/  @!P1 ST.E.64.STRONG.GPU desc[UR12][R42.64+0x100], R10 ;  /* 0x0001000a2a009985 */ /* 0x0003e6000c10fb0c */
[----:B------:R-:W-:Y:S01]  /*35d0*/  @!P0 MOV R13, 0x400 ;  /* 0x00000400000d8802 */ /* 0x000fe20000000f00 */
[----:B------:R-:W2:Y:S01]  /*35e0*/  @!P0 S2R R14, SR_CgaCtaId ;  /* 0x00000000000e8919 */ /* 0x000ea20000008800 */
[----:B0-----:R-:W-:Y:S01]  /*35f0*/  @!P1 LEA R9, R9, R8, 0x18 ;  /* 0x0000000809099211 */ /* 0x001fe200078ec0ff */
[----:B------:R-:W-:Y:S02]  /*3600*/  IMAD.MOV.U32 R8, RZ, RZ, R17 ;  /* 0x000000ffff087224 */ /* 0x000fe400078e0011 */
[----:B------:R-:W-:Y:S02]  /*3610*/  @!P0 IMAD.MOV.U32 R8, RZ, RZ, R12 ;  /* 0x000000ffff088224 */ /* 0x000fe400078e000c */
[----:B------:R1:W-:Y:S04]  /*3620*/  @!P1 STS [R9+0x8], R11 ;  /* 0x0000080b09009388 */ /* 0x0003e80000000800 */
[----:B------:R1:W-:Y:S01]  /*3630*/  @!P1 STS [R9+0x4], R12 ;  /* 0x0000040c09009388 */ /* 0x0003e20000000800 */
[----:B--2---:R-:W-:-:S05]  /*3640*/  @!P0 LEA R13, R14, R13, 0x18 ;  /* 0x0000000d0e0d8211 */ /* 0x004fca00078ec0ff */
[----:B------:R1:W-:Y:S02]  /*3650*/  @!P0 STS [R13+0x54], R12 ;  /* 0x0000540c0d008388 */ /* 0x0003e40000000800 */
.L_x_19:
        /* <DEDUP_REMOVED lines=9> */
.L_x_18:
[----:B------:R-:W-:Y:S01]  /*36f0*/  IMAD.IADD R32, R32, 0x1, R39 ;  /* 0x0000000120207824 */ /* 0x000fe200078e0227 */
[----:B------:R-:W0:Y:S01]  /*3700*/  S2R R8, SR_LANEID ;  /* 0x0000000000087919 */ /* 0x000e220000000000 */
[----:B------:R-:W-:Y:S02]  /*3710*/  BAR.SYNC.DEFER_BLOCKING 0x0 ;  /* 0x0000000000007b1d */ /* 0x000fe40000010000 */
[----:B------:R-:W-:Y:S01]  /*3720*/  IMAD.IADD R33, R33, 0x1, R32 ;  /* 0x0000000121217824 */ /* 0x000fe200078e0220 */
[----:B------:R-:W-:Y:S01]  /*3730*/  ISETP.NE.AND P0, PT, R31, RZ, PT ;  /* 0x000000ff1f00720c */ /* 0x000fe20003f05270 */
[----:B------:R-:W-:Y:S02]  /*3740*/  IMAD.U32 R12, RZ, RZ, UR7 ;  /* 0x00000007ff0c7e24 */ /* 0x000fe4000f8e00ff */
[----:B------:R-:W-:Y:S01]  /*3750*/  IMAD.IADD R28, R28, 0x1, R33 ;  /* 0x000000011c1c7824 */ /* 0x000fe200078e0221 */
[----:B------:R-:W1:Y:S03]  /*3760*/  LDCU.64 UR8, c[0x0][0x388] ;  /* 0x00007100ff0877ac */ /* 0x000e660008000a00 */
[----:B------:R-:W-:-:S04]  /*3770*/  IMAD.IADD R27, R27, 0x1, R28 ;  /* 0x000000011b1b7824 */ /* 0x000fc800078e021c */
[----:B------:R-:W-:-:S04]  /*3780*/  IMAD.IADD R26, R26, 0x1, R27 ;  /* 0x000000011a1a7824 */ /* 0x000fc800078e021b */
[----:B------:R-:W-:-:S04]  /*3790*/  IMAD.IADD R25, R25, 0x1, R26 ;  /* 0x0000000119197824 */ /* 0x000fc800078e021a */
[----:B------:R-:W-:-:S04]  /*37a0*/  IMAD.IADD R24, R24, 0x1, R25 ;  /* 0x0000000118187824 */ /* 0x000fc800078e0219 */
[----:B------:R-:W-:Y:S02]  /*37b0*/  IMAD.IADD R23, R23, 0x1, R24 ;  /* 0x0000000117177824 */ /* 0x000fe400078e0218 */
[----:B0-----:R-:W-:Y:S02]  /*37c0*/  IMAD R8, R8, 0x48, R29 ;  /* 0x0000004808087824 */ /* 0x001fe400078e021d */
[----:B------:R-:W-:-:S03]  /*37d0*/  IMAD.IADD R22, R22, 0x1, R23 ;  /* 0x0000000116167824 */ /* 0x000fc600078e0217 */
[----:B------:R-:W-:Y:S01]  /*37e0*/  STS [R8], R39 ;  /* 0x0000002708007388 */ /* 0x000fe20000000800 */
[----:B------:R-:W-:-:S03]  /*37f0*/  IMAD.IADD R21, R21, 0x1, R22 ;  /* 0x0000000115157824 */ /* 0x000fc600078e0216 */
[----:B------:R-:W-:Y:S01]  /*3800*/  STS [R8+0x4], R32 ;  /* 0x0000042008007388 */ /* 0x000fe20000000800 */
        /* <DEDUP_REMOVED lines=15> */
[----:B------:R-:W-:Y:S04]  /*3900*/  STS [R8+0x24], R22 ;  /* 0x0000241608007388 */ /* 0x000fe80000000800 */
        /* <DEDUP_REMOVED lines=8> */
[----:B------:R0:W-:Y:S01]  /*3990*/  STS [R8+0x48], R0 ;  /* 0x0000480008007388 */ /* 0x0001e20000000800 */
[----:B------:R-:W-:-:S03]  /*39a0*/  NOP ;  /* 0x0000000000007918 */ /* 0x000fc60000000000 */
[----:B------:R-:W-:Y:S04]  /*39b0*/  LDS R39, [R29] ;  /* 0x000000001d277984 */ /* 0x000fe80000000800 */
[----:B------:R-:W-:Y:S04]  /*39c0*/  LDS R41, [R29+0x80] ;  /* 0x000080001d297984 */ /* 0x000fe80000000800 */
        /* <DEDUP_REMOVED lines=17> */
[----:B------:R2:W-:Y:S01]  /*3ae0*/  @!P0 STS [UR4+0x7b80], R12 ;  /* 0x007b800cff008988 */ /* 0x0005e20008000804 */
[----:B------:R-:W-:Y:S01]  /*3af0*/  BAR.SYNC.DEFER_BLOCKING 0x0 ;  /* 0x0000000000007b1d */ /* 0x000fe20000010000 */
[----:B0-----:R-:W-:-:S05]  /*3b00*/  IADD3 R0, P0, PT, R30, UR10, RZ ;  /* 0x0000000a1e007c10 */ /* 0x001fca000ff1e0ff */
[----:B------:R-:W0:Y:S01]  /*3b10*/  S2R R2, SR_TID.X ;  /* 0x0000000000027919 */ /* 0x000e220000002100 */
[----:B------:R-:W3:Y:S01]  /*3b20*/  LDS R31, [UR4+0x7b80] ;  /* 0x007b8004ff1f7984 */ /* 0x000ee20008000800 */
[C---:B0-----:R-:W-:Y:S02]  /*3b30*/  LOP3.LUT R3, R2.reuse, 0x3e0, RZ, 0xc0, !PT ;  /* 0x000003e002037812 */ /* 0x041fe400078ec0ff */
[----:B------:R-:W-:-:S05]  /*3b40*/  LOP3.LUT R2, R2, 0x1f, RZ, 0xc0, !PT ;  /* 0x0000001f02027812 */ /* 0x000fca00078ec0ff */
[----:B------:R-:W-:Y:S02]  /*3b50*/  IMAD R8, R3, 0x13, R2 ;  /* 0x0000001303087824 */ /* 0x000fe400078e0202 */
[----:B------:R-:W-:Y:S01]  /*3b60*/  IMAD.X R3, RZ, RZ, UR11, P0 ;  /* 0x0000000bff037e24 */ /* 0x000fe200080e06ff */
[----:B-1----:R-:W-:Y:S01]  /*3b70*/  LEA R2, P0, R0, UR8, 0x2 ;  /* 0x0000000800027c11 */ /* 0x002fe2000f8010ff */
[C---:B------:R-:W-:Y:S02]  /*3b80*/  VIADD R10, R8.reuse, 0x20 ;  /* 0x00000020080a7836 */ /* 0x040fe40000000000 */
[----:B--2---:R-:W-:Y:S01]  /*3b90*/  VIADD R12, R8, 0xa0 ;  /* 0x000000a0080c7836 */ /* 0x004fe20000000000 */
[----:B------:R-:W-:Y:S01]  /*3ba0*/  LEA.HI.X R3, R0, UR9, R3, 0x2, P0 ;  /* 0x0000000900037c11 */ /* 0x000fe200080f1403 */
[----:B------:R-:W-:Y:S01]  /*3bb0*/  VIADD R0, R8, 0x40 ;  /* 0x0000004008007836 */ /* 0x000fe20000000000 */
[-C--:B---3--:R-:W-:Y:S02]  /*3bc0*/  ISETP.GE.AND P1, PT, R30, R31.reuse, PT ;  /* 0x0000001f1e00720c */ /* 0x088fe40003f26270 */
[-C--:B------:R-:W-:Y:S01]  /*3bd0*/  ISETP.GE.AND P2, PT, R10, R31.reuse, PT ;  /* 0x0000001f0a00720c */ /* 0x080fe20003f46270 */
[----:B------:R-:W-:Y:S01]  /*3be0*/  VIADD R10, R8, 0x60 ;  /* 0x00000060080a7836 */ /* 0x000fe20000000000 */
[-C--:B------:R-:W-:Y:S01]  /*3bf0*/  ISETP.GE.AND P3, PT, R0, R31.reuse, PT ;  /* 0x0000001f0000720c */ /* 0x080fe20003f66270 */
[----:B------:R-:W-:Y:S01]  /*3c00*/  VIADD R0, R8, 0x80 ;  /* 0x0000008008007836 */ /* 0x000fe20000000000 */
[----:B------:R-:W-:-:S02]  /*3c10*/  ISETP.GE.AND P6, PT, R12, R31, PT ;  /* 0x0000001f0c00720c */ /* 0x000fc40003fc6270 */
[-C--:B------:R-:W-:Y:S01]  /*3c20*/  ISETP.GE.AND P4, PT, R10, R31.reuse, PT ;  /* 0x0000001f0a00720c */ /* 0x080fe20003f86270 */
[----:B------:R-:W-:Y:S01]  /*3c30*/  VIADD R10, R8, 0xc0 ;  /* 0x000000c0080a7836 */ /* 0x000fe20000000000 */
[-C--:B------:R-:W-:Y:S01]  /*3c40*/  ISETP.GE.AND P5, PT, R0, R31.reuse, PT ;  /* 0x0000001f0000720c */ /* 0x080fe20003fa6270 */
[----:B------:R-:W-:Y:S02]  /*3c50*/  VIADD R0, R8, 0xe0 ;  /* 0x000000e008007836 */ /* 0x000fe40000000000 */
[----:B------:R0:W-:Y:S01]  /*3c60*/  @!P1 STG.E desc[UR12][R2.64], R39 ;  /* 0x0000002702009986 */ /* 0x0001e2000c10190c */
[-C--:B------:R-:W-:Y:S01]  /*3c70*/  ISETP.GE.AND P0, PT, R10, R31.reuse, PT ;  /* 0x0000001f0a00720c */ /* 0x080fe20003f06270 */
[----:B------:R-:W-:Y:S01]  /*3c80*/  VIADD R10, R8, 0x160 ;  /* 0x00000160080a7836 */ /* 0x000fe20000000000 */
[-C--:B------:R-:W-:Y:S01]  /*3c90*/  ISETP.GE.AND P1, PT, R0, R31.reuse, PT ;  /* 0x0000001f0000720c */ /* 0x080fe20003f26270 */
[----:B------:R-:W-:Y:S01]  /*3ca0*/  VIADD R0, R8, 0x140 ;  /* 0x0000014008007836 */ /* 0x000fe20000000000 */
[----:B------:R0:W-:Y:S01]  /*3cb0*/  @!P2 STG.E desc[UR12][R2.64+0x80], R41 ;  /* 0x000080290200a986 */ /* 0x0001e2000c10190c */
[----:B------:R-:W-:-:S03]  /*3cc0*/  ISETP.GE.AND P2, PT, R37, R31, PT ;  /* 0x0000001f2500720c */ /* 0x000fc60003f46270 */
[----:B------:R0:W-:Y:S01]  /*3cd0*/  @!P3 STG.E desc[UR12][R2.64+0x100], R43 ;  /* 0x0001002b0200b986 */ /* 0x0001e2000c10190c */
[----:B------:R-:W-:-:S03]  /*3ce0*/  ISETP.GE.AND P3, PT, R36, R31, PT ;  /* 0x0000001f2400720c */ /* 0x000fc60003f66270 */
[----:B------:R0:W-:Y:S01]  /*3cf0*/  @!P4 STG.E desc[UR12][R2.64+0x180], R45 ;  /* 0x0001802d0200c986 */ /* 0x0001e2000c10190c */
[-C--:B------:R-:W-:Y:S01]  /*3d00*/  ISETP.GE.AND P4, PT, R0, R31.reuse, PT ;  /* 0x0000001f0000720c */ /* 0x080fe20003f86270 */
[----:B------:R-:W-:Y:S02]  /*3d10*/  VIADD R0, R8, 0x180 ;  /* 0x0000018008007836 */ /* 0x000fe40000000000 */
[----:B------:R0:W-:Y:S01]  /*3d20*/  @!P5 STG.E desc[UR12][R2.64+0x200], R4 ;  /* 0x000200040200d986 */ /* 0x0001e2000c10190c */
[-C--:B------:R-:W-:Y:S01]  /*3d30*/  ISETP.GE.AND P5, PT, R10, R31.reuse, PT ;  /* 0x0000001f0a00720c */ /* 0x080fe20003fa6270 */
[----:B------:R-:W-:Y:S02]  /*3d40*/  VIADD R10, R8, 0x1a0 ;  /* 0x000001a0080a7836 */ /* 0x000fe40000000000 */
[----:B------:R0:W-:Y:S01]  /*3d50*/  @!P6 STG.E desc[UR12][R2.64+0x280], R6 ;  /* 0x000280060200e986 */ /* 0x0001e2000c10190c */
[----:B------:R-:W-:Y:S01]  /*3d60*/  ISETP.GE.AND P6, PT, R0, R31, PT ;  /* 0x0000001f0000720c */ /* 0x000fe20003fc6270 */
[----:B------:R-:W-:-:S02]  /*3d70*/  VIADD R0, R8, 0x1c0 ;  /* 0x000001c008007836 */ /* 0x000fc40000000000 */
[----:B------:R0:W-:Y:S01]  /*3d80*/  @!P0 STG.E desc[UR12][R2.64+0x300], R33 ;  /* 0x0003002102008986 */ /* 0x0001e2000c10190c */
[-C--:B------:R-:W-:Y:S01]  /*3d90*/  ISETP.GE.AND P0, PT, R10, R31.reuse, PT ;  /* 0x0000001f0a00720c */ /* 0x080fe20003f06270 */
[C---:B------:R-:W-:Y:S02]  /*3da0*/  VIADD R10, R8.reuse, 0x1e0 ;  /* 0x000001e0080a7836 */ /* 0x040fe40000000000 */
[----:B------:R-:W-:Y:S01]  /*3db0*/  VIADD R8, R8, 0x200 ;  /* 0x0000020008087836 */ /* 0x000fe20000000000 */
[----:B------:R0:W-:Y:S01]  /*3dc0*/  @!P1 STG.E desc[UR12][R2.64+0x380], R25 ;  /* 0x0003801902009986 */ /* 0x0001e2000c10190c */
[----:B------:R-:W-:-:S03]  /*3dd0*/  ISETP.GE.AND P1, PT, R0, R31, PT ;  /* 0x0000001f0000720c */ /* 0x000fc60003f26270 */
        /* <DEDUP_REMOVED lines=8> */
[----:B------:R0:W-:Y:S04]  /*3e60*/  @!P6 STG.E desc[UR12][R2.64+0x600], R15 ;  /* 0x0006000f0200e986 */ /* 0x0001e8000c10190c */
[----:B------:R0:W-:Y:S04]  /*3e70*/  @!P0 STG.E desc[UR12][R2.64+0x680], R13 ;  /* 0x0006800d02008986 */ /* 0x0001e8000c10190c */
[----:B------:R0:W-:Y:S04]  /*3e80*/  @!P1 STG.E desc[UR12][R2.64+0x700], R11 ;  /* 0x0007000b02009986 */ /* 0x0001e8000c10190c */
[----:B------:R0:W-:Y:S04]  /*3e90*/  @!P2 STG.E desc[UR12][R2.64+0x780], R9 ;  /* 0x000780090200a986 */ /* 0x0001e8000c10190c */
[----:B------:R0:W-:Y:S04]  /*3ea0*/  @!P3 STG.E desc[UR12][R2.64+0x800], R7 ;  /* 0x000800070200b986 */ /* 0x0001e8000c10190c */
[----:B------:R0:W-:Y:S01]  /*3eb0*/  @!P4 STG.E desc[UR12][R2.64+0x880], R5 ;  /* 0x000880050200c986 */ /* 0x0001e2000c10190c */
[----:B------:R-:W-:Y:S05]  /*3ec0*/  @P5 EXIT ;  /* 0x000000000000594d */ /* 0x000fea0003800000 */
[----:B------:R-:W-:Y:S01]  /*3ed0*/  STG.E desc[UR12][R2.64+0x900], R27 ;  /* 0x0009001b02007986 */ /* 0x000fe2000c10190c */
[----:B------:R-:W-:Y:S05]  /*3ee0*/  EXIT ;  /* 0x000000000000794d */ /* 0x000fea0003800000 */
.L_x_5:
[----:B------:R-:W-:Y:S01]  /*3ef0*/  BSSY B1, `(.L_x_32) ;  /* 0x0000006000017945 */ /* 0x000fe20003800000 */
[----:B------:R-:W-:Y:S01]  /*3f00*/  PLOP3.LUT P0, PT, P0, PT, PT, 0x8, 0x80 ;  /* 0x000000000080781c */ /* 0x000fe2000070e170 */
[----:B------:R-:W-:-:S12]  /*3f10*/  IMAD.MOV.U32 R10, RZ, RZ, -0x1 ;  /* 0xffffffffff0a7424 */ /* 0x000fd800078e00ff */
[----:B------:R-:W-:Y:S05]  /*3f20*/  WARPSYNC.COLLECTIVE R10, `(.L_x_33) ;  /* 0x000000000a087348 */ /* 0x000fea0003c00000 */
[----:B------:R-:W-:Y:S01]  /*3f30*/  VOTE.ANY P0, P0 ;  /* 0x0000000000ff7806 */ /* 0x000fe20000000100 */
[----:B------:R-:W-:-:S12]  /*3f40*/  ENDCOLLECTIVE ;  /* 0x000000000000791b */ /* 0x000fd80003800000 */
.L_x_33:
[----:B------:R-:W-:Y:S05]  /*3f50*/  BSYNC B1 ;  /* 0x0000000000017941 */ /* 0x000fea0003800000 */
.L_x_32:
[----:B------:R-:W-:Y:S05]  /*3f60*/  BRA `(.L_x_34) ;  /* 0xffffffd000287947 */ /* 0x000fea000383ffff */
.L_x_7:
[----:B------:R-:W-:Y:S01]  /*3f70*/  BSSY B1, `(.L_x_35) ;  /* 0x0000006000017945 */ /* 0x000fe20003800000 */
[----:B------:R-:W-:Y:S01]  /*3f80*/  PLOP3.LUT P0, PT, P0, PT, PT, 0x8, 0x80 ;  /* 0x000000000080781c */ /* 0x000fe2000070e170 */
[----:B------:R-:W-:-:S12]  /*3f90*/  IMAD.MOV.U32 R10, RZ, RZ, -0x1 ;  /* 0xffffffffff0a7424 */ /* 0x000fd800078e00ff */
[----:B------:R-:W-:Y:S05]  /*3fa0*/  WARPSYNC.COLLECTIVE R10, `(.L_x_36) ;  /* 0x000000000a087348 */ /* 0x000fea0003c00000 */
[----:B------:R-:W-:Y:S01]  /*3fb0*/  VOTE.ANY P0, P0 ;  /* 0x0000000000ff7806 */ /* 0x000fe20000000100 */
[----:B------:R-:W-:-:S12]  /*3fc0*/  ENDCOLLECTIVE ;  /* 0x000000000000791b */ /* 0x000fd80003800000 */
.L_x_36:
[----:B------:R-:W-:Y:S05]  /*3fd0*/  BSYNC B1 ;  /* 0x0000000000017941 */ /* 0x000fea0003800000 */
.L_x_35:
[----:B------:R-:W-:Y:S05]  /*3fe0*/  BRA `(.L_x_37) ;  /* 0xffffffd0002c7947 */ /* 0x000fea000383ffff */
.L_x_9:
[----:B------:R-:W0:Y:S01]  /*3ff0*/  S2R R8, SR_GEMASK ;  /* 0x0000000000087919 */ /* 0x000e220000003c00 */
[----:B------:R-:W-:Y:S01]  /*4000*/  BSSY B1, `(.L_x_38) ;  /* 0x0000006000017945 */ /* 0x000fe20003800000 */
[----:B------:R-:W-:Y:S01]  /*4010*/  PLOP3.LUT P2, PT, P0, PT, PT, 0x8, 0x80 ;  /* 0x000000000080781c */ /* 0x000fe2000074e170 */
[----:B------:R-:W-:-:S12]  /*4020*/  IMAD.MOV.U32 R10, RZ, RZ, -0x1 ;  /* 0xffffffffff0a7424 */ /* 0x000fd800078e00ff */
[----:B0-----:R-:W-:Y:S05]  /*4030*/  WARPSYNC.COLLECTIVE R10, `(.L_x_39) ;  /* 0x000000000a087348 */ /* 0x001fea0003c00000 */
[----:B------:R-:W-:Y:S01]  /*4040*/  VOTE.ANY R10, PT, P2 ;  /* 0x00000000000a7806 */ /* 0x000fe200010e0100 */
[----:B0-----:R-:W-:Y:S06]  /*4050*/  ENDCOLLECTIVE ;  /* 0x000000000000791b */ /* 0x001fec0003800000 */
.L_x_39:
[----:B------:R-:W-:Y:S05]  /*4060*/  BSYNC B1 ;  /* 0x0000000000017941 */ /* 0x000fea0003800000 */
.L_x_38:
[----:B------:R-:W-:Y:S01]  /*4070*/  LOP3.LUT R10, R10, 0x80000000, R8, 0xec, !PT ;  /* 0x800000000a0a7812 */ /* 0x000fe200078eec08 */
[----:B------:R-:W-:Y:S01]  /*4080*/  IMAD.MOV.U32 R14, RZ, RZ, 0x1 ;  /* 0x00000001ff0e7424 */ /* 0x000fe200078e00ff */
[----:B------:R-:W-:Y:S01]  /*4090*/  ISETP.NE.AND P0, PT, R12, 0x65, PT ;  /* 0x000000650c00780c */ /* 0x000fe20003f05270 */
[C---:B------:R-:W-:Y:S02]  /*40a0*/  VIADD R38, R37.reuse, 0x2 ;  /* 0x0000000225267836 */ /* 0x040fe40000000000 */
[C---:B------:R-:W-:Y:S02]  /*40b0*/  VIADD R11, R10.reuse, 0xffffffff ;  /* 0xffffffff0a0b7836 */ /* 0x040fe40000000000 */
[C---:B------:R-:W-:Y:S02]  /*40c0*/  VIADD R19, R37.reuse, 0x4 ;  /* 0x0000000425137836 */ /* 0x040fe40000000000 */
[----:B------:R-:W-:Y:S01]  /*40d0*/  VIADD R39, R37, 0x10 ;  /* 0x0000001025277836 */ /* 0x000fe20000000000 */
[----:B------:R-:W-:Y:S01]  /*40e0*/  LOP3.LUT R11, R10, R11, RZ, 0xc, !PT ;  /* 0x0000000b0a0b7212 */ /* 0x000fe200078e0cff */
[----:B------:R-:W-:-:S03]  /*40f0*/  IMAD.MOV.U32 R10, RZ, RZ, -0x1 ;  /* 0xffffffffff0a7424 */ /* 0x000fc600078e00ff */
[----:B------:R0:W1:Y:S04]  /*4100*/  POPC R15, R11 ;  /* 0x0000000b000f7309 */ /* 0x0000680000000000 */
[----:B01----:R-:W-:Y:S05]  /*4110*/  WARPSYNC.COLLECTIVE R10, `(.L_x_40) ;  /* 0x000000000a087348 */ /* 0x003fea0003c00000 */
[----:B-1----:R1:W2:Y:S02]  /*4120*/  SHFL.DOWN P2, R16, R13, R14, R15 ;  /* 0x0800000e0d107389 */ /* 0x0022a4000004000f */
[----:B012---:R-:W-:Y:S05]  /*4130*/  ENDCOLLECTIVE ;  /* 0x000000000000791b */ /* 0x007fea0003800000 */
.L_x_40:
[----:B------:R-:W-:Y:S01]  /*4140*/  IMAD.MOV.U32 R14, RZ, RZ, 0x2 ;  /* 0x00000002ff0e7424 */ /* 0x000fe200078e00ff */
[----:B------:R-:W-:-:S04]  /*4150*/  ISETP.GE.AND P2, PT, R37, R15, PT ;  /* 0x0000000f2500720c */ /* 0x000fc80003f46270 */
[----:B------:R-:W-:-:S05]  /*4160*/  SEL R16, R16, RZ, !P2 ;  /* 0x000000ff10107207 */ /* 0x000fca0005000000 */
[----:B------:R-:W-:-:S04]  /*4170*/  IMAD.IADD R36, R16, 0x1, R13 ;  /* 0x0000000110247824 */ /* 0x000fc800078e020d */
[----:B------:R-:W-:-:S07]  /*4180*/  IMAD.MOV.U32 R13, RZ, RZ, R36 ;  /* 0x000000ffff0d7224 */ /* 0x000fce00078e0024 */
[----:B------:R-:W-:Y:S05]  /*4190*/  WARPSYNC.COLLECTIVE R10, `(.L_x_41) ;  /* 0x000000000a087348 */ /* 0x000fea0003c00000 */
[----:B------:R0:W1:Y:S02]  /*41a0*/  SHFL.DOWN P2, R16, R13, R14, R15 ;  /* 0x0800000e0d107389 */ /* 0x000064000004000f */
[----:B01----:R-:W-:Y:S05]  /*41b0*/  ENDCOLLECTIVE ;  /* 0x000000000000791b */ /* 0x003fea0003800000 */
.L_x_41:
[----:B------:R-:W-:Y:S01]  /*41c0*/  IMAD.MOV.U32 R14, RZ, RZ, 0x4 ;  /* 0x00000004ff0e7424 */ /* 0x000fe200078e00ff */
[----:B------:R-:W-:-:S04]  /*41d0*/  ISETP.GT.AND P2, PT, R38, R15, PT ;  /* 0x0000000f2600720c */ /* 0x000fc80003f44270 */
[----:B------:R-:W-:-:S05]  /*41e0*/  SEL R11, R16, RZ, !P2 ;  /* 0x000000ff100b7207 */ /* 0x000fca0005000000 */
[----:B------:R-:W-:Y:S02]  /*41f0*/  IMAD.IADD R40, R36, 0x1, R11 ;  /* 0x0000000124287824 */ /* 0x000fe400078e020b */
[----:B------:R-:W-:Y:S02]  /*4200*/  VIADD R36, R37, 0x8 ;  /* 0x0000000825247836 */ /* 0x000fe40000000000 */
[----:B------:R-:W-:-:S07]  /*4210*/  IMAD.MOV.U32 R13, RZ, RZ, R40 ;  /* 0x000000ffff0d7224 */ /* 0x000fce00078e0028 */
[----:B------:R-:W-:Y:S05]  /*4220*/  WARPSYNC.COLLECTIVE R10, `(.L_x_42) ;  /* 0x000000000a087348 */ /* 0x000fea0003c00000 */
[----:B------:R0:W1:Y:S02]  /*4230*/  SHFL.DOWN P2, R16, R13, R14, R15 ;  /* 0x0800000e0d107389 */ /* 0x000064000004000f */
[----:B01----:R-:W-:Y:S05]  /*4240*/  ENDCOLLECTIVE ;  /* 0x000000000000791b */ /* 0x003fea0003800000 */
.L_x_42:
[----:B------:R-:W-:Y:S01]  /*4250*/  IMAD.MOV.U32 R14, RZ, RZ, 0x8 ;  /* 0x00000008ff0e7424 */ /* 0x000fe200078e00ff */
[----:B------:R-:W-:-:S04]  /*4260*/  ISETP.GT.AND P2, PT, R19, R15, PT ;  /* 0x0000000f1300720c */ /* 0x000fc80003f44270 */
[----:B------:R-:W-:-:S05]  /*4270*/  SEL R11, R16, RZ, !P2 ;  /* 0x000000ff100b7207 */ /* 0x000fca0005000000 */
[----:B------:R-:W-:-:S04]  /*4280*/  IMAD.IADD R42, R40, 0x1, R11 ;  /* 0x00000001282a7824 */ /* 0x000fc800078e020b */
[----:B------:R-:W-:-:S07]  /*4290*/  IMAD.MOV.U32 R13, RZ, RZ, R42 ;  /* 0x000000ffff0d7224 */ /* 0x000fce00078e002a */
[----:B------:R-:W-:Y:S05]  /*42a0*/  WARPSYNC.COLLECTIVE R10, `(.L_x_43) ;  /* 0x000000000a087348 */ /* 0x000fea0003c00000 */
[----:B------:R0:W1:Y:S02]  /*42b0*/  SHFL.DOWN P2, R16, R13, R14, R15 ;  /* 0x0800000e0d107389 */ /* 0x000064000004000f */
[----:B01----:R-:W-:Y:S05]  /*42c0*/  ENDCOLLECTIVE ;  /* 0x000000000000791b */ /* 0x003fea0003800000 */
.L_x_43:
        /* <DEDUP_REMOVED lines=8> */
.L_x_44:
[----:B------:R-:W-:Y:S05]  /*4350*/  WARPSYNC.COLLECTIVE R10, `(.L_x_45) ;  /* 0x000000000a087348 */ /* 0x000fea0003c00000 */
[----:B------:R-:W-:Y:S01]  /*4360*/  VOTE.ALL P0, P0 ;  /* 0x0000000000ff7806 */ /* 0x000fe20000000000 */
[----:B------:R-:W-:-:S12]  /*4370*/  ENDCOLLECTIVE ;  /* 0x000000000000791b */ /* 0x000fd80003800000 */
.L_x_45:
[----:B------:R-:W0:Y:S01]  /*4380*/  LDC.64 R12, c[0x0][0x390] ;  /* 0x0000e400ff0c7b82 */ /* 0x000e220000000a00 */
[----:B------:R-:W-:-:S04]  /*4390*/  ISETP.GT.AND P2, PT, R39, R15, PT ;  /* 0x0000000f2700720c */ /* 0x000fc80003f44270 */
[----:B------:R-:W-:-:S05]  /*43a0*/  SEL R16, R16, RZ, !P2 ;  /* 0x000000ff10107207 */ /* 0x000fca0005000000 */
[----:B------:R-:W-:Y:S01]  /*43b0*/  IMAD.IADD R40, R41, 0x1, R16 ;  /* 0x0000000129287824 */ /* 0x000fe200078e0210 */
[----:B0-----:R-:W-:-:S05]  /*43c0*/  IADD3 R42, P2, PT, R12, 0x100, RZ ;  /* 0x000001000c2a7810 */ /* 0x001fca0007f5e0ff */
[----:B------:R-:W-:Y:S01]  /*43d0*/  IMAD.X R43, RZ, RZ, R13, P2 ;  /* 0x000000ffff2b7224 */ /* 0x000fe200010e060d */
[----:B------:R-:W-:Y:S07]  /*43e0*/  BRA `(.L_x_46) ;  /* 0xffffffcc00c87947 */ /* 0x000fee000383ffff */
.L_x_11:
[----:B------:R-:W-:Y:S01]  /*43f0*/  BSSY B1, `(.L_x_47) ;  /* 0x0000006000017945 */ /* 0x000fe20003800000 */
[----:B------:R-:W-:Y:S01]  /*4400*/  PLOP3.LUT P0, PT, P0, PT, PT, 0x8, 0x80 ;  /* 0x000000000080781c */ /* 0x000fe2000070e170 */
[----:B------:R-:W-:-:S12]  /*4410*/  IMAD.MOV.U32 R10, RZ, RZ, -0x1 ;  /* 0xffffffffff0a7424 */ /* 0x000fd800078e00ff */
[----:B------:R-:W-:Y:S05]  /*4420*/  WARPSYNC.COLLECTIVE R10, `(.L_x_48) ;  /* 0x000000000a087348 */ /* 0x000fea0003c00000 */
[----:B------:R-:W-:Y:S01]  /*4430*/  VOTE.ANY P0, P0 ;  /* 0x0000000000ff7806 */ /* 0x000fe20000000100 */
[----:B------:R-:W-:-:S12]  /*4440*/  ENDCOLLECTIVE ;  /* 0x000000000000791b */ /* 0x000fd80003800000 */
.L_x_48:
[----:B------:R-:W-:Y:S05]  /*4450*/  BSYNC B1 ;  /* 0x0000000000017941 */ /* 0x000fea0003800000 */
.L_x_47:
[----:B------:R-:W-:Y:S05]  /*4460*/  BRA `(.L_x_49) ;  /* 0xffffffcc00d07947 */ /* 0x000fea000383ffff */
.L_x_13:
[----:B------:R-:W-:Y:S01]  /*4470*/  BSSY B1, `(.L_x_50) ;  /* 0x0000006000017945 */ /* 0x000fe20003800000 */
[----:B------:R-:W-:Y:S01]  /*4480*/  PLOP3.LUT P0, PT, P0, PT, PT, 0x8, 0x80 ;  /* 0x000000000080781c */ /* 0x000fe2000070e170 */
[----:B------:R-:W-:-:S12]  /*4490*/  IMAD.MOV.U32 R10, RZ, RZ, -0x1 ;  /* 0xffffffffff0a7424 */ /* 0x000fd800078e00ff */
[----:B------:R-:W-:Y:S05]  /*44a0*/  WARPSYNC.COLLECTIVE R10, `(.L_x_51) ;  /* 0x000000000a087348 */ /* 0x000fea0003c00000 */
[----:B------:R-:W-:Y:S01]  /*44b0*/  VOTE.ANY P0, P0 ;  /* 0x0000000000ff7806 */ /* 0x000fe20000000100 */
[----:B------:R-:W-:-:S12]  /*44c0*/  ENDCOLLECTIVE ;  /* 0x000000000000791b */ /* 0x000fd80003800000 */
.L_x_51:
[----:B------:R-:W-:Y:S05]  /*44d0*/  BSYNC B1 ;  /* 0x0000000000017941 */ /* 0x000fea0003800000 */
.L_x_50:
[----:B------:R-:W-:Y:S05]  /*44e0*/  BRA `(.L_x_52) ;  /* 0xffffffcc00d47947 */ /* 0x000fea000383ffff */
.L_x_15:
[----:B------:R-:W-:Y:S01]  /*44f0*/  BSSY B1, `(.L_x_53) ;  /* 0x0000006000017945 */ /* 0x000fe20003800000 */
[----:B------:R-:W-:Y:S01]  /*4500*/  PLOP3.LUT P2, PT, P0, PT, PT, 0x8, 0x80 ;  /* 0x000000000080781c */ /* 0x000fe2000074e170 */
[----:B------:R-:W-:-:S12]  /*4510*/  IMAD.MOV.U32 R10, RZ, RZ, -0x1 ;  /* 0xffffffffff0a7424 */ /* 0x000fd800078e00ff */
[----:B------:R-:W-:Y:S05]  /*4520*/  WARPSYNC.COLLECTIVE R10, `(.L_x_54) ;  /* 0x000000000a087348 */ /* 0x000fea0003c00000 */
[----:B------:R-:W-:Y:S01]  /*4530*/  VOTE.ANY R10, PT, P2 ;  /* 0x00000000000a7806 */ /* 0x000fe200010e0100 */
[----:B------:R-:W-:Y:S06]  /*4540*/  ENDCOLLECTIVE ;  /* 0x000000000000791b */ /* 0x000fec0003800000 */
.L_x_54:
[----:B------:R-:W-:Y:S05]  /*4550*/  BSYNC B1 ;  /* 0x0000000000017941 */ /* 0x000fea0003800000 */
.L_x_53:
[----:B------:R-:W-:Y:S01]  /*4560*/  LOP3.LUT R10, R10, 0x80000000, R8, 0xec, !PT ;  /* 0x800000000a0a7812 */ /* 0x000fe200078eec08 */
[----:B------:R-:W-:Y:S02]  /*4570*/  IMAD.MOV.U32 R14, RZ, RZ, 0x1 ;  /* 0x00000001ff0e7424 */ /* 0x000fe400078e00ff */
[----:B------:R-:W-:Y:S02]  /*4580*/  VIADD R18, R18, 0xffffffe0 ;  /* 0xffffffe012127836 */ /* 0x000fe40000000000 */
[----:B------:R-:W-:-:S05]  /*4590*/  VIADD R15, R10, 0xffffffff ;  /* 0xffffffff0a0f7836 */ /* 0x000fca0000000000 */
[----:B------:R-:W-:Y:S01]  /*45a0*/  LOP3.LUT R15, R10, R15, RZ, 0xc, !PT ;  /* 0x0000000f0a0f7212 */ /* 0x000fe200078e0cff */
[----:B------:R-:W-:-:S05]  /*45b0*/  IMAD.MOV.U32 R10, RZ, RZ, -0x1 ;  /* 0xffffffffff0a7424 */ /* 0x000fca00078e00ff */
[----:B------:R-:W0:Y:S02]  /*45c0*/  POPC R15, R15 ;  /* 0x0000000f000f7309 */ /* 0x000e240000000000 */
[----:B0-----:R-:W-:Y:S05]  /*45d0*/  WARPSYNC.COLLECTIVE R10, `(.L_x_55) ;  /* 0x000000000a087348 */ /* 0x001fea0003c00000 */
[----:B0-----:R0:W1:Y:S02]  /*45e0*/  SHFL.DOWN P2, R16, R13, R14, R15 ;  /* 0x0800000e0d107389 */ /* 0x001064000004000f */
[----:B01----:R-:W-:Y:S05]  /*45f0*/  ENDCOLLECTIVE ;  /* 0x000000000000791b */ /* 0x003fea0003800000 */
.L_x_55:
[----:B------:R-:W-:Y:S01]  /*4600*/  ISETP.GE.AND P0, PT, R37, R15, PT ;  /* 0x0000000f2500720c */ /* 0x000fe20003f06270 */
[----:B------:R-:W-:-:S03]  /*4610*/  IMAD.MOV.U32 R14, RZ, RZ, 0x2 ;  /* 0x00000002ff0e7424 */ /* 0x000fc600078e00ff */
[----:B------:R-:W-:Y:S02]  /*4620*/  SEL R16, R16, RZ, !P0 ;  /* 0x000000ff10107207 */ /* 0x000fe40004000000 */
[----:B------:R-:W-:-:S03]  /*4630*/  ISETP.GT.AND P0, PT, R38, R15, PT ;  /* 0x0000000f2600720c */ /* 0x000fc60003f04270 */
[----:B------:R-:W-:-:S04]  /*4640*/  IMAD.IADD R41, R16, 0x1, R13 ;  /* 0x0000000110297824 */ /* 0x000fc800078e020d */
[----:B------:R-:W-:-:S07]  /*4650*/  IMAD.MOV.U32 R13, RZ, RZ, R41 ;  /* 0x000000ffff0d7224 */ /* 0x000fce00078e0029 */
[----:B------:R-:W-:Y:S05]  /*4660*/  WARPSYNC.COLLECTIVE R10, `(.L_x_56) ;  /* 0x000000000a087348 */ /* 0x000fea0003c00000 */
[----:B------:R0:W1:Y:S02]  /*4670*/  SHFL.DOWN P2, R16, R13, R14, R15 ;  /* 0x0800000e0d107389 */ /* 0x000064000004000f */
[----:B01----:R-:W-:Y:S05]  /*4680*/  ENDCOLLECTIVE ;  /* 0x000000000000791b */ /* 0x003fea0003800000 */
.L_x_56:
[----:B------:R-:W-:Y:S01]  /*4690*/  IMAD.MOV.U32 R14, RZ, RZ, 0x4 ;  /* 0x00000004ff0e7424 */ /* 0x000fe200078e00ff */
[----:B------:R-:W-:Y:S02]  /*46a0*/  SEL R16, R16, RZ, !P0 ;  /* 0x000000ff10107207 */ /* 0x000fe40004000000 */
[----:B------:R-:W-:-:S03]  /*46b0*/  ISETP.GT.AND P0, PT, R19, R15, PT ;  /* 0x0000000f1300720c */ /* 0x000fc60003f04270 */
[----:B------:R-:W-:-:S04]  /*46c0*/  IMAD.IADD R41, R41, 0x1, R16 ;  /* 0x0000000129297824 */ /* 0x000fc800078e0210 */
[----:B------:R-:W-:-:S07]  /*46d0*/  IMAD.MOV.U32 R13, RZ, RZ, R41 ;  /* 0x000000ffff0d7224 */ /* 0x000fce00078e0029 */
[----:B------:R-:W-:Y:S05]  /*46e0*/  WARPSYNC.COLLECTIVE R10, `(.L_x_57) ;  /* 0x000000000a087348 */ /* 0x000fea0003c00000 */
[----:B------:R0:W1:Y:S02]  /*46f0*/  SHFL.DOWN P2, R16, R13, R14, R15 ;  /* 0x0800000e0d107389 */ /* 0x000064000004000f */
[----:B01----:R-:W-:Y:S05]  /*4700*/  ENDCOLLECTIVE ;  /* 0x000000000000791b */ /* 0x003fea0003800000 */
.L_x_57:
[----:B------:R-:W-:Y:S01]  /*4710*/  IMAD.MOV.U32 R14, RZ, RZ, 0x8 ;  /* 0x00000008ff0e7424 */ /* 0x000fe200078e00ff */
[----:B------:R-:W-:Y:S02]  /*4720*/  SEL R16, R16, RZ, !P0 ;  /* 0x000000ff10107207 */ /* 0x000fe40004000000 */
[----:B------:R-:W-:-:S03]  /*4730*/  ISETP.GT.AND P0, PT, R36, R15, PT ;  /* 0x0000000f2400720c */ /* 0x000fc60003f04270 */
[----:B------:R-:W-:-:S10]  /*4740*/  IMAD.IADD R13, R41, 0x1, R16 ;  /* 0x00000001290d7824 */ /* 0x000fd400078e0210 */
[----:B------:R-:W-:Y:S05]  /*4750*/  WARPSYNC.COLLECTIVE R10, `(.L_x_58) ;  /* 0x000000000a087348 */ /* 0x000fea0003c00000 */
[----:B------:R0:W1:Y:S02]  /*4760*/  SHFL.DOWN P2, R16, R13, R14, R15 ;  /* 0x0800000e0d107389 */ /* 0x000064000004000f */
[----:B01----:R-:W-:Y:S05]  /*4770*/  ENDCOLLECTIVE ;  /* 0x000000000000791b */ /* 0x003fea0003800000 */
.L_x_58:
        /* <DEDUP_REMOVED lines=8> */
.L_x_59:
[----:B------:R-:W-:Y:S02]  /*4800*/  SEL R16, R16, RZ, !P0 ;  /* 0x000000ff10107207 */ /* 0x000fe40004000000 */
[----:B------:R-:W-:Y:S02]  /*4810*/  ISETP.NE.AND P0, PT, R12, 0x65, PT ;  /* 0x000000650c00780c */ /* 0x000fe40003f05270 */
[----:B------:R-:W-:-:S11]  /*4820*/  IADD3 R40, PT, PT, R41, R16, R40 ;  /* 0x0000001029287210 */ /* 0x000fd60007ffe028 */
[----:B------:R-:W-:Y:S05]  /*4830*/  WARPSYNC.COLLECTIVE R10, `(.L_x_60) ;  /* 0x000000000a087348 */ /* 0x000fea0003c00000 */
[----:B------:R-:W-:Y:S01]  /*4840*/  VOTE.ALL P0, P0 ;  /* 0x0000000000ff7806 */ /* 0x000fe20000000000 */
[----:B------:R-:W-:-:S12]  /*4850*/  ENDCOLLECTIVE ;  /* 0x000000000000791b */ /* 0x000fd80003800000 */
.L_x_60:
[----:B------:R-:W-:Y:S05]  /*4860*/  BRA `(.L_x_61) ;  /* 0xffffffcc00747947 */ /* 0x000fea000383ffff */
.L_x_20:
[----:B------:R-:W-:Y:S01]  /*4870*/  BSSY B0, `(.L_x_62) ;  /* 0x0000006000007945 */ /* 0x000fe20003800000 */
[----:B------:R-:W-:Y:S01]  /*4880*/  PLOP3.LUT P0, PT, P0, PT, PT, 0x8, 0x80 ;  /* 0x000000000080781c */ /* 0x000fe2000070e170 */
[----:B------:R-:W-:-:S12]  /*4890*/  IMAD.MOV.U32 R10, RZ, RZ, -0x1 ;  /* 0xffffffffff0a7424 */ /* 0x000fd800078e00ff */
[----:B------:R-:W-:Y:S05]  /*48a0*/  WARPSYNC.COLLECTIVE R10, `(.L_x_63) ;  /* 0x000000000a087348 */ /* 0x000fea0003c00000 */
[----:B------:R-:W-:Y:S01]  /*48b0*/  VOTE.ANY P0, P0 ;  /* 0x0000000000ff7806 */ /* 0x000fe20000000100 */
[----:B------:R-:W-:-:S12]  /*48c0*/  ENDCOLLECTIVE ;  /* 0x000000000000791b */ /* 0x000fd80003800000 */
.L_x_63:
[----:B------:R-:W-:Y:S05]  /*48d0*/  BSYNC B0 ;  /* 0x0000000000007941 */ /* 0x000fea0003800000 */
.L_x_62:
[----:B------:R-:W-:Y:S05]  /*48e0*/  BRA `(.L_x_64) ;  /* 0xffffffe400807947 */ /* 0x000fea000383ffff */
.L_x_22:
[----:B------:R-:W-:Y:S01]  /*48f0*/  BSSY B0, `(.L_x_65) ;  /* 0x0000006000007945 */ /* 0x000fe20003800000 */
[----:B------:R-:W-:Y:S01]  /*4900*/  PLOP3.LUT P0, PT, P0, PT, PT, 0x8, 0x80 ;  /* 0x000000000080781c */ /* 0x000fe2000070e170 */
[----:B------:R-:W-:-:S12]  /*4910*/  IMAD.MOV.U32 R10, RZ, RZ, -0x1 ;  /* 0xffffffffff0a7424 */ /* 0x000fd800078e00ff */
[----:B------:R-:W-:Y:S05]  /*4920*/  WARPSYNC.COLLECTIVE R10, `(.L_x_66) ;  /* 0x000000000a087348 */ /* 0x000fea0003c00000 */
[----:B------:R-:W-:Y:S01]  /*4930*/  VOTE.ANY P0, P0 ;  /* 0x0000000000ff7806 */ /* 0x000fe20000000100 */
[----:B------:R-:W-:-:S12]  /*4940*/  ENDCOLLECTIVE ;  /* 0x000000000000791b */ /* 0x000fd80003800000 */
.L_x_66:
[----:B------:R-:W-:Y:S05]  /*4950*/  BSYNC B0 ;  /* 0x0000000000007941 */ /* 0x000fea0003800000 */
.L_x_65:
[----:B------:R-:W-:Y:S05]  /*4960*/  BRA `(.L_x_67) ;  /* 0xffffffe400847947 */ /* 0x000fea000383ffff */
.L_x_24:
[----:B------:R-:W0:Y:S01]  /*4970*/  S2R R19, SR_GEMASK ;  /* 0x0000000000137919 */ /* 0x000e220000003c00 */
[----:B------:R-:W-:Y:S01]  /*4980*/  BSSY B0, `(.L_x_68) ;  /* 0x0000007000007945 */ /* 0x000fe20003800000 */
[----:B------:R-:W-:Y:S01]  /*4990*/  ISETP.NE.AND P0, PT, R8, 0x65, PT ;  /* 0x000000650800780c */ /* 0x000fe20003f05270 */
[----:B------:R-:W-:Y:S01]  /*49a0*/  IMAD.MOV.U32 R10, RZ, RZ, -0x1 ;  /* 0xffffffffff0a7424 */ /* 0x000fe200078e00ff */
[----:B------:R-:W-:-:S13]  /*49b0*/  PLOP3.LUT P2, PT, P2, PT, PT, 0x8, 0x80 ;  /* 0x000000000080781c */ /* 0x000fda000174e170 */
[----:B0-----:R-:W-:Y:S05]  /*49c0*/  WARPSYNC.COLLECTIVE R10, `(.L_x_69) ;  /* 0x000000000a087348 */ /* 0x001fea0003c00000 */
[----:B------:R-:W-:Y:S01]  /*49d0*/  VOTE.ANY R10, PT, P2 ;  /* 0x00000000000a7806 */ /* 0x000fe200010e0100 */
[----:B0-----:R-:W-:Y:S06]  /*49e0*/  ENDCOLLECTIVE ;  /* 0x000000000000791b */ /* 0x001fec0003800000 */
.L_x_69:
[----:B------:R-:W-:Y:S05]  /*49f0*/  BSYNC B0 ;  /* 0x0000000000007941 */ /* 0x000fea0003800000 */
.L_x_68:
[----:B------:R-:W-:Y:S01]  /*4a00*/  LOP3.LUT R10, R10, 0x80000000, R19, 0xec, !PT ;  /* 0x800000000a0a7812 */ /* 0x000fe200078eec13 */
[----:B------:R-:W-:-:S04]  /*4a10*/  IMAD.MOV.U32 R14, RZ, RZ, 0x1 ;  /* 0x00000001ff0e7424 */ /* 0x000fc800078e00ff */
[----:B------:R-:W-:-:S05]  /*4a20*/  VIADD R13, R10, 0xffffffff ;  /* 0xffffffff0a0d7836 */ /* 0x000fca0000000000 */
[----:B------:R-:W-:Y:S01]  /*4a30*/  LOP3.LUT R8, R10, R13, RZ, 0xc, !PT ;  /* 0x0000000d0a087212 */ /* 0x000fe200078e0cff */
[----:B------:R-:W-:Y:S02]  /*4a40*/  IMAD.MOV.U32 R13, RZ, RZ, R9 ;  /* 0x000000ffff0d7224 */ /* 0x000fe400078e0009 */
[----:B------:R-:W-:Y:S01]  /*4a50*/  IMAD.MOV.U32 R10, RZ, RZ, -0x1 ;  /* 0xffffffffff0a7424 */ /* 0x000fe200078e00ff */
[----:B------:R0:W1:Y:S02]  /*4a60*/  POPC R15, R8 ;  /* 0x00000008000f7309 */ /* 0x0000640000000000 */
[----:B0-----:R-:W-:-:S07]  /*4a70*/  VIADD R8, R38, 0x4 ;  /* 0x0000000426087836 */ /* 0x001fce0000000000 */
[----:B-1----:R-:W-:Y:S05]  /*4a80*/  WARPSYNC.COLLECTIVE R10, `(.L_x_70) ;  /* 0x000000000a087348 */ /* 0x002fea0003c00000 */
[----:B-1----:R0:W1:Y:S02]  /*4a90*/  SHFL.DOWN P2, R16, R13, R14, R15 ;  /* 0x0800000e0d107389 */ /* 0x002064000004000f */
[----:B01----:R-:W-:Y:S05]  /*4aa0*/  ENDCOLLECTIVE ;  /* 0x000000000000791b */ /* 0x003fea0003800000 */
.L_x_70:
[----:B------:R-:W-:Y:S01]  /*4ab0*/  IMAD.MOV.U32 R14, RZ, RZ, 0x2 ;  /* 0x00000002ff0e7424 */ /* 0x000fe200078e00ff */
[----:B------:R-:W-:-:S04]  /*4ac0*/  ISETP.GE.AND P2, PT, R38, R15, PT ;  /* 0x0000000f2600720c */ /* 0x000fc80003f46270 */
[----:B------:R-:W-:Y:S01]  /*4ad0*/  SEL R12, R16, RZ, !P2 ;  /* 0x000000ff100c7207 */ /* 0x000fe20005000000 */
[----:B------:R-:W-:-:S04]  /*4ae0*/  VIADD R16, R38, 0x2 ;  /* 0x0000000226107836 */ /* 0x000fc80000000000 */
[----:B------:R-:W-:Y:S01]  /*4af0*/  IMAD.IADD R12, R12, 0x1, R9 ;  /* 0x000000010c0c7824 */ /* 0x000fe200078e0209 */
[----:B------:R-:W-:-:S03]  /*4b00*/  ISETP.GT.AND P3, PT, R16, R15, PT ;  /* 0x0000000f1000720c */ /* 0x000fc60003f64270 */
[----:B------:R-:W-:-:S10]  /*4b10*/  IMAD.MOV.U32 R13, RZ, RZ, R12 ;  /* 0x000000ffff0d7224 */ /* 0x000fd400078e000c */
[----:B------:R-:W-:Y:S05]  /*4b20*/  WARPSYNC.COLLECTIVE R10, `(.L_x_71) ;  /* 0x000000000a087348 */ /* 0x000fea0003c00000 */
[----:B------:R0:W1:Y:S02]  /*4b30*/  SHFL.DOWN P2, R16, R13, R14, R15 ;  /* 0x0800000e0d107389 */ /* 0x000064000004000f */
[----:B01----:R-:W-:Y:S05]  /*4b40*/  ENDCOLLECTIVE ;  /* 0x000000000000791b */ /* 0x003fea0003800000 */
.L_x_71:
[----:B------:R-:W-:Y:S01]  /*4b50*/  IMAD.MOV.U32 R14, RZ, RZ, 0x4 ;  /* 0x00000004ff0e7424 */ /* 0x000fe200078e00ff */
[----:B------:R-:W-:Y:S02]  /*4b60*/  SEL R9, R16, RZ, !P3 ;  /* 0x000000ff10097207 */ /* 0x000fe40005800000 */
[----:B------:R-:W-:Y:S01]  /*4b70*/  ISETP.GT.AND P3, PT, R8, R15, PT ;  /* 0x0000000f0800720c */ /* 0x000fe20003f64270 */
[----:B------:R-:W-:Y:S02]  /*4b80*/  VIADD R8, R38, 0x8 ;  /* 0x0000000826087836 */ /* 0x000fe40000000000 */
[----:B------:R-:W-:-:S04]  /*4b90*/  IMAD.IADD R40, R12, 0x1, R9 ;  /* 0x000000010c287824 */ /* 0x000fc800078e0209 */
[----:B------:R-:W-:-:S07]  /*4ba0*/  IMAD.MOV.U32 R13, RZ, RZ, R40 ;  /* 0x000000ffff0d7224 */ /* 0x000fce00078e0028 */
[----:B------:R-:W-:Y:S05]  /*4bb0*/  WARPSYNC.COLLECTIVE R10, `(.L_x_72) ;  /* 0x000000000a087348 */ /* 0x000fea0003c00000 */
[----:B------:R0:W1:Y:S02]  /*4bc0*/  SHFL.DOWN P2, R16, R13, R14, R15 ;  /* 0x0800000e0d107389 */ /* 0x000064000004000f */
[----:B01----:R-:W-:Y:S05]  /*4bd0*/  ENDCOLLECTIVE ;  /* 0x000000000000791b */ /* 0x003fea0003800000 */
.L_x_72:
        /* <DEDUP_REMOVED lines=9> */
.L_x_73:
[----:B------:R-:W-:Y:S01]  /*4c70*/  IMAD.MOV.U32 R14, RZ, RZ, 0x10 ;  /* 0x00000010ff0e7424 */ /* 0x000fe200078e00ff */
[----:B------:R-:W-:-:S05]  /*4c80*/  SEL R16, R16, RZ, !P3 ;  /* 0x000000ff10107207 */ /* 0x000fca0005800000 */
[----:B------:R-:W-:-:S04]  /*4c90*/  IMAD.IADD R44, R9, 0x1, R16 ;  /* 0x00000001092c7824 */ /* 0x000fc800078e0210 */
[----:B------:R-:W-:-:S07]  /*4ca0*/  IMAD.MOV.U32 R13, RZ, RZ, R44 ;  /* 0x000000ffff0d7224 */ /* 0x000fce00078e002c */
[----:B------:R-:W-:Y:S05]  /*4cb0*/  WARPSYNC.COLLECTIVE R10, `(.L_x_74) ;  /* 0x000000000a087348 */ /* 0x000fea0003c00000 */
[----:B------:R0:W1:Y:S02]  /*4cc0*/  SHFL.DOWN P2, R16, R13, R14, R15 ;  /* 0x0800000e0d107389 */ /* 0x000064000004000f */
[----:B01----:R-:W-:Y:S05]  /*4cd0*/  ENDCOLLECTIVE ;  /* 0x000000000000791b */ /* 0x003fea0003800000 */
.L_x_74:
[----:B------:R-:W-:Y:S05]  /*4ce0*/  WARPSYNC.COLLECTIVE R10, `(.L_x_75) ;  /* 0x000000000a087348 */ /* 0x000fea0003c00000 */
[----:B------:R-:W-:Y:S01]  /*4cf0*/  VOTE.ALL P0, P0 ;  /* 0x0000000000ff7806 */ /* 0x000fe20000000000 */
[----:B------:R-:W-:-:S12]  /*4d00*/  ENDCOLLECTIVE ;  /* 0x000000000000791b */ /* 0x000fd80003800000 */
.L_x_75:
[----:B------:R-:W-:-:S04]  /*4d10*/  ISETP.GT.AND P2, PT, R8, R15, PT ;  /* 0x0000000f0800720c */ /* 0x000fc80003f44270 */
[----:B------:R-:W-:-:S05]  /*4d20*/  SEL R9, R16, RZ, !P2 ;  /* 0x000000ff10097207 */ /* 0x000fca0005000000 */
[----:B------:R-:W-:Y:S02]  /*4d30*/  IMAD.IADD R12, R44, 0x1, R9 ;  /* 0x000000012c0c7824 */ /* 0x000fe400078e0209 */
[----:B------:R-:W0:Y:S02]  /*4d40*/  LDC.64 R8, c[0x0][0x390] ;  /* 0x0000e400ff087b82 */ /* 0x000e240000000a00 */
[----:B0-----:R-:W-:-:S05]  /*4d50*/  IADD3 R40, P2, PT, R8, 0x100, RZ ;  /* 0x0000010008287810 */ /* 0x001fca0007f5e0ff */
[----:B------:R-:W-:Y:S01]  /*4d60*/  IMAD.X R41, RZ, RZ, R9, P2 ;  /* 0x000000ffff297224 */ /* 0x000fe200010e0609 */
[----:B------:R-:W-:Y:S07]  /*4d70*/  BRA `(.L_x_76) ;  /* 0xffffffe4001c7947 */ /* 0x000fee000383ffff */
.L_x_26:
[----:B------:R-:W-:Y:S01]  /*4d80*/  BSSY B0, `(.L_x_77) ;  /* 0x0000006000007945 */ /* 0x000fe20003800000 */
[----:B------:R-:W-:Y:S01]  /*4d90*/  PLOP3.LUT P0, PT, P0, PT, PT, 0x8, 0x80 ;  /* 0x000000000080781c */ /* 0x000fe2000070e170 */
[----:B------:R-:W-:-:S12]  /*4da0*/  IMAD.MOV.U32 R10, RZ, RZ, -0x1 ;  /* 0xffffffffff0a7424 */ /* 0x000fd800078e00ff */
[----:B------:R-:W-:Y:S05]  /*4db0*/  WARPSYNC.COLLECTIVE R10, `(.L_x_78) ;  /* 0x000000000a087348 */ /* 0x000fea0003c00000 */
[----:B------:R-:W-:Y:S01]  /*4dc0*/  VOTE.ANY P0, P0 ;  /* 0x0000000000ff7806 */ /* 0x000fe20000000100 */
[----:B------:R-:W-:-:S12]  /*4dd0*/  ENDCOLLECTIVE ;  /* 0x000000000000791b */ /* 0x000fd80003800000 */
.L_x_78:
[----:B------:R-:W-:Y:S05]  /*4de0*/  BSYNC B0 ;  /* 0x0000000000007941 */ /* 0x000fea0003800000 */
.L_x_77:
[----:B------:R-:W-:Y:S05]  /*4df0*/  BRA `(.L_x_79) ;  /* 0xffffffe400247947 */ /* 0x000fea000383ffff */
.L_x_28:
[----:B------:R-:W-:Y:S01]  /*4e00*/  BSSY B0, `(.L_x_80) ;  /* 0x0000006000007945 */ /* 0x000fe20003800000 */
[----:B------:R-:W-:Y:S01]  /*4e10*/  PLOP3.LUT P0, PT, P0, PT, PT, 0x8, 0x80 ;  /* 0x000000000080781c */ /* 0x000fe2000070e170 */
[----:B------:R-:W-:-:S12]  /*4e20*/  IMAD.MOV.U32 R10, RZ, RZ, -0x1 ;  /* 0xffffffffff0a7424 */ /* 0x000fd800078e00ff */
[----:B------:R-:W-:Y:S05]  /*4e30*/  WARPSYNC.COLLECTIVE R10, `(.L_x_81) ;  /* 0x000000000a087348 */ /* 0x000fea0003c00000 */
[----:B------:R-:W-:Y:S01]  /*4e40*/  VOTE.ANY P0, P0 ;  /* 0x0000000000ff7806 */ /* 0x000fe20000000100 */
[----:B------:R-:W-:-:S12]  /*4e50*/  ENDCOLLECTIVE ;  /* 0x000000000000791b */ /* 0x000fd80003800000 */
.L_x_81:
[----:B------:R-:W-:Y:S05]  /*4e60*/  BSYNC B0 ;  /* 0x0000000000007941 */ /* 0x000fea0003800000 */
.L_x_80:
[----:B------:R-:W-:Y:S05]  /*4e70*/  BRA `(.L_x_82) ;  /* 0xffffffe400287947 */ /* 0x000fea000383ffff */
.L_x_30:
[----:B------:R-:W-:Y:S01]  /*4e80*/  BSSY B0, `(.L_x_83) ;  /* 0x0000006000007945 */ /* 0x000fe20003800000 */
[----:B------:R-:W-:Y:S01]  /*4e90*/  PLOP3.LUT P2, PT, P0, PT, PT, 0x8, 0x80 ;  /* 0x000000000080781c */ /* 0x000fe2000074e170 */
[----:B------:R-:W-:-:S12]  /*4ea0*/  IMAD.MOV.U32 R10, RZ, RZ, -0x1 ;  /* 0xffffffffff0a7424 */ /* 0x000fd800078e00ff */
[----:B------:R-:W-:Y:S05]  /*4eb0*/  WARPSYNC.COLLECTIVE R10, `(.L_x_84) ;  /* 0x000000000a087348 */ /* 0x000fea0003c00000 */
[----:B------:R-:W-:Y:S01]  /*4ec0*/  VOTE.ANY R10, PT, P2 ;  /* 0x00000000000a7806 */ /* 0x000fe200010e0100 */
[----:B------:R-:W-:Y:S06]  /*4ed0*/  ENDCOLLECTIVE ;  /* 0x000000000000791b */ /* 0x000fec0003800000 */
.L_x_84:
[----:B------:R-:W-:Y:S05]  /*4ee0*/  BSYNC B0 ;  /* 0x0000000000007941 */ /* 0x000fea0003800000 */
.L_x_83:
[----:B------:R-:W-:Y:S01]  /*4ef0*/  LOP3.LUT R10, R10, 0x80000000, R19, 0xec, !PT ;  /* 0x800000000a0a7812 */ /* 0x000fe200078eec13 */
[----:B------:R-:W-:Y:S02]  /*4f00*/  IMAD.MOV.U32 R14, RZ, RZ, 0x1 ;  /* 0x00000001ff0e7424 */ /* 0x000fe400078e00ff */
[----:B------:R-:W-:Y:S02]  /*4f10*/  VIADD R18, R18, 0xffffffe0 ;  /* 0xffffffe012127836 */ /* 0x000fe40000000000 */
[----:B------:R-:W-:-:S05]  /*4f20*/  VIADD R13, R10, 0xffffffff ;  /* 0xffffffff0a0d7836 */ /* 0x000fca0000000000 */
[----:B------:R-:W-:Y:S01]  /*4f30*/  LOP3.LUT R45, R10, R13, RZ, 0xc, !PT ;  /* 0x0000000d0a2d7212 */ /* 0x000fe200078e0cff */
[----:B------:R-:W-:Y:S02]  /*4f40*/  IMAD.MOV.U32 R13, RZ, RZ, R9 ;  /* 0x000000ffff0d7224 */ /* 0x000fe400078e0009 */
[----:B------:R-:W-:Y:S01]  /*4f50*/  IMAD.MOV.U32 R10, RZ, RZ, -0x1 ;  /* 0xffffffffff0a7424 */ /* 0x000fe200078e00ff */
[----:B------:R0:W1:Y:S06]  /*4f60*/  POPC R15, R45 ;  /* 0x0000002d000f7309 */ /* 0x00006c0000000000 */
[----:B01----:R-:W-:Y:S05]  /*4f70*/  WARPSYNC.COLLECTIVE R10, `(.L_x_85) ;  /* 0x000000000a087348 */ /* 0x003fea0003c00000 */
[----:B-1----:R1:W2:Y:S02]  /*4f80*/  SHFL.DOWN P2, R16, R13, R14, R15 ;  /* 0x0800000e0d107389 */ /* 0x0022a4000004000f */
[----:B012---:R-:W-:Y:S05]  /*4f90*/  ENDCOLLECTIVE ;  /* 0x000000000000791b */ /* 0x007fea0003800000 */
.L_x_85:
[----:B------:R-:W-:Y:S01]  /*4fa0*/  ISETP.GE.AND P0, PT, R38, R15, PT ;  /* 0x0000000f2600720c */ /* 0x000fe20003f06270 */
[----:B------:R-:W-:-:S03]  /*4fb0*/  IMAD.MOV.U32 R14, RZ, RZ, 0x2 ;  /* 0x00000002ff0e7424 */ /* 0x000fc600078e00ff */
[----:B------:R-:W-:-:S05]  /*4fc0*/  SEL R16, R16, RZ, !P0 ;  /* 0x000000ff10107207 */ /* 0x000fca0004000000 */
[----:B------:R-:W-:Y:S02]  /*4fd0*/  IMAD.IADD R44, R16, 0x1, R9 ;  /* 0x00000001102c7824 */ /* 0x000fe400078e0209 */
[----:B------:R-:W-:Y:S02]  /*4fe0*/  VIADD R16, R38, 0x2 ;  /* 0x0000000226107836 */ /* 0x000fe40000000000 */
[----:B------:R-:W-:-:S03]  /*4ff0*/  IMAD.MOV.U32 R13, RZ, RZ, R44 ;  /* 0x000000ffff0d7224 */ /* 0x000fc600078e002c */
[----:B------:R-:W-:-:S13]  /*5000*/  ISETP.GT.AND P0, PT, R16, R15, PT ;  /* 0x0000000f1000720c */ /* 0x000fda0003f04270 */
[----:B------:R-:W-:Y:S05]  /*5010*/  WARPSYNC.COLLECTIVE R10, `(.L_x_86) ;  /* 0x000000000a087348 */ /* 0x000fea0003c00000 */
[----:B------:R0:W1:Y:S02]  /*5020*/  SHFL.DOWN P2, R16, R13, R14, R15 ;  /* 0x0800000e0d107389 */ /* 0x000064000004000f */
[----:B01----:R-:W-:Y:S05]  /*5030*/  ENDCOLLECTIVE ;  /* 0x000000000000791b */ /* 0x003fea0003800000 */
.L_x_86:
[----:B------:R-:W-:Y:S01]  /*5040*/  IMAD.MOV.U32 R14, RZ, RZ, 0x4 ;  /* 0x00000004ff0e7424 */ /* 0x000fe200078e00ff */
        /* <DEDUP_REMOVED lines=8> */
.L_x_87:
[----:B------:R-:W-:Y:S01]  /*50d0*/  IMAD.MOV.U32 R14, RZ, RZ, 0x8 ;  /* 0x00000008ff0e7424 */ /* 0x000fe200078e00ff */
        /* <DEDUP_REMOVED lines=8> */
.L_x_88:
        /* <DEDUP_REMOVED lines=9> */
.L_x_89:
[----:B------:R-:W-:Y:S02]  /*51f0*/  SEL R9, R16, RZ, !P0 ;  /* 0x000000ff10097207 */ /* 0x000fe40004000000 */
[----:B------:R-:W-:Y:S02]  /*5200*/  ISETP.NE.AND P0, PT, R8, 0x65, PT ;  /* 0x000000650800780c */ /* 0x000fe40003f05270 */
[----:B------:R-:W-:-:S11]  /*5210*/  IADD3 R12, PT, PT, R44, R9, R12 ;  /* 0x000000092c0c7210 */ /* 0x000fd60007ffe00c */
[----:B------:R-:W-:Y:S05]  /*5220*/  WARPSYNC.COLLECTIVE R10, `(.L_x_90) ;  /* 0x000000000a087348 */ /* 0x000fea0003c00000 */
[----:B------:R-:W-:Y:S01]  /*5230*/  VOTE.ALL P0, P0 ;  /* 0x0000000000ff7806 */ /* 0x000fe20000000000 */
[----:B------:R-:W-:-:S12]  /*5240*/  ENDCOLLECTIVE ;  /* 0x000000000000791b */ /* 0x000fd80003800000 */
.L_x_90:
[----:B------:R-:W-:Y:S05]  /*5250*/  BRA `(.L_x_91) ;  /* 0xffffffe000c07947 */ /* 0x000fea000383ffff */
.L_x_92:
[----:B------:R-:W-:-:S00]  /*5260*/  BRA `(.L_x_92) ;  /* 0xfffffffc00fc7947 */ /* 0x000fc0000383ffff */
[----:B------:R-:W-:-:S00]  /*5270*/  NOP ;  /* 0x0000000000007918 */ /* 0x000fc00000000000 */
        /* <DEDUP_REMOVED lines=8> */
.L_x_198:


//--------------------- .text._ZN3cub18CUB_300001_SM_10006detail4scan16DeviceScanKernelINS2_10policy_hubIiiijN4cuda3std3__44plusIvEEE10Policy1000EN6thrust24THRUST_300001_SM_1000_NS10device_ptrIiEESF_NS0_13ScanTileStateIiLb1EEES9_NS1_10InputValueIiPiEEjiLb0EiEEvT0_T1_T2_iT3_T4_T5_ --------------------------
	.section	.text._ZN3cub18CUB_300001_SM_10006detail4scan16DeviceScanKernelINS2_10policy_hubIiiijN4cuda3std3__44plusIvEEE10Policy1000EN6thrust24THRUST_300001_SM_1000_NS10device_ptrIiEESF_NS0_13ScanTileStateIiLb1EEES9_NS1_10InputValueIiPiEEjiLb0EiEEvT0_T1_T2_iT3_T4_T5_,"ax",@progbits
	.align	128
        .global         _ZN3cub18CUB_300001_SM_10006detail4scan16DeviceScanKernelINS2_10policy_hubIiiijN4cuda3std3__44plusIvEEE10Policy1000EN6thrust24THRUST_300001_SM_1000_NS10device_ptrIiEESF_NS0_13ScanTileStateIiLb1EEES9_NS1_10InputValueIiPiEEjiLb0EiEEvT0_T1_T2_iT3_T4_T5_
        .type           _ZN3cub18CUB_300001_SM_10006detail4scan16DeviceScanKernelINS2_10policy_hubIiiijN4cuda3std3__44plusIvEEE10Policy1000EN6thrust24THRUST_300001_SM_1000_NS10device_ptrIiEESF_NS0_13ScanTileStateIiLb1EEES9_NS1_10InputValueIiPiEEjiLb0EiEEvT0_T1_T2_iT3_T4_T5_,@function
        .size           _ZN3cub18CUB_300001_SM_10006detail4scan16DeviceScanKernelINS2_10policy_hubIiiijN4cuda3std3__44plusIvEEE10Policy1000EN6thrust24THRUST_300001_SM_1000_NS10device_ptrIiEESF_NS0_13ScanTileStateIiLb1EEES9_NS1_10InputValueIiPiEEjiLb0EiEEvT0_T1_T2_iT3_T4_T5_,(.L_x_199 - _ZN3cub18CUB_300001_SM_10006detail4scan16DeviceScanKernelINS2_10policy_hubIiiijN4cuda3std3__44plusIvEEE10Policy1000EN6thrust24THRUST_300001_SM_1000_NS10device_ptrIiEESF_NS0_13ScanTileStateIiLb1EEES9_NS1_10InputValueIiPiEEjiLb0EiEEvT0_T1_T2_iT3_T4_T5_)
        .other          _ZN3cub18CUB_300001_SM_10006detail4scan16DeviceScanKernelINS2_10policy_hubIiiijN4cuda3std3__44plusIvEEE10Policy1000EN6thrust24THRUST_300001_SM_1000_NS10device_ptrIiEESF_NS0_13ScanTileStateIiLb1EEES9_NS1_10InputValueIiPiEEjiLb0EiEEvT0_T1_T2_iT3_T4_T5_,@"STO_CUDA_ENTRY STV_DEFAULT"
_ZN3cub18CUB_300001_SM_10006detail4scan16DeviceScanKernelINS2_10policy_hubIiiijN4cuda3std3__44plusIvEEE10Policy1000EN6thrust24THRUST_300001_SM_1000_NS10device_ptrIiEESF_NS0_13ScanTileStateIiLb1EEES9_NS1_10InputValueIiPiEEjiLb0EiEEvT0_T1_T2_iT3_T4_T5_:
.text._ZN3cub18CUB_300001_SM_10006detail4scan16DeviceScanKernelINS2_10policy_hubIiiijN4cuda3std3__44plusIvEEE10Policy1000EN6thrust24THRUST_300001_SM_1000_NS10device_ptrIiEESF_NS0_13ScanTileStateIiLb1EEES9_NS1_10InputValueIiPiEEjiLb0EiEEvT0_T1_T2_iT3_T4_T5_:
[----:B------:R-:W-:Y:S01]  /*0000*/  LDC R1, c[0x0][0x37c] ;  /* 0x0000df00ff017b82 */ /* 0x000fe20000000800 */
[----:B------:R-:W0:Y:S07]  /*0010*/  LDCU UR4, c[0x0][0x3a0] ;  /* 0x00007400ff0477ac */ /* 0x000e2e0008000800 */
[----:B------:R-:W1:Y:S01]  /*0020*/  LDC R42, c[0x0][0x398] ;  /* 0x0000e600ff2a7b82 */ /* 0x000e620000000800 */
[----:B------:R-:W2:Y:S01]  /*0030*/  LDCU.64 UR8, c[0x0][0x358] ;  /* 0x00006b00ff0877ac */ /* 0x000ea20008000a00 */
[----:B------:R-:W3:Y:S01]  /*0040*/  LDCU UR5, c[0x0][0x3b0] ;  /* 0x00007600ff0577ac */ /* 0x000ee20008000800 */
[----:B0-----:R-:W-:-:S06]  /*0050*/  UPRMT UR4, UR4, 0x7770, URZ ;  /* 0x0000777004047896 */ /* 0x001fcc00080000ff */
[----:B------:R-:W-:-:S13]  /*0060*/  ISETP.NE.AND P0, PT, RZ, UR4, PT ;  /* 0x00000004ff007c0c */ /* 0x000fda000bf05270 */
[----:B------:R-:W2:Y:S02]  /*0070*/  @P0 LDC.64 R2, c[0x0][0x3a8] ;  /* 0x0000ea00ff020b82 */ /* 0x000ea40000000a00 */
[----:B--2---:R0:W5:Y:S06]  /*0080*/  @P0 LDG.E R44, desc[UR8][R2.64] ;  /* 0x00000008022c0981 */ /* 0x00416c000c1e1900 */
[----:B------:R-:W1:Y:S02]  /*0090*/  S2UR UR4, SR_CTAID.X ;  /* 0x00000000000479c3 */ /* 0x000e640000002500 */
[----:B-1----:R-:W-:-:S04]  /*00a0*/  VIADD R42, R42, UR4 ;  /* 0x000000042a2a7c36 */ /* 0x002fc80008000000 */
[----:B------:R-:W-:-:S05]  /*00b0*/  IMAD R7, R42, 0x2100, RZ ;  /* 0x000021002a077824 */ /* 0x000fca00078e02ff */
[----:B---3--:R-:W-:Y:S01]  /*00c0*/  IADD3 R0, PT, PT, -R7, UR5, RZ ;  /* 0x0000000507007c10 */ /* 0x008fe2000fffe1ff */
[----:B------:R-:W1:Y:S03]  /*00d0*/  @!P0 LDC R44, c[0x0][0x3a8] ;  /* 0x0000ea00ff2c8b82 */ /* 0x000e660000000800 */
[----:B------:R-:W-:-:S13]  /*00e0*/  ISETP.GE.U32.AND P0, PT, R0, 0x2101, PT ;  /* 0x000021010000780c */ /* 0x000fda0003f06070 */
[----:B0-----:R-:W-:Y:S05]  /*00f0*/  @!P0 BRA `(.L_x_93) ;  /* 0x0000001c00ac8947 */ /* 0x001fea0003800000 */
[----:B------:R-:W0:Y:S01]  /*0100*/  S2R R16, SR_TID.X ;  /* 0x0000000000107919 */ /* 0x000e220000002100 */
[----:B------:R-:W2:Y:S01]  /*0110*/  LDCU.64 UR4, c[0x0][0x380] ;  /* 0x00007000ff0477ac */ /* 0x000ea20008000a00 */
[C---:B0-----:R-:W-:Y:S02]  /*0120*/  LOP3.LUT R0, R16.reuse, 0x1f, RZ, 0xc0, !PT ;  /* 0x0000001f10007812 */ /* 0x041fe400078ec0ff */
[----:B------:R-:W-:-:S05]  /*0130*/  LOP3.LUT R3, R16, 0x3e0, RZ, 0xc0, !PT ;  /* 0x000003e010037812 */ /* 0x000fca00078ec0ff */
[----:B------:R-:W-:-:S05]  /*0140*/  IMAD R0, R3, 0x16, R0 ;  /* 0x0000001603007824 */ /* 0x000fca00078e0200 */
[----:B------:R-:W-:-:S05]  /*0150*/  IADD3 R0, P0, PT, R7, R0, RZ ;  /* 0x0000000007007210 */ /* 0x000fca0007f1e0ff */
[----:B------:R-:W-:Y:S02]  /*0160*/  IMAD.X R3, RZ, RZ, RZ, P0 ;  /* 0x000000ffff037224 */ /* 0x000fe400000e06ff */
        /* <DEDUP_REMOVED lines=30> */
[----:B------:R-:W-:Y:S01]  /*0350*/  ISETP.NE.AND P0, PT, R42, RZ, PT ;  /* 0x000000ff2a00720c */ /* 0x000fe20003f05270 */
        /* <DEDUP_REMOVED lines=28> */
[----:B------:R0:W1:Y:S04]  /*0520*/  LDS.64 R36, [R27] ;  /* 0x000000001b247984 */ /* 0x0000680000000a00 */
[----:B------:R0:W2:Y:S04]  /*0530*/  LDS.64 R34, [R27+0x8] ;  /* 0x000008001b227984 */ /* 0x0000a80000000a00 */
[----:B------:R0:W3:Y:S04]  /*0540*/  LDS.64 R32, [R27+0x10] ;  /* 0x000010001b207984 */ /* 0x0000e80000000a00 */
[----:B------:R0:W4:Y:S04]  /*0550*/  LDS.64 R18, [R27+0x18] ;  /* 0x000018001b127984 */ /* 0x0001280000000a00 */
[----:B------:R0:W0:Y:S04]  /*0560*/  LDS.64 R14, [R27+0x20] ;  /* 0x000020001b0e7984 */ /* 0x0000280000000a00 */
[----:B------:R0:W0:Y:S04]  /*0570*/  LDS.64 R12, [R27+0x28] ;  /* 0x000028001b0c7984 */ /* 0x0000280000000a00 */
[----:B------:R0:W0:Y:S04]  /*0580*/  LDS.64 R10, [R27+0x30] ;  /* 0x000030001b0a7984 */ /* 0x0000280000000a00 */
[----:B------:R0:W0:Y:S04]  /*0590*/  LDS.64 R8, [R27+0x38] ;  /* 0x000038001b087984 */ /* 0x0000280000000a00 */
[----:B------:R0:W0:Y:S04]  /*05a0*/  LDS.64 R6, [R27+0x40] ;  /* 0x000040001b067984 */ /* 0x0000280000000a00 */
[----:B------:R0:W0:Y:S04]  /*05b0*/  LDS.64 R4, [R27+0x48] ;  /* 0x000048001b047984 */ /* 0x0000280000000a00 */
[----:B------:R0:W0:Y:S01]  /*05c0*/  LDS.64 R2, [R27+0x50] ;  /* 0x000050001b027984 */ /* 0x0000220000000a00 */
[----:B------:R-:W-:Y:S06]  /*05d0*/  BAR.SYNC.DEFER_BLOCKING 0x0 ;  /* 0x0000000000007b1d */ /* 0x000fec0000010000 */
[----:B-1----:R-:W-:Y:S05]  /*05e0*/  @P0 BRA `(.L_x_95) ;  /* 0x00000004001c0947 */ /* 0x002fea0003800000 */
[----:B0-2---:R-:W-:Y:S02]  /*05f0*/  IADD3 R17, PT, PT, R34, R37, R36 ;  /* 0x0000002522117210 */ /* 0x005fe40007ffe024 */
[C---:B------:R-:W-:Y:S02]  /*0600*/  ISETP.NE.AND P1, PT, R39.reuse, 0x1f, PT ;  /* 0x0000001f2700780c */ /* 0x040fe40003f25270 */
[----:B---3--:R-:W-:Y:S02]  /*0610*/  IADD3 R17, PT, PT, R32, R35, R17 ;  /* 0x0000002320117210 */ /* 0x008fe40007ffe011 */
[----:B------:R-:W-:Y:S02]  /*0620*/  ISETP.NE.AND P2, PT, R39, RZ, PT ;  /* 0x000000ff2700720c */ /* 0x000fe40003f45270 */
[----:B----4-:R-:W-:-:S04]  /*0630*/  IADD3 R17, PT, PT, R18, R33, R17 ;  /* 0x0000002112117210 */ /* 0x010fc80007ffe011 */
[----:B------:R-:W-:-:S03]  /*0640*/  IADD3 R17, PT, PT, R14, R19, R17 ;  /* 0x000000130e117210 */ /* 0x000fc60007ffe011 */
[----:B------:R-:W-:Y:S02]  /*0650*/  @!P1 LEA R43, R40, UR4, 0x2 ;  /* 0x00000004282b9c11 */ /* 0x000fe4000f8e10ff */
[----:B------:R-:W-:-:S04]  /*0660*/  IADD3 R17, PT, PT, R12, R15, R17 ;  /* 0x0000000f0c117210 */ /* 0x000fc80007ffe011 */
[----:B------:R-:W-:-:S04]  /*0670*/  IADD3 R17, PT, PT, R10, R13, R17 ;  /* 0x0000000d0a117210 */ /* 0x000fc80007ffe011 */
[----:B------:R-:W-:-:S04]  /*0680*/  IADD3 R17, PT, PT, R8, R11, R17 ;  /* 0x0000000b08117210 */ /* 0x000fc80007ffe011 */
[----:B------:R-:W-:-:S04]  /*0690*/  IADD3 R17, PT, PT, R6, R9, R17 ;  /* 0x0000000906117210 */ /* 0x000fc80007ffe011 */
[----:B------:R-:W-:-:S04]  /*06a0*/  IADD3 R17, PT, PT, R4, R7, R17 ;  /* 0x0000000704117210 */ /* 0x000fc80007ffe011 */
[----:B------:R-:W-:-:S05]  /*06b0*/  IADD3 R20, PT, PT, R2, R5, R17 ;  /* 0x0000000502147210 */ /* 0x000fca0007ffe011 */
[----:B------:R-:W-:-:S05]  /*06c0*/  IMAD.IADD R3, R3, 0x1, R20 ;  /* 0x0000000103037824 */ /* 0x000fca00078e0214 */
        /* <DEDUP_REMOVED lines=37> */
[----:B------:R-:W-:Y:S02]  /*0920*/  SEL R20, R26, R20, !P0 ;  /* 0x000000141a147207 */ /* 0x000fe40004000000 */
[----:B------:R-:W-:-:S04]  /*0930*/  ISETP.NE.AND P0, PT, R40, 0x8, PT ;  /* 0x000000082800780c */ /* 0x000fc80003f05270 */
[----:B------:R-:W-:Y:S02]  /*0940*/  SEL R20, R27, R20, !P0 ;  /* 0x000000141b147207 */ /* 0x000fe40004000000 */
[----:B------:R-:W-:Y:S02]  /*0950*/  ISETP.NE.AND P0, PT, R40, 0xa, PT ;  /* 0x0000000a2800780c */ /* 0x000fe40003f05270 */
[----:B------:R-:W-:Y:S02]  /*0960*/  SEL R20, R28, R20, !P1 ;  /* 0x000000141c147207 */ /* 0x000fe40004800000 */
[----:B------:R-:W-:Y:S02]  /*0970*/  ISETP.NE.AND P1, PT, R40, 0xb, PT ;  /* 0x0000000b2800780c */ /* 0x000fe40003f25270 */
[----:B------:R-:W-:Y:S01]  /*0980*/  SEL R20, R29, R20, !P0 ;  /* 0x000000141d147207 */ /* 0x000fe20004000000 */
[----:B------:R-:W-:Y:S01]  /*0990*/  IMAD.IADD R29, R30, 0x1, R29 ;  /* 0x000000011e1d7824 */ /* 0x000fe200078e021d */
[----:B------:R-:W-:-:S04]  /*09a0*/  ISETP.GE.U32.AND P0, PT, R16, 0x20, PT ;  /* 0x000000201000780c */ /* 0x000fc80003f06070 */
[----:B------:R-:W-:Y:S02]  /*09b0*/  SEL R20, R29, R20, !P1 ;  /* 0x000000141d147207 */ /* 0x000fe40004800000 */
[----:B------:R-:W-:Y:S02]  /*09c0*/  ISETP.NE.AND P1, PT, R16, RZ, PT ;  /* 0x000000ff1000720c */ /* 0x000fe40003f25270 */
[----:B------:R-:W-:Y:S02]  /*09d0*/  SEL R16, R3, RZ, P2 ;  /* 0x000000ff03107207 */ /* 0x000fe40001000000 */
[----:B------:R-:W-:Y:S02]  /*09e0*/  SEL R3, R20, RZ, P0 ;  /* 0x000000ff14037207 */ /* 0x000fe40000000000 */
[--C-:B-----5:R-:W-:Y:S02]  /*09f0*/  IADD3 R31, PT, PT, R29, R31, R44.reuse ;  /* 0x0000001f1d1f7210 */ /* 0x120fe40007ffe02c */
[----:B------:R-:W-:-:S05]  /*0a00*/  IADD3 R44, PT, PT, R3, R16, R44 ;  /* 0x00000010032c7210 */ /* 0x000fca0007ffe02c */
[----:B------:R-:W-:Y:S05]  /*0a10*/  @P1 BRA `(.L_x_96) ;  /* 0x0000000c00f41947 */ /* 0x000fea0003800000 */
[----:B------:R-:W0:Y:S01]  /*0a20*/  LDC.64 R16, c[0x0][0x390] ;  /* 0x0000e400ff107b82 */ /* 0x000e220000000a00 */
[----:B------:R-:W-:-:S05]  /*0a30*/  IMAD.MOV.U32 R30, RZ, RZ, 0x65 ;  /* 0x00000065ff1e7424 */ /* 0x000fca00078e00ff */
[----:B0-----:R0:W-:Y:S01]  /*0a40*/  ST.E.64.STRONG.GPU desc[UR8][R16.64+0x100], R30 ;  /* 0x0001001e10007985 */ /* 0x0011e2000c10fb08 */
[----:B------:R-:W-:Y:S05]  /*0a50*/  BRA `(.L_x_96) ;  /* 0x0000000c00e47947 */ /* 0x000fea0003800000 */
.L_x_95:
        /* <DEDUP_REMOVED lines=57> */
[----:B------:R-:W-:Y:S02]  /*0df0*/  ISETP.NE.AND P0, PT, R40, 0xa, PT ;  /* 0x0000000a2800780c */ /* 0x000fe40003f05270 */
[----:B------:R-:W-:Y:S02]  /*0e00*/  SEL R20, R28, R20, !P1 ;  /* 0x000000141c147207 */ /* 0x000fe40004800000 */
[----:B------:R-:W-:Y:S02]  /*0e10*/  ISETP.NE.AND P1, PT, R40, 0xb, PT ;  /* 0x0000000b2800780c */ /* 0x000fe40003f25270 */
[----:B------:R-:W-:Y:S02]  /*0e20*/  SEL R20, R29, R20, !P0 ;  /* 0x000000141d147207 */ /* 0x000fe40004000000 */
[----:B------:R-:W-:-:S02]  /*0e30*/  ISETP.GT.U32.AND P0, PT, R16, 0x1f, PT ;  /* 0x0000001f1000780c */ /* 0x000fc40003f04070 */
[----:B------:R-:W-:Y:S02]  /*0e40*/  SEL R20, R30, R20, !P1 ;  /* 0x000000141e147207 */ /* 0x000fe40004800000 */
[----:B------:R-:W-:-:S03]  /*0e50*/  ISETP.GE.U32.AND P1, PT, R16, 0x20, PT ;  /* 0x000000201000780c */ /* 0x000fc60003f26070 */
[----:B------:R-:W-:-:S05]  /*0e60*/  IMAD.IADD R20, R20, 0x1, R17 ;  /* 0x0000000114147824 */ /* 0x000fca00078e0211 */
[----:B------:R-:W-:Y:S01]  /*0e70*/  SEL R23, R3, R20, !P1 ;  /* 0x0000001403177207 */ /* 0x000fe20004800000 */
[----:B------:R-:W-:Y:S06]  /*0e80*/  @P0 BRA `(.L_x_97) ;  /* 0x0000000800b00947 */ /* 0x000fec0003800000 */
[----:B------:R-:W0:Y:S01]  /*0e90*/  LDC.64 R20, c[0x0][0x390] ;  /* 0x0000e400ff147b82 */ /* 0x000e220000000a00 */
[----:B------:R-:W-:Y:S02]  /*0ea0*/  ISETP.NE.AND P1, PT, R16, RZ, PT ;  /* 0x000000ff1000720c */ /* 0x000fe40003f25270 */
[----:B------:R-:W-:-:S05]  /*0eb0*/  LOP3.LUT R3, RZ, R16, RZ, 0x33, !PT ;  /* 0x00000010ff037212 */ /* 0x000fca00078e33ff */
[----:B------:R-:W-:-:S06]  /*0ec0*/  IMAD.IADD R40, R42, 0x1, R3 ;  /* 0x000000012a287824 */ /* 0x000fcc00078e0203 */
        /* <DEDUP_REMOVED lines=11> */
.L_x_127:
[----:B------:R-:W-:Y:S05]  /*0f80*/  @!P0 BRA `(.L_x_99) ;  /* 0x0000000000748947 */ /* 0x000fea0003800000 */
[----:B------:R-:W-:-:S07]  /*0f90*/  IMAD.MOV.U32 R3, RZ, RZ, 0x3b8 ;  /* 0x000003b8ff037424 */ /* 0x000fce00078e00ff */
.L_x_101:
[----:B------:R-:W-:Y:S02]  /*0fa0*/  VIADD R27, R3, 0x1 ;  /* 0x00000001031b7836 */ /* 0x000fe40000000000 */
[----:B------:R-:W-:Y:S02]  /*0fb0*/  IMAD R42, R42, 0x41a7, RZ ;  /* 0x000041a72a2a7824 */ /* 0x000fe400078e02ff */
[----:B------:R-:W0:Y:S01]  /*0fc0*/  I2F.U32.RP R22, R27 ;  /* 0x0000001b00167306 */ /* 0x000e220000209000 */
[----:B------:R-:W-:Y:S01]  /*0fd0*/  IMAD.MOV R29, RZ, RZ, -R27 ;  /* 0x000000ffff1d7224 */ /* 0x000fe200078e0a1b */
[----:B------:R-:W-:Y:S02]  /*0fe0*/  ISETP.NE.U32.AND P2, PT, R27, RZ, PT ;  /* 0x000000ff1b00720c */ /* 0x000fe40003f45070 */
[----:B------:R-:W-:-:S04]  /*0ff0*/  LOP3.LUT R42, R42, 0x7fffffff, RZ, 0xc0, !PT ;  /* 0x7fffffff2a2a7812 */ /* 0x000fc800078ec0ff */
[----:B0-----:R-:W0:Y:S02]  /*1000*/  MUFU.RCP R22, R22 ;  /* 0x0000001600167308 */ /* 0x001e240000001000 */
[----:B0-----:R-:W-:-:S06]  /*1010*/  VIADD R20, R22, 0xffffffe ;  /* 0x0ffffffe16147836 */ /* 0x001fcc0000000000 */
[----:B------:R0:W1:Y:S02]  /*1020*/  F2I.FTZ.U32.TRUNC.NTZ R21, R20 ;  /* 0x0000001400157305 */ /* 0x000064000021f000 */
[----:B0-----:R-:W-:Y:S02]  /*1030*/  IMAD.MOV.U32 R20, RZ, RZ, RZ ;  /* 0x000000ffff147224 */ /* 0x001fe400078e00ff */
[----:B-1----:R-:W-:-:S04]  /*1040*/  IMAD R29, R29, R21, RZ ;  /* 0x000000151d1d7224 */ /* 0x002fc800078e02ff */
[----:B------:R-:W-:-:S06]  /*1050*/  IMAD.HI.U32 R21, R21, R29, R20 ;  /* 0x0000001d15157227 */ /* 0x000fcc00078e0014 */
[----:B------:R-:W-:-:S04]  /*1060*/  IMAD.HI.U32 R21, R21, R42, RZ ;  /* 0x0000002a15157227 */ /* 0x000fc800078e00ff */
[----:B------:R-:W-:-:S04]  /*1070*/  IMAD.MOV R21, RZ, RZ, -R21 ;  /* 0x000000ffff157224 */ /* 0x000fc800078e0a15 */
[----:B------:R-:W-:-:S05]  /*1080*/  IMAD R22, R27, R21, R42 ;  /* 0x000000151b167224 */ /* 0x000fca00078e022a */
[----:B------:R-:W-:-:S13]  /*1090*/  ISETP.GE.U32.AND P0, PT, R22, R27, PT ;  /* 0x0000001b1600720c */ /* 0x000fda0003f06070 */
[----:B------:R-:W-:-:S05]  /*10a0*/  @P0 IMAD.IADD R22, R22, 0x1, -R27 ;  /* 0x0000000116160824 */ /* 0x000fca00078e0a1b */
[----:B------:R-:W-:-:S13]  /*10b0*/  ISETP.GE.U32.AND P0, PT, R22, R27, PT ;  /* 0x0000001b1600720c */ /* 0x000fda0003f06070 */
[----:B------:R-:W-:Y:S01]  /*10c0*/  @P0 IMAD.IADD R22, R22, 0x1, -R27 ;  /* 0x0000000116160824 */ /* 0x000fe200078e0a1b */
[----:B------:R-:W-:-:S04]  /*10d0*/  @!P2 LOP3.LUT R22, RZ, R27, RZ, 0x33, !PT ;  /* 0x0000001bff16a212 */ /* 0x000fc800078e33ff */
[----:B------:R-:W-:Y:S05]  /*10e0*/  NANOSLEEP R22 ;  /* 0x000000160000735d */ /* 0x000fea0003800000 */
[----:B------:R-:W2:Y:S01]  /*10f0*/  LD.E.64.STRONG.GPU R26, desc[UR8][R16.64+0x100] ;  /* 0x00010008101a7980 */ /* 0x000ea2000c10fb00 */
[----:B------:R-:W-:Y:S01]  /*1100*/  UMOV UR5, 0xffffffff ;  /* 0xffffffff00057882 */ /* 0x000fe20000000000 */
[----:B------:R-:W-:Y:S02]  /*1110*/  SHF.R.U32.HI R3, RZ, 0x1, R3 ;  /* 0x00000001ff037819 */ /* 0x000fe40000011603 */
[----:B--2---:R-:W-:Y:S01]  /*1120*/  ISETP.NE.AND P0, PT, R26, 0x63, PT ;  /* 0x000000631a00780c */ /* 0x004fe20003f05270 */
[----:B------:R-:W-:-:S12]  /*1130*/  BRA.DIV UR5, `(.L_x_100) ;  /* 0x0000003605187947 */ /* 0x000fd8000b800000 */
[----:B------:R-:W-:-:S13]  /*1140*/  VOTE.ANY P0, !P0 ;  /* 0x0000000000ff7806 */ /* 0x000fda0004000100 */
.L_x_130:
[----:B------:R-:W-:Y:S05]  /*1150*/  @P0 BRA `(.L_x_101) ;  /* 0xfffffffc00900947 */ /* 0x000fea000383ffff */
.L_x_99:
[----:B------:R-:W-:Y:S01]  /*1160*/  UMOV UR5, 0xffffffff ;  /* 0xffffffff00057882 */ /* 0x000fe20000000000 */
[----:B------:R-:W-:Y:S02]  /*1170*/  ISETP.NE.AND P0, PT, R26, 0x65, PT ;  /* 0x000000651a00780c */ /* 0x000fe40003f05270 */
[----:B------:R-:W-:Y:S11]  /*1180*/  BRA.DIV UR5, `(.L_x_102) ;  /* 0x0000003605247947 */ /* 0x000ff6000b800000 */
[----:B------:R-:W0:Y:S01]  /*1190*/  S2R R30, SR_GEMASK ;  /* 0x00000000001e7919 */ /* 0x000e220000003c00 */
[----:B------:R-:W-:Y:S01]  /*11a0*/  VOTE.ANY R21, PT, !P0 ;  /* 0x0000000000157806 */ /* 0x000fe200040e0100 */
[C---:B------:R-:W-:Y:S02]  /*11b0*/  VIADD R41, R39.reuse, 0x2 ;  /* 0x0000000227297836 */ /* 0x040fe40000000000 */
[C---:B------:R-:W-:Y:S02]  /*11c0*/  VIADD R43, R39.reuse, 0x4 ;  /* 0x00000004272b7836 */ /* 0x040fe40000000000 */
[C---:B------:R-:W-:Y:S02]  /*11d0*/  VIADD R44, R39.reuse, 0x8 ;  /* 0x00000008272c7836 */ /* 0x040fe40000000000 */
[----:B------:R-:W-:Y:S01]  /*11e0*/  VIADD R45, R39, 0x10 ;  /* 0x00000010272d7836 */ /* 0x000fe20000000000 */
[----:B0-----:R-:W-:-:S05]  /*11f0*/  LOP3.LUT R21, R21, 0x80000000, R30, 0xec, !PT ;  /* 0x8000000015157812 */ /* 0x001fca00078eec1e */
[----:B------:R-:W-:-:S05]  /*1200*/  VIADD R16, R21, 0xffffffff ;  /* 0xffffffff15107836 */ /* 0x000fca0000000000 */
[----:B------:R-:W-:-:S04]  /*1210*/  LOP3.LUT R16, R21, R16, RZ, 0xc, !PT ;  /* 0x0000001015107212 */ /* 0x000fc800078e0cff */
[----:B------:R0:W1:Y:S02]  /*1220*/  POPC R20, R16 ;  /* 0x0000001000147309 */ /* 0x0000640000000000 */
[----:B0-----:R-:W0:Y:S01]  /*1230*/  LDC.64 R16, c[0x0][0x390] ;  /* 0x0000e400ff107b82 */ /* 0x001e220000000a00 */
[----:B-1----:R-:W1:Y:S01]  /*1240*/  SHFL.DOWN PT, R22, R27, 0x1, R20 ;  /* 0x082000001b167989 */ /* 0x002e6200000e0014 */
[-C--:B------:R-:W-:Y:S02]  /*1250*/  ISETP.GE.AND P0, PT, R39, R20.reuse, PT ;  /* 0x000000142700720c */ /* 0x080fe40003f06270 */
[----:B------:R-:W-:Y:S02]  /*1260*/  ISETP.GT.AND P2, PT, R45, R20, PT ;  /* 0x000000142d00720c */ /* 0x000fe40003f44270 */
[----:B0-----:R-:W-:Y:S02]  /*1270*/  IADD3 R28, P3, PT, R16, 0x100, RZ ;  /* 0x00000100101c7810 */ /* 0x001fe40007f7e0ff */
[----:B-1----:R-:W-:-:S02]  /*1280*/  SEL R22, R22, RZ, !P0 ;  /* 0x000000ff16167207 */ /* 0x002fc40004000000 */
[----:B------:R-:W-:-:S03]  /*1290*/  ISETP.GT.AND P0, PT, R41, R20, PT ;  /* 0x000000142900720c */ /* 0x000fc60003f04270 */
[----:B------:R-:W-:-:S05]  /*12a0*/  IMAD.IADD R3, R22, 0x1, R27 ;  /* 0x0000000116037824 */ /* 0x000fca00078e021b */
[----:B------:R-:W0:Y:S02]  /*12b0*/  SHFL.DOWN PT, R22, R3, 0x2, R20 ;  /* 0x0840000003167989 */ /* 0x000e2400000e0014 */
[----:B0-----:R-:W-:Y:S02]  /*12c0*/  SEL R22, R22, RZ, !P0 ;  /* 0x000000ff16167207 */ /* 0x001fe40004000000 */
[----:B------:R-:W-:-:S03]  /*12d0*/  ISETP.GT.AND P0, PT, R43, R20, PT ;  /* 0x000000142b00720c */ /* 0x000fc60003f04270 */
[----:B------:R-:W-:Y:S02]  /*12e0*/  IMAD.IADD R29, R3, 0x1, R22 ;  /* 0x00000001031d7824 */ /* 0x000fe400078e0216 */
[----:B------:R-:W-:-:S03]  /*12f0*/  IMAD.X R3, RZ, RZ, R17, P3 ;  /* 0x000000ffff037224 */ /* 0x000fc600018e0611 */
        /* <DEDUP_REMOVED lines=10> */
[----:B0-----:R-:W-:-:S05]  /*13a0*/  SEL R22, R22, RZ, !P2 ;  /* 0x000000ff16167207 */ /* 0x001fca0005000000 */
[----:B------:R-:W-:-:S07]  /*13b0*/  IMAD.IADD R46, R47, 0x1, R22 ;  /* 0x000000012f2e7824 */ /* 0x000fce00078e0216 */
.L_x_139:
[----:B------:R-:W-:Y:S05]  /*13c0*/  @!P0 BRA `(.L_x_103) ;  /* 0x0000000400248947 */ /* 0x000fea0003800000 */
[----:B------:R-:W-:-:S07]  /*13d0*/  IMAD.MOV.U32 R29, RZ, RZ, 0x3b8 ;  /* 0x000003b8ff1d7424 */ /* 0x000fce00078e00ff */
.L_x_109:
[----:B------:R-:W-:Y:S02]  /*13e0*/  IMAD.MOV.U32 R16, RZ, RZ, R28 ;  /* 0x000000ffff107224 */ /* 0x000fe400078e001c */
[----:B------:R-:W-:Y:S02]  /*13f0*/  IMAD.MOV.U32 R17, RZ, RZ, R3 ;  /* 0x000000ffff117224 */ /* 0x000fe400078e0003 */
        /* <DEDUP_REMOVED lines=8> */
.L_x_142:
[----:B------:R-:W-:Y:S05]  /*1480*/  @!P0 BRA `(.L_x_105) ;  /* 0x0000000000748947 */ /* 0x000fea0003800000 */
[----:B------:R-:W-:-:S07]  /*1490*/  IMAD.MOV.U32 R22, RZ, RZ, R29 ;  /* 0x000000ffff167224 */ /* 0x000fce00078e001d */
.L_x_107:
        /* <DEDUP_REMOVED lines=27> */
.L_x_145:
[----:B------:R-:W-:Y:S05]  /*1650*/  @P0 BRA `(.L_x_107) ;  /* 0xfffffffc00900947 */ /* 0x000fea000383ffff */
.L_x_105:
[----:B------:R-:W-:Y:S01]  /*1660*/  UMOV UR5, 0xffffffff ;  /* 0xffffffff00057882 */ /* 0x000fe20000000000 */
[----:B------:R-:W-:Y:S02]  /*1670*/  ISETP.NE.AND P0, PT, R26, 0x65, PT ;  /* 0x000000651a00780c */ /* 0x000fe40003f05270 */
[----:B------:R-:W-:Y:S11]  /*1680*/  BRA.DIV UR5, `(.L_x_108) ;  /* 0x0000003605287947 */ /* 0x000ff6000b800000 */
[----:B------:R-:W-:Y:S01]  /*1690*/  VOTE.ANY R21, PT, !P0 ;  /* 0x0000000000157806 */ /* 0x000fe200040e0100 */
[----:B------:R-:W-:-:S03]  /*16a0*/  VIADD R40, R40, 0xffffffe0 ;  /* 0xffffffe028287836 */ /* 0x000fc60000000000 */
[----:B------:R-:W-:-:S05]  /*16b0*/  LOP3.LUT R21, R21, 0x80000000, R30, 0xec, !PT ;  /* 0x8000000015157812 */ /* 0x000fca00078eec1e */
        /* <DEDUP_REMOVED lines=25> */
.L_x_154:
[----:B------:R-:W-:Y:S05]  /*1850*/  @P0 BRA `(.L_x_109) ;  /* 0xfffffff800e00947 */ /* 0x000fea000383ffff */
.L_x_103:
        /* <DEDUP_REMOVED lines=8> */
[----:B0-----:R-:W-:-:S05]  /*18e0*/  @!P1 LEA R3, R16, R3, 0x18 ;  /* 0x0000000310039211 */ /* 0x001fca00078ec0ff */
[----:B------:R1:W-:Y:S04]  /*18f0*/  @!P1 STS [R3+0x8], R31 ;  /* 0x0000081f03009388 */ /* 0x0003e80000000800 */
[----:B------:R1:W-:Y:S01]  /*1900*/  @!P1 STS [R3+0x4], R46 ;  /* 0x0000042e03009388 */ /* 0x0003e20000000800 */
[----:B--2---:R-:W-:Y:S01]  /*1910*/  @!P0 LEA R17, R20, R17, 0x18 ;  /* 0x0000001114118211 */ /* 0x004fe200078ec0ff */
[----:B------:R-:W-:Y:S02]  /*1920*/  IMAD.MOV.U32 R20, RZ, RZ, R23 ;  /* 0x000000ffff147224 */ /* 0x000fe400078e0017 */
[----:B------:R-:W-:Y:S02]  /*1930*/  @!P0 IMAD.MOV.U32 R20, RZ, RZ, R46 ;  /* 0x000000ffff148224 */ /* 0x000fe400078e002e */
[----:B------:R1:W-:Y:S05]  /*1940*/  @!P0 STS [R17+0x4c], R46 ;  /* 0x00004c2e11008388 */ /* 0x0003ea0000000800 */
.L_x_97:
[----:B------:R-:W-:Y:S05]  /*1950*/  WARPSYNC.ALL ;  /* 0x0000000000007948 */ /* 0x000fea0003800000 */
[----:B------:R-:W0:Y:S08]  /*1960*/  S2UR UR6, SR_CgaCtaId ;  /* 0x00000000000679c3 */ /* 0x000e300000008800 */
[----:B------:R-:W-:Y:S06]  /*1970*/  BAR.SYNC.DEFER_BLOCKING 0x0 ;  /* 0x0000000000007b1d */ /* 0x000fec0000010000 */
[----:B------:R-:W-:Y:S01]  /*1980*/  UMOV UR5, 0x400 ;  /* 0x0000040000057882 */ /* 0x000fe20000000000 */
[----:B------:R-:W2:Y:S01]  /*1990*/  S2R R16, SR_TID.X ;  /* 0x0000000000107919 */ /* 0x000ea20000002100 */
[----:B0-----:R-:W-:-:S09]  /*19a0*/  ULEA UR5, UR6, UR5, 0x18 ;  /* 0x0000000506057291 */ /* 0x001fd2000f8ec0ff */
[----:B-1----:R-:W0:Y:S01]  /*19b0*/  LDS R3, [UR5+0x4c] ;  /* 0x00004c05ff037984 */ /* 0x002e220008000800 */
[----:B--2---:R-:W-:-:S04]  /*19c0*/  ISETP.NE.AND P0, PT, R16, RZ, PT ;  /* 0x000000ff1000720c */ /* 0x004fc80003f05270 */
[----:B0-----:R-:W-:-:S05]  /*19d0*/  SEL R3, R3, RZ, P0 ;  /* 0x000000ff03037207 */ /* 0x001fca0000000000 */
[----:B------:R-:W-:-:S07]  /*19e0*/  IMAD.IADD R44, R3, 0x1, R20 ;  /* 0x00000001032c7824 */ /* 0x000fce00078e0214 */
.L_x_96:
[----:B------:R-:W-:Y:S05]  /*19f0*/  BSYNC.RECONVERGENT B0 ;  /* 0x0000000000007941 */ /* 0x000fea0003800200 */
.L_x_94:
[----:B------:R-:W-:Y:S01]  /*1a00*/  IMAD.IADD R45, R36, 0x1, R44 ;  /* 0x00000001242d7824 */ /* 0x000fe200078e022c */
[----:B------:R-:W1:Y:S01]  /*1a10*/  S2R R3, SR_TID.X ;  /* 0x0000000000037919 */ /* 0x000e620000002100 */
[----:B------:R-:W2:Y:S01]  /*1a20*/  S2UR UR6, SR_CgaCtaId ;  /* 0x00000000000679c3 */ /* 0x000ea20000008800 */
[----:B------:R-:W-:Y:S01]  /*1a30*/  UMOV UR5, 0x400 ;  /* 0x0000040000057882 */ /* 0x000fe20000000000 */
[----:B0-----:R-:W-:Y:S01]  /*1a40*/  IMAD.IADD R16, R37, 0x1, R45 ;  /* 0x0000000125107824 */ /* 0x001fe200078e022d */
[----:B------:R-:W0:Y:S03]  /*1a50*/  S2R R24, SR_LANEID ;  /* 0x0000000000187919 */ /* 0x000e260000000000 */
[----:B------:R-:W-:Y:S02]  /*1a60*/  IMAD.IADD R17, R34, 0x1, R16 ;  /* 0x0000000122117824 */ /* 0x000fe400078e0210 */
[----:B------:R-:W-:Y:S02]  /*1a70*/  BAR.SYNC.DEFER_BLOCKING 0x0 ;  /* 0x0000000000007b1d */ /* 0x000fe40000010000 */
[----:B------:R-:W-:-:S04]  /*1a80*/  IMAD.IADD R22, R35, 0x1, R17 ;  /* 0x0000000123167824 */ /* 0x000fc800078e0211 */
[----:B------:R-:W-:-:S04]  /*1a90*/  IMAD.IADD R23, R32, 0x1, R22 ;  /* 0x0000000120177824 */ /* 0x000fc800078e0216 */
[----:B------:R-:W-:-:S04]  /*1aa0*/  IMAD.IADD R20, R33, 0x1, R23 ;  /* 0x0000000121147824 */ /* 0x000fc800078e0217 */
[----:B------:R-:W-:Y:S01]  /*1ab0*/  IMAD.IADD R21, R18, 0x1, R20 ;  /* 0x0000000112157824 */ /* 0x000fe200078e0214 */
[----:B--2---:R-:W-:-:S03]  /*1ac0*/  ULEA UR5, UR6, UR5, 0x18 ;  /* 0x0000000506057291 */ /* 0x004fc6000f8ec0ff */
[----:B------:R-:W-:Y:S01]  /*1ad0*/  IMAD.IADD R18, R19, 0x1, R21 ;  /* 0x0000000113127824 */ /* 0x000fe200078e0215 */
[----:B------:R-:W2:Y:S03]  /*1ae0*/  LDCU.64 UR6, c[0x0][0x388] ;  /* 0x00007100ff0677ac */ /* 0x000ea60008000a00 */
[----:B------:R-:W-:Y:S01]  /*1af0*/  IMAD.IADD R19, R14, 0x1, R18 ;  /* 0x000000010e137824 */ /* 0x000fe200078e0212 */
[----:B-1----:R-:W-:-:S03]  /*1b00*/  SHF.R.U32.HI R3, RZ, 0x5, R3 ;  /* 0x00000005ff037819 */ /* 0x002fc60000011603 */
[----:B------:R-:W-:Y:S02]  /*1b10*/  IMAD.IADD R14, R15, 0x1, R19 ;  /* 0x000000010f0e7824 */ /* 0x000fe400078e0213 */
[----:B0-----:R-:W-:Y:S02]  /*1b20*/  IMAD R3, R3, 0x2c0, R24 ;  /* 0x000002c003037824 */ /* 0x001fe400078e0218 */
[----:B------:R-:W-:-:S03]  /*1b30*/  IMAD.IADD R15, R12, 0x1, R14 ;  /* 0x000000010c0f7824 */ /* 0x000fc600078e020e */
[----:B------:R-:W-:Y:S01]  /*1b40*/  LEA R49, R3, UR5, 0x2 ;  /* 0x0000000503317c11 */ /* 0x000fe2000f8e10ff */
[----:B------:R-:W-:Y:S01]  /*1b50*/  IMAD.IADD R12, R13, 0x1, R15 ;  /* 0x000000010d0c7824 */ /* 0x000fe200078e020f */
[----:B--2---:R-:W-:-:S03]  /*1b60*/  IADD3 R38, P0, PT, R38, UR6, RZ ;  /* 0x0000000626267c10 */ /* 0x004fc6000ff1e0ff */
[----:B------:R-:W-:Y:S02]  /*1b70*/  IMAD.IADD R13, R10, 0x1, R12 ;  /* 0x000000010a0d7824 */ /* 0x000fe400078e020c */
[----:B------:R-:W-:Y:S01]  /*1b80*/  IMAD R24, R24, 0x54, R49 ;  /* 0x0000005418187824 */ /* 0x000fe200078e0231 */
[----:B------:R-:W-:Y:S01]  /*1b90*/  IADD3.X R39, PT, PT, R0, UR7, RZ, P0, !PT ;  /* 0x0000000700277c10 */ /* 0x000fe200087fe4ff */
[----:B------:R-:W-:-:S03]  /*1ba0*/  IMAD.IADD R10, R11, 0x1, R13 ;  /* 0x000000010b0a7824 */ /* 0x000fc600078e020d */
[----:B------:R-:W-:Y:S01]  /*1bb0*/  STS.64 [R24], R44 ;  /* 0x0000002c18007388 */ /* 0x000fe20000000a00 */
[----:B------:R-:W-:-:S03]  /*1bc0*/  IMAD.IADD R11, R8, 0x1, R10 ;  /* 0x00000001080b7824 */ /* 0x000fc600078e020a */
[----:B------:R-:W-:Y:S01]  /*1bd0*/  STS.64 [R24+0x8], R16 ;  /* 0x0000081018007388 */ /* 0x000fe20000000a00 */
        /* <DEDUP_REMOVED lines=11> */
[----:B------:R-:W-:Y:S04]  /*1c90*/  STS.64 [R24+0x38], R10 ;  /* 0x0000380a18007388 */ /* 0x000fe80000000a00 */
[----:B------:R-:W-:Y:S04]  /*1ca0*/  STS.64 [R24+0x40], R8 ;  /* 0x0000400818007388 */ /* 0x000fe80000000a00 */
[----:B------:R-:W-:Y:S04]  /*1cb0*/  STS.64 [R24+0x48], R6 ;  /* 0x0000480618007388 */ /* 0x000fe80000000a00 */
[----:B------:R-:W-:Y:S01]  /*1cc0*/  STS.64 [R24+0x50], R4 ;  /* 0x0000500418007388 */ /* 0x000fe20000000a00 */
[----:B------:R-:W-:-:S03]  /*1cd0*/  NOP ;  /* 0x0000000000007918 */ /* 0x000fc60000000000 */
[----:B------:R-:W0:Y:S04]  /*1ce0*/  LDS R3, [R49] ;  /* 0x0000000031037984 */ /* 0x000e280000000800 */
[----:B------:R-:W1:Y:S04]  /*1cf0*/  LDS R17, [R49+0x80] ;  /* 0x0000800031117984 */ /* 0x000e680000000800 */
        /* <DEDUP_REMOVED lines=43> */
.L_x_93:
[----:B------:R-:W-:-:S13]  /*1fb0*/  ISETP.NE.AND P0, PT, R0, RZ, PT ;  /* 0x000000ff0000720c */ /* 0x000fda0003f05270 */
[----:B------:R-:W-:Y:S05]  /*1fc0*/  @!P0 EXIT ;  /* 0x000000000000894d */ /* 0x000fea0003800000 */
[----:B------:R-:W0:Y:S02]  /*1fd0*/  LDC.64 R4, c[0x0][0x380] ;  /* 0x0000e000ff047b82 */ /* 0x000e240000000a00 */
[----:B0-----:R-:W-:-:S05]  /*1fe0*/  IMAD.WIDE.U32 R4, R7, 0x4, R4 ;  /* 0x0000000407047825 */ /* 0x001fca00078e0004 */
[----:B------:R0:W2:Y:S01]  /*1ff0*/  LDG.E R6, desc[UR8][R4.64] ;  /* 0x0000000804067981 */ /* 0x0000a2000c1e1900 */
[----:B------:R-:W3:Y:S02]  /*2000*/  S2R R2, SR_TID.X ;  /* 0x0000000000027919 */ /* 0x000ee40000002100 */
[C---:B---3--:R-:W-:Y:S02]  /*2010*/  LOP3.LUT R3, R2.reuse, 0x1f, RZ, 0xc0, !PT ;  /* 0x0000001f02037812 */ /* 0x048fe400078ec0ff */
[----:B------:R-:W-:-:S05]  /*2020*/  LOP3.LUT R8, R2, 0x3e0, RZ, 0xc0, !PT ;  /* 0x000003e002087812 */ /* 0x000fca00078ec0ff */
[----:B------:R-:W-:-:S04]  /*2030*/  IMAD R3, R8, 0x16, R3 ;  /* 0x0000001608037824 */ /* 0x000fc800078e0203 */
[C---:B------:R-:W-:Y:S01]  /*2040*/  VIADD R7, R3.reuse, 0x20 ;  /* 0x0000002003077836 */ /* 0x040fe20000000000 */
[C---:B------:R-:W-:Y:S01]  /*2050*/  ISETP.GE.U32.AND P6, PT, R3.reuse, R0, PT ;  /* 0x000000000300720c */ /* 0x040fe20003fc6070 */
[C---:B------:R-:W-:Y:S01]  /*2060*/  VIADD R9, R3.reuse, 0x40 ;  /* 0x0000004003097836 */ /* 0x040fe20000000000 */
[C---:B0-----:R-:W-:Y:S01]  /*2070*/  LEA R4, P1, R3.reuse, R4, 0x2 ;  /* 0x0000000403047211 */ /* 0x041fe200078210ff */
[----:B------:R-:W-:Y:S01]  /*2080*/  VIADD R11, R3, 0x60 ;  /* 0x00000060030b7836 */ /* 0x000fe20000000000 */
[-C--:B------:R-:W-:Y:S01]  /*2090*/  ISETP.GE.U32.AND P5, PT, R7, R0.reuse, PT ;  /* 0x000000000700720c */ /* 0x080fe20003fa6070 */
[----:B------:R-:W-:Y:S01]  /*20a0*/  VIADD R7, R3, 0x80 ;  /* 0x0000008003077836 */ /* 0x000fe20000000000 */
[-C--:B------:R-:W-:Y:S01]  /*20b0*/  ISETP.GE.U32.AND P0, PT, R9, R0.reuse, PT ;  /* 0x000000000900720c */ /* 0x080fe20003f06070 */
[----:B------:R-:W-:Y:S01]  /*20c0*/  IMAD.X R5, RZ, RZ, R5, P1 ;  /* 0x000000ffff057224 */ /* 0x000fe200008e0605 */
[-C--:B------:R-:W-:Y:S01]  /*20d0*/  ISETP.GE.U32.AND P4, PT, R11, R0.reuse, PT ;  /* 0x000000000b00720c */ /* 0x080fe20003f86070 */
[----:B------:R-:W-:Y:S01]  /*20e0*/  VIADD R9, R3, 0xa0 ;  /* 0x000000a003097836 */ /* 0x000fe20000000000 */
[----:B------:R-:W-:Y:S01]  /*20f0*/  ISETP.GE.U32.AND P3, PT, R7, R0, PT ;  /* 0x000000000700720c */ /* 0x000fe20003f66070 */
[----:B------:R-:W-:-:S03]  /*2100*/  VIADD R7, R3, 0xc0 ;  /* 0x000000c003077836 */ /* 0x000fc60000000000 */
[-C--:B------:R-:W-:Y:S01]  /*2110*/  ISETP.GE.U32.AND P2, PT, R9, R0.reuse, PT ;  /* 0x000000000900720c */ /* 0x080fe20003f46070 */
[----:B------:R-:W-:Y:S01]  /*2120*/  VIADD R9, R3, 0x100 ;  /* 0x0000010003097836 */ /* 0x000fe20000000000 */
[-C--:B------:R-:W-:Y:S01]  /*2130*/  ISETP.GE.U32.AND P1, PT, R7, R0.reuse, PT ;  /* 0x000000000700720c */ /* 0x080fe20003f26070 */
[C---:B------:R-:W-:Y:S02]  /*2140*/  VIADD R7, R3.reuse, 0xe0 ;  /* 0x000000e003077836 */ /* 0x040fe40000000000 */
[----:B------:R-:W-:Y:S02]  /*2150*/  VIADD R39, R3, 0x2a0 ;  /* 0x000002a003277836 */ /* 0x000fe40000000000 */
[----:B--2---:R-:W-:Y:S02]  /*2160*/  IMAD.MOV.U32 R16, RZ, RZ, R6 ;  /* 0x000000ffff107224 */ /* 0x004fe400078e0006 */
[----:B------:R-:W2:Y:S01]  /*2170*/  @!P6 LDG.E R6, desc[UR8][R4.64] ;  /* 0x000000080406e981 */ /* 0x000ea2000c1e1900 */
[----:B------:R-:W-:Y:S01]  /*2180*/  ISETP.GE.U32.AND P6, PT, R7, R0, PT ;  /* 0x000000000700720c */ /* 0x000fe20003fc6070 */
[----:B------:R-:W-:-:S02]  /*2190*/  IMAD.MOV.U32 R10, RZ, RZ, R16 ;  /* 0x000000ffff0a7224 */ /* 0x000fc400078e0010 */
[----:B------:R-:W-:Y:S02]  /*21a0*/  VIADD R7, R3, 0x120 ;  /* 0x0000012003077836 */ /* 0x000fe40000000000 */
[--C-:B------:R-:W-:Y:S02]  /*21b0*/  IMAD.MOV.U32 R12, RZ, RZ, R16.reuse ;  /* 0x000000ffff0c7224 */ /* 0x100fe400078e0010 */
[----:B------:R-:W3:Y:S01]  /*21c0*/  @!P0 LDG.E R10, desc[UR8][R4.64+0x100] ;  /* 0x00010008040a8981 */ /* 0x000ee2000c1e1900 */
[-C--:B------:R-:W-:Y:S01]  /*21d0*/  ISETP.GE.U32.AND P0, PT, R7, R0.reuse, PT ;  /* 0x000000000700720c */ /* 0x080fe20003f06070 */
[----:B------:R-:W-:Y:S02]  /*21e0*/  VIADD R7, R3, 0x140 ;  /* 0x0000014003077836 */ /* 0x000fe40000000000 */
[--C-:B------:R-:W-:Y:S01]  /*21f0*/  IMAD.MOV.U32 R8, RZ, RZ, R16.reuse ;  /* 0x000000ffff087224 */ /* 0x100fe200078e0010 */
[----:B------:R-:W4:Y:S01]  /*2200*/  @!P4 LDG.E R12, desc[UR8][R4.64+0x180] ;  /* 0x00018008040cc981 */ /* 0x000f22000c1e1900 */
[----:B------:R-:W-:Y:S01]  /*2210*/  IMAD.MOV.U32 R18, RZ, RZ, R16 ;  /* 0x000000ffff127224 */ /* 0x000fe200078e0010 */
[----:B------:R-:W-:Y:S01]  /*2220*/  ISETP.GE.U32.AND P4, PT, R7, R0, PT ;  /* 0x000000000700720c */ /* 0x000fe20003f86070 */
[----:B------:R-:W-:-:S02]  /*2230*/  VIADD R7, R3, 0x180 ;  /* 0x0000018003077836 */ /* 0x000fc40000000000 */
[----:B------:R-:W4:Y:S01]  /*2240*/  @!P5 LDG.E R8, desc[UR8][R4.64+0x80] ;  /* 0x000080080408d981 */ /* 0x000f22000c1e1900 */
[-C--:B------:R-:W-:Y:S01]  /*2250*/  ISETP.GE.U32.AND P5, PT, R9, R0.reuse, PT ;  /* 0x000000000900720c */ /* 0x080fe20003fa6070 */
[--C-:B------:R-:W-:Y:S02]  /*2260*/  IMAD.MOV.U32 R20, RZ, RZ, R16.reuse ;  /* 0x000000ffff147224 */ /* 0x100fe400078e0010 */
[----:B------:R-:W4:Y:S01]  /*2270*/  @!P2 LDG.E R18, desc[UR8][R4.64+0x280] ;  /* 0x000280080412a981 */ /* 0x000f22000c1e1900 */
[-C--:B------:R-:W-:Y:S01]  /*2280*/  ISETP.GE.U32.AND P2, PT, R7, R0.reuse, PT ;  /* 0x000000000700720c */ /* 0x080fe20003f46070 */
[C---:B------:R-:W-:Y:S02]  /*2290*/  VIADD R7, R3.reuse, 0x1a0 ;  /* 0x000001a003077836 */ /* 0x040fe40000000000 */
[--C-:B------:R-:W-:Y:S01]  /*22a0*/  IMAD.MOV.U32 R14, RZ, RZ, R16.reuse ;  /* 0x000000ffff0e7224 */ /* 0x100fe200078e0010 */
[----:B------:R-:W4:Y:S01]  /*22b0*/  @!P1 LDG.E R20, desc[UR8][R4.64+0x300] ;  /* 0x0003000804149981 */ /* 0x000f22000c1e1900 */
[----:B------:R-:W-:Y:S01]  /*22c0*/  VIADD R9, R3, 0x160 ;  /* 0x0000016003097836 */ /* 0x000fe20000000000 */
[----:B------:R-:W-:Y:S01]  /*22d0*/  ISETP.GE.U32.AND P1, PT, R7, R0, PT ;  /* 0x000000000700720c */ /* 0x000fe20003f26070 */
[----:B------:R-:W-:-:S02]  /*22e0*/  IMAD.MOV.U32 R24, RZ, RZ, R16 ;  /* 0x000000ffff187224 */ /* 0x000fc400078e0010 */
[----:B------:R-:W-:Y:S01]  /*22f0*/  VIADD R7, R3, 0x1e0 ;  /* 0x000001e003077836 */ /* 0x000fe20000000000 */
[----:B------:R-:W4:Y:S01]  /*2300*/  @!P3 LDG.E R14, desc[UR8][R4.64+0x200] ;  /* 0x00020008040eb981 */ /* 0x000f22000c1e1900 */
[--C-:B------:R-:W-:Y:S01]  /*2310*/  IMAD.MOV.U32 R22, RZ, RZ, R16.reuse ;  /* 0x000000ffff167224 */ /* 0x100fe200078e0010 */
[-C--:B------:R-:W-:Y:S01]  /*2320*/  ISETP.GE.U32.AND P3, PT, R9, R0.reuse, PT ;  /* 0x000000000900720c */ /* 0x080fe20003f66070 */
[----:B------:R-:W-:Y:S01]  /*2330*/  VIADD R9, R3, 0x1c0 ;  /* 0x000001c003097836 */ /* 0x000fe20000000000 */
[----:B------:R-:W4:Y:S01]  /*2340*/  @!P5 LDG.E R24, desc[UR8][R4.64+0x400] ;  /* 0x000400080418d981 */ /* 0x000f22000c1e1900 */
[--C-:B------:R-:W-:Y:S01]  /*2350*/  IMAD.MOV.U32 R26, RZ, RZ, R16.reuse ;  /* 0x000000ffff1a7224 */ /* 0x100fe200078e0010 */
[-C--:B------:R-:W-:Y:S01]  /*2360*/  ISETP.GE.U32.AND P5, PT, R7, R0.reuse, PT ;  /* 0x000000000700720c */ /* 0x080fe20003fa6070 */
[----:B------:R-:W-:Y:S01]  /*2370*/  VIADD R7, R3, 0x200 ;  /* 0x0000020003077836 */ /* 0x000fe20000000000 */
[----:B------:R-:W4:Y:S01]  /*2380*/  @!P6 LDG.E R22, desc[UR8][R4.64+0x380] ;  /* 0x000380080416e981 */ /* 0x000f22000c1e1900 */
[----:B------:R-:W-:Y:S01]  /*2390*/  ISETP.GE.U32.AND P6, PT, R9, R0, PT ;  /* 0x000000000900720c */ /* 0x000fe20003fc6070 */
[----:B------:R-:W-:-:S02]  /*23a0*/  IMAD.MOV.U32 R28, RZ, RZ, R16 ;  /* 0x000000ffff1c7224 */ /* 0x000fc400078e0010 */
[--C-:B------:R-:W-:Y:S01]  /*23b0*/  IMAD.MOV.U32 R30, RZ, RZ, R16.reuse ;  /* 0x000000ffff1e7224 */ /* 0x100fe200078e0010 */
[----:B------:R-:W4:Y:S01]  /*23c0*/  @!P0 LDG.E R26, desc[UR8][R4.64+0x480] ;  /* 0x00048008041a8981 */ /* 0x000f22000c1e1900 */
[-C--:B------:R-:W-:Y:S01]  /*23d0*/  ISETP.GE.U32.AND P0, PT, R7, R0.reuse, PT ;  /* 0x000000000700720c */ /* 0x080fe20003f06070 */
[C---:B------:R-:W-:Y:S02]  /*23e0*/  VIADD R9, R3.reuse, 0x220 ;  /* 0x0000022003097836 */ /* 0x040fe40000000000 */
[----:B------:R-:W-:Y:S01]  /*23f0*/  VIADD R7, R3, 0x240 ;  /* 0x0000024003077836 */ /* 0x000fe20000000000 */
[----:B------:R-:W4:Y:S01]  /*2400*/  @!P4 LDG.E R28, desc[UR8][R4.64+0x500] ;  /* 0x00050008041cc981 */ /* 0x000f22000c1e1900 */
[--C-:B------:R-:W-:Y:S01]  /*2410*/  IMAD.MOV.U32 R32, RZ, RZ, R16.reuse ;  /* 0x000000ffff207224 */ /* 0x100fe200078e0010 */
[-C--:B------:R-:W-:Y:S01]  /*2420*/  ISETP.GE.U32.AND P4, PT, R9, R0.reuse, PT ;  /* 0x000000000900720c */ /* 0x080fe20003f86070 */
[--C-:B------:R-:W-:Y:S01]  /*2430*/  IMAD.MOV.U32 R34, RZ, RZ, R16.reuse ;  /* 0x000000ffff227224 */ /* 0x100fe200078e0010 */
[----:B------:R-:W4:Y:S01]  /*2440*/  @!P3 LDG.E R30, desc[UR8][R4.64+0x580] ;  /* 0x00058008041eb981 */ /* 0x000f22000c1e1900 */
[----:B------:R-:W-:Y:S01]  /*2450*/  IMAD.MOV.U32 R36, RZ, RZ, R16 ;  /* 0x000000ffff247224 */ /* 0x000fe200078e0010 */
[----:B------:R-:W-:Y:S01]  /*2460*/  ISETP.GE.U32.AND P3, PT, R7, R0, PT ;  /* 0x000000000700720c */ /* 0x000fe20003f66070 */
[C---:B------:R-:W-:Y:S01]  /*2470*/  VIADD R7, R3.reuse, 0x260 ;  /* 0x0000026003077836 */ /* 0x040fe20000000000 */
[----:B------:R-:W4:Y:S01]  /*2480*/  @!P2 LDG.E R32, desc[UR8][R4.64+0x600] ;  /* 0x000600080420a981 */ /* 0x000f22000c1e1900 */
[----:B------:R-:W-:-:S03]  /*2490*/  VIADD R9, R3, 0x280 ;  /* 0x0000028003097836 */ /* 0x000fc60000000000 */
[----:B------:R-:W4:Y:S01]  /*24a0*/  @!P1 LDG.E R34, desc[UR8][R4.64+0x680] ;  /* 0x0006800804229981 */ /* 0x000f22000c1e1900 */
[-C--:B------:R-:W-:Y:S02]  /*24b0*/  ISETP.GE.U32.AND P2, PT, R7, R0.reuse, PT ;  /* 0x000000000700720c */ /* 0x080fe40003f46070 */
[-C--:B------:R-:W-:Y:S01]  /*24c0*/  ISETP.GE.U32.AND P1, PT, R9, R0.reuse, PT ;  /* 0x000000000900720c */ /* 0x080fe20003f26070 */
[----:B------:R-:W4:Y:S01]  /*24d0*/  @!P6 LDG.E R36, desc[UR8][R4.64+0x700] ;  /* 0x000700080424e981 */ /* 0x000f22000c1e1900 */
[----:B------:R-:W-:Y:S01]  /*24e0*/  ISETP.GE.U32.AND P6, PT, R39, R0, PT ;  /* 0x000000002700720c */ /* 0x000fe20003fc6070 */
[--C-:B------:R-:W-:Y:S02]  /*24f0*/  IMAD.MOV.U32 R46, RZ, RZ, R16.reuse ;  /* 0x000000ffff2e7224 */ /* 0x100fe400078e0010 */
[--C-:B------:R-:W-:Y:S02]  /*2500*/  IMAD.MOV.U32 R48, RZ, RZ, R16.reuse ;  /* 0x000000ffff307224 */ /* 0x100fe400078e0010 */
[----:B------:R-:W-:-:S02]  /*2510*/  IMAD.MOV.U32 R50, RZ, RZ, R16 ;  /* 0x000000ffff327224 */ /* 0x000fc400078e0010 */
        /* <DEDUP_REMOVED lines=13> */
[----:B------:R-:W-:Y:S01]  /*25f0*/  UMOV UR4, 0x400 ;  /* 0x0000040000047882 */ /* 0x000fe20000000000 */
[----:B------:R-:W-:Y:S01]  /*2600*/  ISETP.NE.AND P0, PT, R42, RZ, PT ;  /* 0x000000ff2a00720c */ /* 0x000fe20003f05270 */
[----:B-1----:R-:W-:-:S02]  /*2610*/  ULEA UR4, UR5, UR4, 0x18 ;  /* 0x0000000405047291 */ /* 0x002fc4000f8ec0ff */
[----:B0-----:R-:W-:-:S05]  /*2620*/  IMAD R41, R43, 0x2c0, R38 ;  /* 0x000002c02b297824 */ /* 0x001fca00078e0226 */
        /* <DEDUP_REMOVED lines=39> */
[----:B------:R-:W-:Y:S02]  /*28a0*/  ISETP.NE.AND P1, PT, R38, 0x1f, PT ;  /* 0x0000001f2600780c */ /* 0x000fe40003f25270 */
[----:B---3--:R-:W-:Y:S02]  /*28b0*/  IADD3 R16, PT, PT, R8, R7, R16 ;  /* 0x0000000708107210 */ /* 0x008fe40007ffe010 */
[----:B------:R-:W-:Y:S02]  /*28c0*/  ISETP.NE.AND P2, PT, R43, 0xb, PT ;  /* 0x0000000b2b00780c */ /* 0x000fe40003f45270 */
        /* <DEDUP_REMOVED lines=52> */
[----:B------:R-:W-:Y:S02]  /*2c10*/  ISETP.NE.AND P1, PT, R38, RZ, PT ;  /* 0x000000ff2600720c */ /* 0x000fe40003f25270 */
[----:B------:R-:W-:Y:S01]  /*2c20*/  SEL R16, R25, R16, !P0 ;  /* 0x0000001019107207 */ /* 0x000fe20004000000 */
[----:B------:R-:W-:Y:S01]  /*2c30*/  @!P2 IMAD.IADD R16, R26, 0x1, R25 ;  /* 0x000000011a10a824 */ /* 0x000fe200078e0219 */
[----:B------:R-:W-:-:S02]  /*2c40*/  ISETP.GE.U32.AND P0, PT, R2, 0x20, PT ;  /* 0x000000200200780c */ /* 0x000fc40003f06070 */
[----:B------:R-:W-:Y:S02]  /*2c50*/  SEL R37, R37, RZ, P1 ;  /* 0x000000ff25257207 */ /* 0x000fe40000800000 */
[----:B------:R-:W-:-:S04]  /*2c60*/  SEL R17, R16, RZ, P0 ;  /* 0x000000ff10117207 */ /* 0x000fc80000000000 */
[----:B-----5:R-:W-:Y:S01]  /*2c70*/  IADD3 R44, PT, PT, R17, R37, R44 ;  /* 0x00000025112c7210 */ /* 0x020fe20007ffe02c */
[----:B------:R-:W-:Y:S06]  /*2c80*/  BRA `(.L_x_111) ;  /* 0x0000000c00e87947 */ /* 0x000fec0003800000 */
.L_x_110:
[----:B0-2---:R-:W-:Y:S02]  /*2c90*/  IADD3 R16, PT, PT, R6, R5, R4 ;  /* 0x0000000506107210 */ /* 0x005fe40007ffe004 */
[----:B------:R-:W-:Y:S02]  /*2ca0*/  ISETP.NE.AND P1, PT, R38, 0x1f, PT ;  /* 0x0000001f2600780c */ /* 0x000fe40003f25270 */
        /* <DEDUP_REMOVED lines=52> */
[----:B------:R-:W-:Y:S01]  /*2ff0*/  SEL R16, R23, R16, !P0 ;  /* 0x0000001017107207 */ /* 0x000fe20004000000 */
[----:B------:R-:W-:Y:S01]  /*3000*/  IMAD.IADD R23, R44, 0x1, -R37 ;  /* 0x000000012c177824 */ /* 0x000fe200078e0a25 */
[C---:B------:R-:W-:Y:S02]  /*3010*/  ISETP.NE.AND P0, PT, R43.reuse, 0xa, PT ;  /* 0x0000000a2b00780c */ /* 0x040fe40003f05270 */
[----:B------:R-:W-:Y:S02]  /*3020*/  SEL R16, R24, R16, !P1 ;  /* 0x0000001018107207 */ /* 0x000fe40004800000 */
[----:B------:R-:W-:Y:S02]  /*3030*/  ISETP.NE.AND P1, PT, R43, 0xb, PT ;  /* 0x0000000b2b00780c */ /* 0x000fe40003f25270 */
[----:B------:R-:W-:Y:S02]  /*3040*/  SEL R16, R25, R16, !P0 ;  /* 0x0000001019107207 */ /* 0x000fe40004000000 */
[----:B------:R-:W-:-:S02]  /*3050*/  ISETP.GT.U32.AND P0, PT, R2, 0x1f, PT ;  /* 0x0000001f0200780c */ /* 0x000fc40003f04070 */
[----:B------:R-:W-:Y:S02]  /*3060*/  SEL R17, R23, RZ, P2 ;  /* 0x000000ff17117207 */ /* 0x000fe40001000000 */
        /* <DEDUP_REMOVED lines=20> */
.L_x_157:
[----:B------:R-:W-:Y:S05]  /*31b0*/  @!P0 BRA `(.L_x_114) ;  /* 0x0000000000748947 */ /* 0x000fea0003800000 */
[----:B------:R-:W-:-:S07]  /*31c0*/  IMAD.MOV.U32 R20, RZ, RZ, 0x3b8 ;  /* 0x000003b8ff147424 */ /* 0x000fce00078e00ff */
.L_x_116:
        /* <DEDUP_REMOVED lines=27> */
.L_x_160:
[----:B------:R-:W-:Y:S05]  /*3380*/  @P0 BRA `(.L_x_116) ;  /* 0xfffffffc00900947 */ /* 0x000fea000383ffff */
.L_x_114:
[----:B------:R-:W-:Y:S01]  /*3390*/  UMOV UR5, 0xffffffff ;  /* 0xffffffff00057882 */ /* 0x000fe20000000000 */
[----:B------:R-:W-:Y:S02]  /*33a0*/  ISETP.NE.AND P0, PT, R18, 0x65, PT ;  /* 0x000000651200780c */ /* 0x000fe40003f05270 */
[----:B------:R-:W-:Y:S11]  /*33b0*/  BRA.DIV UR5, `(.L_x_117) ;  /* 0x0000001e05047947 */ /* 0x000ff6000b800000 */
[----:B------:R-:W0:Y:S01]  /*33c0*/  S2R R26, SR_GEMASK ;  /* 0x00000000001a7919 */ /* 0x000e220000003c00 */
[----:B------:R-:W-:Y:S01]  /*33d0*/  VOTE.ANY R21, PT, !P0 ;  /* 0x0000000000157806 */ /* 0x000fe200040e0100 */
[----:B------:R-:W-:-:S03]  /*33e0*/  VIADD R17, R38, 0x2 ;  /* 0x0000000226117836 */ /* 0x000fc60000000000 */
[----:B0-----:R-:W-:-:S05]  /*33f0*/  LOP3.LUT R21, R21, 0x80000000, R26, 0xec, !PT ;  /* 0x8000000015157812 */ /* 0x001fca00078eec1a */
[----:B------:R-:W-:-:S05]  /*3400*/  VIADD R16, R21, 0xffffffff ;  /* 0xffffffff15107836 */ /* 0x000fca0000000000 */
[----:B------:R-:W-:Y:S01]  /*3410*/  LOP3.LUT R16, R21, R16, RZ, 0xc, !PT ;  /* 0x0000001015107212 */ /* 0x000fe200078e0cff */
[----:B------:R-:W-:-:S03]  /*3420*/  VIADD R21, R38, 0x10 ;  /* 0x0000001026157836 */ /* 0x000fc60000000000 */
[----:B------:R-:W0:Y:S02]  /*3430*/  POPC R20, R16 ;  /* 0x0000001000147309 */ /* 0x000e240000000000 */
[----:B0-----:R-:W0:Y:S01]  /*3440*/  SHFL.DOWN PT, R22, R19, 0x1, R20 ;  /* 0x0820000013167989 */ /* 0x001e2200000e0014 */
[-C--:B------:R-:W-:Y:S02]  /*3450*/  ISETP.GE.AND P0, PT, R38, R20.reuse, PT ;  /* 0x000000142600720c */ /* 0x080fe40003f06270 */
[-C--:B------:R-:W-:Y:S02]  /*3460*/  ISETP.GT.AND P2, PT, R21, R20.reuse, PT ;  /* 0x000000141500720c */ /* 0x080fe40003f44270 */
[----:B0-----:R-:W-:Y:S02]  /*3470*/  SEL R22, R22, RZ, !P0 ;  /* 0x000000ff16167207 */ /* 0x001fe40004000000 */
[----:B------:R-:W-:Y:S01]  /*3480*/  ISETP.GT.AND P0, PT, R17, R20, PT ;  /* 0x000000141100720c */ /* 0x000fe20003f04270 */
[----:B------:R-:W-:-:S02]  /*3490*/  VIADD R17, R38, 0x4 ;  /* 0x0000000426117836 */ /* 0x000fc40000000000 */
        /* <DEDUP_REMOVED lines=8> */
[----:B------:R-:W-:Y:S02]  /*3520*/  ISETP.GT.AND P0, PT, R17, R20, PT ;  /* 0x000000141100720c */ /* 0x000fe40003f04270 */
[----:B------:R-:W0:Y:S01]  /*3530*/  LDC.64 R16, c[0x0][0x390] ;  /* 0x0000e400ff107b82 */ /* 0x000e220000000a00 */
[----:B------:R-:W-:-:S05]  /*3540*/  IMAD.IADD R19, R45, 0x1, R22 ;  /* 0x000000012d137824 */ /* 0x000fca00078e0216 */
[----:B------:R-:W1:Y:S01]  /*3550*/  SHFL.DOWN PT, R22, R19, 0x8, R20 ;  /* 0x0900000013167989 */ /* 0x000e6200000e0014 */
[----:B0-----:R-:W-:-:S05]  /*3560*/  IADD3 R44, P3, PT, R16, 0x100, RZ ;  /* 0x00000100102c7810 */ /* 0x001fca0007f7e0ff */
[----:B------:R-:W-:Y:S01]  /*3570*/  IMAD.X R45, RZ, RZ, R17, P3 ;  /* 0x000000ffff2d7224 */ /* 0x000fe200018e0611 */
[----:B-1----:R-:W-:Y:S02]  /*3580*/  SEL R22, R22, RZ, !P0 ;  /* 0x000000ff16167207 */ /* 0x002fe40004000000 */
[----:B------:R-:W-:-:S03]  /*3590*/  ISETP.NE.AND P0, PT, R18, 0x65, PT ;  /* 0x000000651200780c */ /* 0x000fc60003f05270 */
[----:B------:R-:W-:-:S05]  /*35a0*/  IMAD.IADD R43, R19, 0x1, R22 ;  /* 0x00000001132b7824 */ /* 0x000fca00078e0216 */
[----:B------:R-:W0:Y:S05]  /*35b0*/  SHFL.DOWN PT, R22, R43, 0x10, R20 ;  /* 0x0a0000002b167989 */ /* 0x000e2a00000e0014 */
[----:B------:R-:W-:Y:S02]  /*35c0*/  VOTE.ALL P0, P0 ;  /* 0x0000000000ff7806 */ /* 0x000fe40000000000 */
[----:B0-----:R-:W-:-:S05]  /*35d0*/  SEL R22, R22, RZ, !P2 ;  /* 0x000000ff16167207 */ /* 0x001fca0005000000 */
[----:B------:R-:W-:-:S07]  /*35e0*/  IMAD.IADD R46, R43, 0x1, R22 ;  /* 0x000000012b2e7824 */ /* 0x000fce00078e0216 */
.L_x_169:
[----:B------:R-:W-:Y:S05]  /*35f0*/  @!P0 BRA `(.L_x_118) ;  /* 0x00000004002c8947 */ /* 0x000fea0003800000 */
[----:B------:R-:W-:-:S07]  /*3600*/  IMAD.MOV.U32 R43, RZ, RZ, 0x3b8 ;  /* 0x000003b8ff2b7424 */ /* 0x000fce00078e00ff */
.L_x_124:
        /* <DEDUP_REMOVED lines=8> */
.L_x_172:
[----:B------:R-:W-:Y:S05]  /*3690*/  @!P0 BRA `(.L_x_120) ;  /* 0x0000000000748947 */ /* 0x000fea0003800000 */
[----:B------:R-:W-:-:S07]  /*36a0*/  IMAD.MOV.U32 R20, RZ, RZ, R43 ;  /* 0x000000ffff147224 */ /* 0x000fce00078e002b */
.L_x_122:
        /* <DEDUP_REMOVED lines=27> */
.L_x_175:
[----:B------:R-:W-:Y:S05]  /*3860*/  @P0 BRA `(.L_x_122) ;  /* 0xfffffffc00900947 */ /* 0x000fea000383ffff */
.L_x_120:
[----:B------:R-:W-:Y:S01]  /*3870*/  UMOV UR5, 0xffffffff ;  /* 0xffffffff00057882 */ /* 0x000fe20000000000 */
[----:B------:R-:W-:Y:S02]  /*3880*/  ISETP.NE.AND P0, PT, R18, 0x65, PT ;  /* 0x000000651200780c */ /* 0x000fe40003f05270 */
[----:B------:R-:W-:Y:S11]  /*3890*/  BRA.DIV UR5, `(.L_x_123) ;  /* 0x0000001e05107947 */ /* 0x000ff6000b800000 */
[----:B------:R-:W-:Y:S01]  /*38a0*/  VOTE.ANY R21, PT, !P0 ;  /* 0x0000000000157806 */ /* 0x000fe200040e0100 */
[----:B------:R-:W-:Y:S02]  /*38b0*/  VIADD R17, R38, 0x2 ;  /* 0x0000000226117836 */ /* 0x000fe40000000000 */
[----:B------:R-:W-:Y:S01]  /*38c0*/  VIADD R37, R37, 0xffffffe0 ;  /* 0xffffffe025257836 */ /* 0x000fe20000000000 */
[----:B------:R-:W-:-:S05]  /*38d0*/  LOP3.LUT R21, R21, 0x80000000, R26, 0xec, !PT ;  /* 0x8000000015157812 */ /* 0x000fca00078eec1a */
[----:B------:R-:W-:-:S05]  /*38e0*/  VIADD R16, R21, 0xffffffff ;  /* 0xffffffff15107836 */ /* 0x000fca0000000000 */
[----:B------:R-:W-:-:S04]  /*38f0*/  LOP3.LUT R16, R21, R16, RZ, 0xc, !PT ;  /* 0x0000001015107212 */ /* 0x000fc800078e0cff */
        /* <DEDUP_REMOVED lines=16> */
[----:B------:R-:W-:-:S03]  /*3a00*/  IMAD.IADD R19, R49, 0x1, R22 ;  /* 0x0000000131137824 */ /* 0x000fc600078e0216 */
[----:B------:R-:W-:Y:S02]  /*3a10*/  ISETP.GT.AND P2, PT, R17, R20, PT ;  /* 0x000000141100720c */ /* 0x000fe40003f44270 */
        /* <DEDUP_REMOVED lines=8> */
.L_x_184:
[----:B------:R-:W-:Y:S05]  /*3aa0*/  @P0 BRA `(.L_x_124) ;  /* 0xfffffff800d80947 */ /* 0x000fea000383ffff */
.L_x_118:
        /* <DEDUP_REMOVED lines=15> */
.L_x_112:
        /* <DEDUP_REMOVED lines=9> */
.L_x_111:
[----:B------:R-:W-:Y:S01]  /*3c30*/  IMAD.IADD R45, R4, 0x1, R44 ;  /* 0x00000001042d7824 */ /* 0x000fe200078e022c */
[----:B------:R-:W-:Y:S01]  /*3c40*/  BAR.SYNC.DEFER_BLOCKING 0x0 ;  /* 0x0000000000007b1d */ /* 0x000fe20000010000 */
[----:B------:R-:W-:Y:S02]  /*3c50*/  ISETP.NE.AND P0, PT, R2, RZ, PT ;  /* 0x000000ff0200720c */ /* 0x000fe40003f05270 */
[----:B------:R-:W-:-:S05]  /*3c60*/  IMAD.IADD R4, R5, 0x1, R45 ;  /* 0x0000000105047824 */ /* 0x000fca00078e022d */
[----:B------:R-:W0:Y:S01]  /*3c70*/  S2UR UR5, SR_CTAID.X ;  /* 0x00000000000579c3 */ /* 0x000e220000002500 */
[----:B------:R-:W-:Y:S01]  /*3c80*/  IMAD.IADD R5, R6, 0x1, R4 ;  /* 0x0000000106057824 */ /* 0x000fe200078e0204 */
[----:B------:R-:W1:Y:S03]  /*3c90*/  LDCU.64 UR6, c[0x0][0x388] ;  /* 0x00007100ff0677ac */ /* 0x000e660008000a00 */
[----:B------:R-:W-:-:S04]  /*3ca0*/  IMAD.IADD R6, R7, 0x1, R5 ;  /* 0x0000000107067824 */ /* 0x000fc800078e0205 */
[----:B------:R-:W-:-:S04]  /*3cb0*/  IMAD.IADD R7, R8, 0x1, R6 ;  /* 0x0000000108077824 */ /* 0x000fc800078e0206 */
[----:B------:R-:W-:-:S04]  /*3cc0*/  IMAD.IADD R8, R9, 0x1, R7 ;  /* 0x0000000109087824 */ /* 0x000fc800078e0207 */
[----:B------:R-:W-:Y:S01]  /*3cd0*/  IMAD.IADD R9, R10, 0x1, R8 ;  /* 0x000000010a097824 */ /* 0x000fe200078e0208 */
[----:B------:R-:W-:Y:S03]  /*3ce0*/  STS.64 [R40], R44 ;  /* 0x0000002c28007388 */ /* 0x000fe60000000a00 */
[----:B------:R-:W-:Y:S01]  /*3cf0*/  IMAD.IADD R10, R11, 0x1, R9 ;  /* 0x000000010b0a7824 */ /* 0x000fe200078e0209 */
[----:B------:R2:W-:Y:S03]  /*3d00*/  STS.64 [R40+0x8], R4 ;  /* 0x0000080428007388 */ /* 0x0005e60000000a00 */
[----:B------:R-:W-:Y:S01]  /*3d10*/  IMAD.IADD R11, R12, 0x1, R10 ;  /* 0x000000010c0b7824 */ /* 0x000fe200078e020a */
[----:B------:R3:W-:Y:S03]  /*3d20*/  STS.64 [R40+0x10], R6 ;  /* 0x0000100628007388 */ /* 0x0007e60000000a00 */
[----:B------:R-:W-:Y:S01]  /*3d30*/  IMAD.IADD R12, R13, 0x1, R11 ;  /* 0x000000010d0c7824 */ /* 0x000fe200078e020b */
[----:B------:R-:W-:Y:S03]  /*3d40*/  STS.64 [R40+0x18], R8 ;  /* 0x0000180828007388 */ /* 0x000fe60000000a00 */
[----:B------:R-:W-:Y:S01]  /*3d50*/  IMAD.IADD R13, R14, 0x1, R12 ;  /* 0x000000010e0d7824 */ /* 0x000fe200078e020c */
[----:B------:R-:W-:Y:S01]  /*3d60*/  STS.64 [R40+0x20], R10 ;  /* 0x0000200a28007388 */ /* 0x000fe20000000a00 */
[----:B--2---:R-:W0:Y:S02]  /*3d70*/  LDC R4, c[0x0][0x398] ;  /* 0x0000e600ff047b82 */ /* 0x004e240000000800 */
[----:B------:R-:W-:Y:S01]  /*3d80*/  IMAD.IADD R14, R15, 0x1, R13 ;  /* 0x000000010f0e7824 */ /* 0x000fe200078e020d */
[----:B------:R2:W-:Y:S03]  /*3d90*/  STS.64 [R40+0x28], R12 ;  /* 0x0000280c28007388 */ /* 0x0005e60000000a00 */
[----:B------:R-:W-:Y:S01]  /*3da0*/  IMAD.IADD R15, R28, 0x1, R14 ;  /* 0x000000011c0f7824 */ /* 0x000fe200078e020e */
[----:B------:R-:W4:Y:S03]  /*3db0*/  S2R R5, SR_TID.X ;  /* 0x0000000000057919 */ /* 0x000f260000002100 */
[----:B------:R-:W-:Y:S01]  /*3dc0*/  IMAD.IADD R16, R29, 0x1, R15 ;  /* 0x000000011d107824 */ /* 0x000fe200078e020f */
[----:B------:R-:W-:Y:S03]  /*3dd0*/  STS.64 [R40+0x30], R14 ;  /* 0x0000300e28007388 */ /* 0x000fe60000000a00 */
[----:B------:R-:W-:Y:S01]  /*3de0*/  IMAD.IADD R17, R30, 0x1, R16 ;  /* 0x000000011e117824 */ /* 0x000fe200078e0210 */
[----:B---3--:R-:W3:Y:S03]  /*3df0*/  S2R R6, SR_TID.X ;  /* 0x0000000000067919 */ /* 0x008ee60000002100 */
[----:B------:R-:W-:Y:S01]  /*3e00*/  IMAD.IADD R18, R31, 0x1, R17 ;  /* 0x000000011f127824 */ /* 0x000fe200078e0211 */
[----:B------:R-:W-:Y:S03]  /*3e10*/  STS.64 [R40+0x38], R16 ;  /* 0x0000381028007388 */ /* 0x000fe60000000a00 */
[----:B------:R-:W-:-:S02]  /*3e20*/  IMAD.IADD R19, R32, 0x1, R18 ;  /* 0x0000000120137824 */ /* 0x000fc400078e0212 */
[----:B0-----:R-:W-:Y:S02]  /*3e30*/  VIADD R4, R4, UR5 ;  /* 0x0000000504047c36 */ /* 0x001fe40008000000 */
[----:B------:R-:W-:Y:S01]  /*3e40*/  IMAD.IADD R20, R33, 0x1, R19 ;  /* 0x0000000121147824 */ /* 0x000fe200078e0213 */
[----:B------:R-:W-:Y:S01]  /*3e50*/  STS.64 [R40+0x40], R18 ;  /* 0x0000401228007388 */ /* 0x000fe20000000a00 */
[----:B--2---:R-:W-:Y:S02]  /*3e60*/  IMAD R12, R4, 0x2100, RZ ;  /* 0x00002100040c7824 */ /* 0x004fe400078e02ff */
[----:B------:R-:W-:-:S04]  /*3e70*/  IMAD.IADD R21, R34, 0x1, R20 ;  /* 0x0000000122157824 */ /* 0x000fc800078e0214 */
[----:B------:R-:W-:Y:S01]  /*3e80*/  IMAD.IADD R22, R35, 0x1, R21 ;  /* 0x0000000123167824 */ /* 0x000fe200078e0215 */
[----:B------:R-:W-:Y:S03]  /*3e90*/  STS.64 [R40+0x48], R20 ;  /* 0x0000481428007388 */ /* 0x000fe60000000a00 */
[----:B------:R-:W-:Y:S01]  /*3ea0*/  IMAD.IADD R23, R36, 0x1, R22 ;  /* 0x0000000124177824 */ /* 0x000fe200078e0216 */
[C---:B----4-:R-:W-:Y:S02]  /*3eb0*/  LOP3.LUT R4, R5.reuse, 0x1f, RZ, 0xc0, !PT ;  /* 0x0000001f05047812 */ /* 0x050fe400078ec0ff */
[----:B------:R-:W-:Y:S02]  /*3ec0*/  LOP3.LUT R10, R5, 0x3e0, RZ, 0xc0, !PT ;  /* 0x000003e0050a7812 */ /* 0x000fe400078ec0ff */
[----:B------:R-:W-:Y:S01]  /*3ed0*/  STS.64 [R40+0x50], R22 ;  /* 0x0000501628007388 */ /* 0x000fe20000000a00 */
[----:B------:R-:W-:-:S03]  /*3ee0*/  NOP ;  /* 0x0000000000007918 */ /* 0x000fc60000000000 */
[----:B------:R-:W-:Y:S01]  /*3ef0*/  LDS R45, [R41] ;  /* 0x00000000292d7984 */ /* 0x000fe20000000800 */
[----:B---3--:R-:W-:Y:S01]  /*3f00*/  LOP3.LUT R8, R6, 0x3e0, RZ, 0xc0, !PT ;  /* 0x000003e006087812 */ /* 0x008fe200078ec0ff */
[----:B------:R-:W-:Y:S02]  /*3f10*/  IMAD R10, R10, 0x16, R4 ;  /* 0x000000160a0a7824 */ /* 0x000fe400078e0204 */
        /* <DEDUP_REMOVED lines=20> */
[----:B------:R0:W-:Y:S04]  /*4060*/  LDS R25, [R41+0xa80] ;  /* 0x000a800029197984 */ /* 0x0001e80000000800 */
[----:B------:R2:W-:Y:S01]  /*4070*/  @!P0 STS [UR4+0x8400], R0 ;  /* 0x00840000ff008988 */ /* 0x0005e20008000804 */
[----:B------:R-:W-:Y:S01]  /*4080*/  BAR.SYNC.DEFER_BLOCKING 0x0 ;  /* 0x0000000000007b1d */ /* 0x000fe20000010000 */
[----:B0-----:R-:W-:Y:S01]  /*4090*/  LOP3.LUT R41, R6, 0x1f, RZ, 0xc0, !PT ;  /* 0x0000001f06297812 */ /* 0x001fe200078ec0ff */
[----:B------:R-:W-:Y:S01]  /*40a0*/  VIADD R6, R10, 0x60 ;  /* 0x000000600a067836 */ /* 0x000fe20000000000 */
[----:B------:R-:W-:-:S03]  /*40b0*/  IADD3 R5, P0, PT, R12, R3, RZ ;  /* 0x000000030c057210 */ /* 0x000fc60007f1e0ff */
[----:B------:R-:W-:Y:S02]  /*40c0*/  IMAD R8, R8, 0x16, R41 ;  /* 0x0000001608087824 */ /* 0x000fe400078e0229 */
[----:B--2---:R-:W-:Y:S01]  /*40d0*/  IMAD.X R0, RZ, RZ, RZ, P0 ;  /* 0x000000ffff007224 */ /* 0x004fe200000e06ff */
[----:B-1----:R-:W-:Y:S01]  /*40e0*/  LEA R4, P0, R5, UR6, 0x2 ;  /* 0x0000000605047c11 */ /* 0x002fe2000f8010ff */
[----:B------:R-:W-:-:S03]  /*40f0*/  VIADD R41, R10, 0x20 ;  /* 0x000000200a297836 */ /* 0x000fc60000000000 */
[----:B------:R-:W-:Y:S01]  /*4100*/  LEA.HI.X R5, R5, UR7, R0, 0x2, P0 ;  /* 0x0000000705057c11 */ /* 0x000fe200080f1400 */
[C---:B------:R-:W-:Y:S01]  /*4110*/  VIADD R0, R8.reuse, 0xc0 ;  /* 0x000000c008007836 */ /* 0x040fe20000000000 */
[----:B------:R-:W0:Y:S02]  /*4120*/  LDS R2, [UR4+0x8400] ;  /* 0x00840004ff027984 */ /* 0x000e240008000800 */
[-C--:B0-----:R-:W-:Y:S01]  /*4130*/  ISETP.GE.AND P6, PT, R3, R2.reuse, PT ;  /* 0x000000020300720c */ /* 0x081fe20003fc6270 */
[C---:B------:R-:W-:Y:S01]  /*4140*/  VIADD R3, R8.reuse, 0x80 ;  /* 0x0000008008037836 */ /* 0x040fe20000000000 */
[-C--:B------:R-:W-:Y:S01]  /*4150*/  ISETP.GE.AND P5, PT, R41, R2.reuse, PT ;  /* 0x000000022900720c */ /* 0x080fe20003fa6270 */
[----:B------:R-:W-:Y:S01]  /*4160*/  VIADD R41, R8, 0xa0 ;  /* 0x000000a008297836 */ /* 0x000fe20000000000 */
[-C--:B------:R-:W-:Y:S01]  /*4170*/  ISETP.GE.AND P0, PT, R6, R2.reuse, PT ;  /* 0x000000020600720c */ /* 0x080fe20003f06270 */
[C---:B------:R-:W-:Y:S01]  /*4180*/  VIADD R6, R8.reuse, 0xe0 ;  /* 0x000000e008067836 */ /* 0x040fe20000000000 */
[-C--:B------:R-:W-:Y:S01]  /*4190*/  ISETP.GE.AND P3, PT, R3, R2.reuse, PT ;  /* 0x000000020300720c */ /* 0x080fe20003f66270 */
[----:B------:R-:W-:Y:S01]  /*41a0*/  VIADD R3, R8, 0x100 ;  /* 0x0000010008037836 */ /* 0x000fe20000000000 */
[-C--:B------:R-:W-:Y:S01]  /*41b0*/  ISETP.GE.AND P2, PT, R0, R2.reuse, PT ;  /* 0x000000020000720c */ /* 0x080fe20003f46270 */
[----:B------:R-:W-:Y:S01]  /*41c0*/  VIADD R0, R10, 0x40 ;  /* 0x000000400a007836 */ /* 0x000fe20000000000 */
[-C--:B------:R-:W-:Y:S01]  /*41d0*/  ISETP.GE.AND P4, PT, R41, R2.reuse, PT ;  /* 0x000000022900720c */ /* 0x080fe20003f86270 */
[----:B------:R-:W-:Y:S01]  /*41e0*/  VIADD R41, R8, 0x120 ;  /* 0x0000012008297836 */ /* 0x000fe20000000000 */
[-C--:B------:R-:W-:Y:S01]  /*41f0*/  ISETP.GE.AND P1, PT, R6, R2.reuse, PT ;  /* 0x000000020600720c */ /* 0x080fe20003f26270 */
[----:B------:R-:W-:Y:S01]  /*4200*/  @!P6 STG.E desc[UR8][R4.64], R45 ;  /* 0x0000002d0400e986 */ /* 0x000fe2000c101908 */
[----:B------:R-:W-:Y:S01]  /*4210*/  ISETP.GE.AND P6, PT, R3, R2, PT ;  /* 0x000000020300720c */ /* 0x000fe20003fc6270 */
[----:B------:R-:W-:-:S02]  /*4220*/  VIADD R3, R10, 0x140 ;  /* 0x000001400a037836 */ /* 0x000fc40000000000 */
[----:B------:R-:W-:Y:S01]  /*4230*/  @!P5 STG.E desc[UR8][R4.64+0x80], R47 ;  /* 0x0000802f0400d986 */ /* 0x000fe2000c101908 */
[-C--:B------:R-:W-:Y:S01]  /*4240*/  ISETP.GE.AND P5, PT, R41, R2.reuse, PT ;  /* 0x000000022900720c */ /* 0x080fe20003fa6270 */
[C---:B------:R-:W-:Y:S02]  /*4250*/  VIADD R41, R10.reuse, 0x160 ;  /* 0x000001600a297836 */ /* 0x040fe40000000000 */
[----:B------:R-:W-:Y:S01]  /*4260*/  @!P0 STG.E desc[UR8][R4.64+0x180], R49 ;  /* 0x0001803104008986 */ /* 0x000fe2000c101908 */
[-C--:B------:R-:W-:Y:S01]  /*4270*/  ISETP.GE.AND P0, PT, R3, R2.reuse, PT ;  /* 0x000000020300720c */ /* 0x080fe20003f06270 */
[C---:B------:R-:W-:Y:S02]  /*4280*/  VIADD R3, R10.reuse, 0x180 ;  /* 0x000001800a037836 */ /* 0x040fe40000000000 */
[----:B------:R-:W-:Y:S01]  /*4290*/  @!P3 STG.E desc[UR8][R4.64+0x200], R51 ;  /* 0x000200330400b986 */ /* 0x000fe2000c101908 */
[----:B------:R-:W-:Y:S01]  /*42a0*/  ISETP.GE.AND P3, PT, R41, R2, PT ;  /* 0x000000022900720c */ /* 0x000fe20003f66270 */
[----:B------:R-:W-:-:S02]  /*42b0*/  VIADD R41, R10, 0x1a0 ;  /* 0x000001a00a297836 */ /* 0x000fc40000000000 */
[----:B------:R-:W-:Y:S01]  /*42c0*/  @!P2 STG.E desc[UR8][R4.64+0x300], R43 ;  /* 0x0003002b0400a986 */ /* 0x000fe2000c101908 */
[-C--:B------:R-:W-:Y:S01]  /*42d0*/  ISETP.GE.AND P2, PT, R3, R2.reuse, PT ;  /* 0x000000020300720c */ /* 0x080fe20003f46270 */
[----:B------:R-:W-:Y:S02]  /*42e0*/  VIADD R3, R8, 0x1c0 ;  /* 0x000001c008037836 */ /* 0x000fe40000000000 */
[----:B------:R-:W-:Y:S01]  /*42f0*/  @!P4 STG.E desc[UR8][R4.64+0x280], R53 ;  /* 0x000280350400c986 */ /* 0x000fe2000c101908 */
[----:B------:R-:W-:-:S03]  /*4300*/  ISETP.GE.AND P4, PT, R0, R2, PT ;  /* 0x000000020000720c */ /* 0x000fc60003f86270 */
[----:B------:R0:W-:Y:S01]  /*4310*/  @!P1 STG.E desc[UR8][R4.64+0x380], R37 ;  /* 0x0003802504009986 */ /* 0x0001e2000c101908 */
[-C--:B------:R-:W-:Y:S01]  /*4320*/  ISETP.GE.AND P1, PT, R41, R2.reuse, PT ;  /* 0x000000022900720c */ /* 0x080fe20003f26270 */
[C---:B------:R-:W-:Y:S02]  /*4330*/  VIADD R41, R8.reuse, 0x1e0 ;  /* 0x000001e008297836 */ /* 0x040fe40000000000 */
[----:B------:R-:W-:Y:S01]  /*4340*/  @!P6 STG.E desc[UR8][R4.64+0x400], R35 ;  /* 0x000400230400e986 */ /* 0x000fe2000c101908 */
[-C--:B------:R-:W-:Y:S01]  /*4350*/  ISETP.GE.AND P6, PT, R3, R2.reuse, PT ;  /* 0x000000020300720c */ /* 0x080fe20003fc6270 */
[----:B------:R-:W-:Y:S02]  /*4360*/  VIADD R3, R8, 0x200 ;  /* 0x0000020008037836 */ /* 0x000fe40000000000 */
[----:B------:R1:W-:Y:S01]  /*4370*/  @!P5 STG.E desc[UR8][R4.64+0x480], R33 ;  /* 0x000480210400d986 */ /* 0x0003e2000c101908 */
[----:B------:R-:W-:Y:S01]  /*4380*/  ISETP.GE.AND P5, PT, R41, R2, PT ;  /* 0x000000022900720c */ /* 0x000fe20003fa6270 */
[----:B------:R-:W-:-:S02]  /*4390*/  VIADD R41, R10, 0x220 ;  /* 0x000002200a297836 */ /* 0x000fc40000000000 */
[----:B------:R2:W-:Y:S01]  /*43a0*/  @!P0 STG.E desc[UR8][R4.64+0x500], R31 ;  /* 0x0005001f04008986 */ /* 0x0005e2000c101908 */
[-C--:B------:R-:W-:Y:S01]  /*43b0*/  ISETP.GE.AND P0, PT, R3, R2.reuse, PT ;  /* 0x000000020300720c */ /* 0x080fe20003f06270 */
[----:B0-----:R-:W-:Y:S02]  /*43c0*/  VIADD R37, R10, 0x240 ;  /* 0x000002400a257836 */ /* 0x001fe40000000000 */
[C---:B------:R-:W-:Y:S01]  /*43d0*/  VIADD R3, R8.reuse, 0x260 ;  /* 0x0000026008037836 */ /* 0x040fe20000000000 */
[----:B------:R2:W-:Y:S01]  /*43e0*/  @!P4 STG.E desc[UR8][R4.64+0x100], R29 ;  /* 0x0001001d0400c986 */ /* 0x0005e2000c101908 */
[-C--:B------:R-:W-:Y:S01]  /*43f0*/  ISETP.GE.AND P4, PT, R41, R2.reuse, PT ;  /* 0x000000022900720c */ /* 0x080fe20003f86270 */
[----:B-1----:R-:W-:Y:S02]  /*4400*/  VIADD R33, R8, 0x280 ;  /* 0x0000028008217836 */ /* 0x002fe40000000000 */
        /* <DEDUP_REMOVED lines=17> */
.L_x_98:
[----:B------:R-:W-:Y:S01]  /*4520*/  BSSY B1, `(.L_x_125) ;  /* 0x0000006000017945 */ /* 0x000fe20003800000 */
[----:B------:R-:W-:Y:S01]  /*4530*/  PLOP3.LUT P0, PT, P0, PT, PT, 0x8, 0x80 ;  /* 0x000000000080781c */ /* 0x000fe2000070e170 */
[----:B------:R-:W-:-:S12]  /*4540*/  IMAD.MOV.U32 R21, RZ, RZ, -0x1 ;  /* 0xffffffffff157424 */ /* 0x000fd800078e00ff */
[----:B------:R-:W-:Y:S05]  /*4550*/  WARPSYNC.COLLECTIVE R21, `(.L_x_126) ;  /* 0x0000000015087348 */ /* 0x000fea0003c00000 */
[----:B------:R-:W-:Y:S01]  /*4560*/  VOTE.ANY P0, P0 ;  /* 0x0000000000ff7806 */ /* 0x000fe20000000100 */
[----:B------:R-:W-:-:S12]  /*4570*/  ENDCOLLECTIVE ;  /* 0x000000000000791b */ /* 0x000fd80003800000 */
.L_x_126:
[----:B------:R-:W-:Y:S05]  /*4580*/  BSYNC B1 ;  /* 0x0000000000017941 */ /* 0x000fea0003800000 */
.L_x_125:
[----:B------:R-:W-:Y:S05]  /*4590*/  BRA `(.L_x_127) ;  /* 0xffffffc800787947 */ /* 0x000fea000383ffff */
.L_x_100:
[----:B------:R-:W-:Y:S01]  /*45a0*/  BSSY B1, `(.L_x_128) ;  /* 0x0000006000017945 */ /* 0x000fe20003800000 */
[----:B------:R-:W-:Y:S01]  /*45b0*/  PLOP3.LUT P0, PT, P0, PT, PT, 0x8, 0x80 ;  /* 0x000000000080781c */ /* 0x000fe2000070e170 */
[----:B------:R-:W-:-:S12]  /*45c0*/  IMAD.MOV.U32 R21, RZ, RZ, -0x1 ;  /* 0xffffffffff157424 */ /* 0x000fd800078e00ff */
[----:B------:R-:W-:Y:S05]  /*45d0*/  WARPSYNC.COLLECTIVE R21, `(.L_x_129) ;  /* 0x0000000015087348 */ /* 0x000fea0003c00000 */
[----:B------:R-:W-:Y:S01]  /*45e0*/  VOTE.ANY P0, P0 ;  /* 0x0000000000ff7806 */ /* 0x000fe20000000100 */
[----:B------:R-:W-:-:S12]  /*45f0*/  ENDCOLLECTIVE ;  /* 0x000000000000791b */ /* 0x000fd80003800000 */
.L_x_129:
[----:B------:R-:W-:Y:S05]  /*4600*/  BSYNC B1 ;  /* 0x0000000000017941 */ /* 0x000fea0003800000 */
.L_x_128:
[----:B------:R-:W-:Y:S05]  /*4610*/  BRA `(.L_x_130) ;  /* 0xffffffc800cc7947 */ /* 0x000fea000383ffff */
.L_x_102:
[----:B------:R-:W0:Y:S01]  /*4620*/  S2R R30, SR_GEMASK ;  /* 0x00000000001e7919 */ /* 0x000e220000003c00 */
[----:B------:R-:W-:Y:S01]  /*4630*/  BSSY B1, `(.L_x_131) ;  /* 0x0000006000017945 */ /* 0x000fe20003800000 */
[----:B------:R-:W-:Y:S01]  /*4640*/  PLOP3.LUT P0, PT, P0, PT, PT, 0x8, 0x80 ;  /* 0x000000000080781c */ /* 0x000fe2000070e170 */
[----:B------:R-:W-:-:S12]  /*4650*/  IMAD.MOV.U32 R21, RZ, RZ, -0x1 ;  /* 0xffffffffff157424 */ /* 0x000fd800078e00ff */
[----:B0-----:R-:W-:Y:S05]  /*4660*/  WARPSYNC.COLLECTIVE R21, `(.L_x_132) ;  /* 0x0000000015087348 */ /* 0x001fea0003c00000 */
[----:B------:R-:W-:Y:S01]  /*4670*/  VOTE.ANY R21, PT, P0 ;  /* 0x0000000000157806 */ /* 0x000fe200000e0100 */
[----:B0-----:R-:W-:Y:S06]  /*4680*/  ENDCOLLECTIVE ;  /* 0x000000000000791b */ /* 0x001fec0003800000 */
.L_x_132:
[----:B------:R-:W-:Y:S05]  /*4690*/  BSYNC B1 ;  /* 0x0000000000017941 */ /* 0x000fea0003800000 */
.L_x_131:
[----:B------:R-:W-:Y:S01]  /*46a0*/  LOP3.LUT R21, R21, 0x80000000, R30, 0xec, !PT ;  /* 0x8000000015157812 */ /* 0x000fe200078eec1e */
[----:B------:R-:W-:Y:S02]  /*46b0*/  IMAD.MOV.U32 R17, RZ, RZ, 0x1 ;  /* 0x00000001ff117424 */ /* 0x000fe400078e00ff */
[----:B------:R-:W-:Y:S02]  /*46c0*/  VIADD R41, R39, 0x2 ;  /* 0x0000000227297836 */ /* 0x000fe40000000000 */
[----:B------:R-:W-:Y:S02]  /*46d0*/  VIADD R16, R21, 0xffffffff ;  /* 0xffffffff15107836 */ /* 0x000fe40000000000 */
[C---:B------:R-:W-:Y:S02]  /*46e0*/  VIADD R43, R39.reuse, 0x4 ;  /* 0x00000004272b7836 */ /* 0x040fe40000000000 */
[----:B------:R-:W-:Y:S01]  /*46f0*/  VIADD R44, R39, 0x8 ;  /* 0x00000008272c7836 */ /* 0x000fe20000000000 */
[----:B------:R-:W-:Y:S01]  /*4700*/  LOP3.LUT R28, R21, R16, RZ, 0xc, !PT ;  /* 0x00000010151c7212 */ /* 0x000fe200078e0cff */
[----:B------:R-:W-:-:S02]  /*4710*/  IMAD.MOV.U32 R16, RZ, RZ, R27 ;  /* 0x000000ffff107224 */ /* 0x000fc400078e001b */
[----:B------:R-:W-:Y:S01]  /*4720*/  IMAD.MOV.U32 R21, RZ, RZ, -0x1 ;  /* 0xffffffffff157424 */ /* 0x000fe200078e00ff */
[----:B------:R0:W1:Y:S01]  /*4730*/  POPC R20, R28 ;  /* 0x0000001c00147309 */ /* 0x0000620000000000 */
[----:B------:R-:W-:-:S07]  /*4740*/  VIADD R45, R39, 0x10 ;  /* 0x00000010272d7836 */ /* 0x000fce0000000000 */
[----:B01----:R-:W-:Y:S05]  /*4750*/  WARPSYNC.COLLECTIVE R21, `(.L_x_133) ;  /* 0x0000000015087348 */ /* 0x003fea0003c00000 */
[----:B-1----:R1:W2:Y:S02]  /*4760*/  SHFL.DOWN P3, R22, R16, R17, R20 ;  /* 0x0800001110167389 */ /* 0x0022a40000060014 */
[----:B012---:R-:W-:Y:S05]  /*4770*/  ENDCOLLECTIVE ;  /* 0x000000000000791b */ /* 0x007fea0003800000 */
.L_x_133:
[-C--:B------:R-:W-:Y:S02]  /*4780*/  ISETP.GE.AND P0, PT, R39, R20.reuse, PT ;  /* 0x000000142700720c */ /* 0x080fe40003f06270 */
[-C--:B------:R-:W-:Y:S01]  /*4790*/  ISETP.GT.AND P2, PT, R45, R20.reuse, PT ;  /* 0x000000142d00720c */ /* 0x080fe20003f44270 */
        /* <DEDUP_REMOVED lines=8> */
.L_x_134:
        /* <DEDUP_REMOVED lines=8> */
.L_x_135:
[----:B------:R-:W-:Y:S01]  /*48a0*/  IMAD.MOV.U32 R17, RZ, RZ, 0x8 ;  /* 0x00000008ff117424 */ /* 0x000fe200078e00ff */
[----:B------:R-:W-:Y:S02]  /*48b0*/  SEL R22, R22, RZ, !P0 ;  /* 0x000000ff16167207 */ /* 0x000fe40004000000 */
[----:B------:R-:W-:-:S03]  /*48c0*/  ISETP.GT.AND P0, PT, R44, R20, PT ;  /* 0x000000142c00720c */ /* 0x000fc60003f04270 */
[----:B------:R-:W-:Y:S02]  /*48d0*/  IMAD.IADD R27, R29, 0x1, R22 ;  /* 0x000000011d1b7824 */ /* 0x000fe400078e0216 */
[----:B------:R-:W0:Y:S02]  /*48e0*/  LDC.64 R28, c[0x0][0x390] ;  /* 0x0000e400ff1c7b82 */ /* 0x000e240000000a00 */
[----:B------:R-:W-:-:S07]  /*48f0*/  IMAD.MOV.U32 R16, RZ, RZ, R27 ;  /* 0x000000ffff107224 */ /* 0x000fce00078e001b */
[----:B0-----:R-:W-:Y:S05]  /*4900*/  WARPSYNC.COLLECTIVE R21, `(.L_x_136) ;  /* 0x0000000015087348 */ /* 0x001fea0003c00000 */
[----:B------:R1:W2:Y:S02]  /*4910*/  SHFL.DOWN P3, R22, R16, R17, R20 ;  /* 0x0800001110167389 */ /* 0x0002a40000060014 */
[----:B012---:R-:W-:Y:S05]  /*4920*/  ENDCOLLECTIVE ;  /* 0x000000000000791b */ /* 0x007fea0003800000 */
.L_x_136:
[----:B------:R-:W-:Y:S01]  /*4930*/  IMAD.MOV.U32 R17, RZ, RZ, 0x10 ;  /* 0x00000010ff117424 */ /* 0x000fe200078e00ff */
[----:B------:R-:W-:Y:S02]  /*4940*/  SEL R22, R22, RZ, !P0 ;  /* 0x000000ff16167207 */ /* 0x000fe40004000000 */
[----:B------:R-:W-:-:S03]  /*4950*/  ISETP.NE.AND P0, PT, R26, 0x65, PT ;  /* 0x000000651a00780c */ /* 0x000fc60003f05270 */
[----:B------:R-:W-:-:S04]  /*4960*/  IMAD.IADD R47, R27, 0x1, R22 ;  /* 0x000000011b2f7824 */ /* 0x000fc800078e0216 */
[----:B------:R-:W-:-:S07]  /*4970*/  IMAD.MOV.U32 R16, RZ, RZ, R47 ;  /* 0x000000ffff107224 */ /* 0x000fce00078e002f */
[----:B------:R-:W-:Y:S05]  /*4980*/  WARPSYNC.COLLECTIVE R21, `(.L_x_137) ;  /* 0x0000000015087348 */ /* 0x000fea0003c00000 */
[----:B------:R0:W1:Y:S02]  /*4990*/  SHFL.DOWN P3, R22, R16, R17, R20 ;  /* 0x0800001110167389 */ /* 0x0000640000060014 */
[----:B01----:R-:W-:Y:S05]  /*49a0*/  ENDCOLLECTIVE ;  /* 0x000000000000791b */ /* 0x003fea0003800000 */
.L_x_137:
[----:B------:R-:W-:Y:S05]  /*49b0*/  WARPSYNC.COLLECTIVE R21, `(.L_x_138) ;  /* 0x0000000015087348 */ /* 0x000fea0003c00000 */
[----:B------:R-:W-:Y:S01]  /*49c0*/  VOTE.ALL P0, P0 ;  /* 0x0000000000ff7806 */ /* 0x000fe20000000000 */
[----:B------:R-:W-:-:S12]  /*49d0*/  ENDCOLLECTIVE ;  /* 0x000000000000791b */ /* 0x000fd80003800000 */
.L_x_138:
[----:B------:R-:W-:Y:S02]  /*49e0*/  IADD3 R28, P3, PT, R28, 0x100, RZ ;  /* 0x000001001c1c7810 */ /* 0x000fe40007f7e0ff */
[----:B------:R-:W-:-:S03]  /*49f0*/  SEL R22, R22, RZ, !P2 ;  /* 0x000000ff16167207 */ /* 0x000fc60005000000 */
[----:B------:R-:W-:Y:S02]  /*4a00*/  IMAD.X R3, RZ, RZ, R29, P3 ;  /* 0x000000ffff037224 */ /* 0x000fe400018e061d */
[----:B------:R-:W-:Y:S01]  /*4a10*/  IMAD.IADD R46, R47, 0x1, R22 ;  /* 0x000000012f2e7824 */ /* 0x000fe200078e0216 */
[----:B------:R-:W-:Y:S06]  /*4a20*/  BRA `(.L_x_139) ;  /* 0xffffffc800647947 */ /* 0x000fec000383ffff */
.L_x_104:
[----:B------:R-:W-:Y:S01]  /*4a30*/  BSSY B1, `(.L_x_140) ;  /* 0x0000006000017945 */ /* 0x000fe20003800000 */
[----:B------:R-:W-:Y:S01]  /*4a40*/  PLOP3.LUT P0, PT, P0, PT, PT, 0x8, 0x80 ;  /* 0x000000000080781c */ /* 0x000fe2000070e170 */
[----:B------:R-:W-:-:S12]  /*4a50*/  IMAD.MOV.U32 R21, RZ, RZ, -0x1 ;  /* 0xffffffffff157424 */ /* 0x000fd800078e00ff */
[----:B------:R-:W-:Y:S05]  /*4a60*/  WARPSYNC.COLLECTIVE R21, `(.L_x_141) ;  /* 0x0000000015087348 */ /* 0x000fea0003c00000 */
[----:B------:R-:W-:Y:S01]  /*4a70*/  VOTE.ANY P0, P0 ;  /* 0x0000000000ff7806 */ /* 0x000fe20000000100 */
[----:B------:R-:W-:-:S12]  /*4a80*/  ENDCOLLECTIVE ;  /* 0x000000000000791b */ /* 0x000fd80003800000 */
.L_x_141:
[----:B------:R-:W-:Y:S05]  /*4a90*/  BSYNC B1 ;  /* 0x0000000000017941 */ /* 0x000fea0003800000 */
.L_x_140:
[----:B------:R-:W-:Y:S05]  /*4aa0*/  BRA `(.L_x_142) ;  /* 0xffffffc800747947 */ /* 0x000fea000383ffff */
.L_x_106:
[----:B------:R-:W-:Y:S01]  /*4ab0*/  BSSY B1, `(.L_x_143) ;  /* 0x0000006000017945 */ /* 0x000fe20003800000 */
[----:B------:R-:W-:Y:S01]  /*4ac0*/  PLOP3.LUT P0, PT, P0, PT, PT, 0x8, 0x80 ;  /* 0x000000000080781c */ /* 0x000fe2000070e170 */
[----:B------:R-:W-:-:S12]  /*4ad0*/  IMAD.MOV.U32 R21, RZ, RZ, -0x1 ;  /* 0xffffffffff157424 */ /* 0x000fd800078e00ff */
[----:B------:R-:W-:Y:S05]  /*4ae0*/  WARPSYNC.COLLECTIVE R21, `(.L_x_144) ;  /* 0x0000000015087348 */ /* 0x000fea0003c00000 */
[----:B------:R-:W-:Y:S01]  /*4af0*/  VOTE.ANY P0, P0 ;  /* 0x0000000000ff7806 */ /* 0x000fe20000000100 */
[----:B------:R-:W-:-:S12]  /*4b00*/  ENDCOLLECTIVE ;  /* 0x000000000000791b */ /* 0x000fd80003800000 */
.L_x_144:
[----:B------:R-:W-:Y:S05]  /*4b10*/  BSYNC B1 ;  /* 0x0000000000017941 */ /* 0x000fea0003800000 */
.L_x_143:
[----:B------:R-:W-:Y:S05]  /*4b20*/  BRA `(.L_x_145) ;  /* 0xffffffc800c87947 */ /* 0x000fea000383ffff */
.L_x_108:
[----:B------:R-:W-:Y:S01]  /*4b30*/  BSSY B1, `(.L_x_146) ;  /* 0x0000006000017945 */ /* 0x000fe20003800000 */
[----:B------:R-:W-:Y:S01]  /*4b40*/  PLOP3.LUT P0, PT, P0, PT, PT, 0x8, 0x80 ;  /* 0x000000000080781c */ /* 0x000fe2000070e170 */
[----:B------:R-:W-:-:S12]  /*4b50*/  IMAD.MOV.U32 R21, RZ, RZ, -0x1 ;  /* 0xffffffffff157424 */ /* 0x000fd800078e00ff */
[----:B------:R-:W-:Y:S05]  /*4b60*/  WARPSYNC.COLLECTIVE R21, `(.L_x_147) ;  /* 0x0000000015087348 */ /* 0x000fea0003c00000 */
[----:B------:R-:W-:Y:S01]  /*4b70*/  VOTE.ANY R21, PT, P0 ;  /* 0x0000000000157806 */ /* 0x000fe200000e0100 */
[----:B------:R-:W-:Y:S06]  /*4b80*/  ENDCOLLECTIVE ;  /* 0x000000000000791b */ /* 0x000fec0003800000 */
.L_x_147:
[----:B------:R-:W-:Y:S05]  /*4b90*/  BSYNC B1 ;  /* 0x0000000000017941 */ /* 0x000fea0003800000 */
.L_x_146:
        /* <DEDUP_REMOVED lines=11> */
.L_x_148:
        /* <DEDUP_REMOVED lines=9> */
.L_x_149:
        /* <DEDUP_REMOVED lines=8> */
.L_x_150:
        /* <DEDUP_REMOVED lines=8> */
.L_x_151:
        /* <DEDUP_REMOVED lines=8> */
.L_x_152:
[----:B------:R-:W-:Y:S02]  /*4e60*/  SEL R22, R22, RZ, !P0 ;  /* 0x000000ff16167207 */ /* 0x000fe40004000000 */
[----:B------:R-:W-:Y:S02]  /*4e70*/  ISETP.NE.AND P0, PT, R26, 0x65, PT ;  /* 0x000000651a00780c */ /* 0x000fe40003f05270 */
[----:B------:R-:W-:-:S11]  /*4e80*/  IADD3 R46, PT, PT, R47, R22, R46 ;  /* 0x000000162f2e7210 */ /* 0x000fd60007ffe02e */
[----:B------:R-:W-:Y:S05]  /*4e90*/  WARPSYNC.COLLECTIVE R21, `(.L_x_153) ;  /* 0x0000000015087348 */ /* 0x000fea0003c00000 */
[----:B------:R-:W-:Y:S01]  /*4ea0*/  VOTE.ALL P0, P0 ;  /* 0x0000000000ff7806 */ /* 0x000fe20000000000 */
[----:B------:R-:W-:-:S12]  /*4eb0*/  ENDCOLLECTIVE ;  /* 0x000000000000791b */ /* 0x000fd80003800000 */
.L_x_153:
[----:B------:R-:W-:Y:S05]  /*4ec0*/  BRA `(.L_x_154) ;  /* 0xffffffc800607947 */ /* 0x000fea000383ffff */
.L_x_113:
[----:B------:R-:W-:Y:S01]  /*4ed0*/  BSSY B0, `(.L_x_155) ;  /* 0x0000006000007945 */ /* 0x000fe20003800000 */
[----:B------:R-:W-:Y:S01]  /*4ee0*/  PLOP3.LUT P0, PT, P0, PT, PT, 0x8, 0x80 ;  /* 0x000000000080781c */ /* 0x000fe2000070e170 */
[----:B------:R-:W-:-:S12]  /*4ef0*/  IMAD.MOV.U32 R21, RZ, RZ, -0x1 ;  /* 0xffffffffff157424 */ /* 0x000fd800078e00ff */
[----:B------:R-:W-:Y:S05]  /*4f00*/  WARPSYNC.COLLECTIVE R21, `(.L_x_156) ;  /* 0x0000000015087348 */ /* 0x000fea0003c00000 */
[----:B------:R-:W-:Y:S01]  /*4f10*/  VOTE.ANY P0, P0 ;  /* 0x0000000000ff7806 */ /* 0x000fe20000000100 */
[----:B------:R-:W-:-:S12]  /*4f20*/  ENDCOLLECTIVE ;  /* 0x000000000000791b */ /* 0x000fd80003800000 */
.L_x_156:
[----:B------:R-:W-:Y:S05]  /*4f30*/  BSYNC B0 ;  /* 0x0000000000007941 */ /* 0x000fea0003800000 */
.L_x_155:
[----:B------:R-:W-:Y:S05]  /*4f40*/  BRA `(.L_x_157) ;  /* 0xffffffe000987947 */ /* 0x000fea000383ffff */
.L_x_115:
[----:B------:R-:W-:Y:S01]  /*4f50*/  BSSY B0, `(.L_x_158) ;  /* 0x0000006000007945 */ /* 0x000fe20003800000 */
[----:B------:R-:W-:Y:S01]  /*4f60*/  PLOP3.LUT P0, PT, P0, PT, PT, 0x8, 0x80 ;  /* 0x000000000080781c */ /* 0x000fe2000070e170 */
[----:B------:R-:W-:-:S12]  /*4f70*/  IMAD.MOV.U32 R21, RZ, RZ, -0x1 ;  /* 0xffffffffff157424 */ /* 0x000fd800078e00ff */
[----:B------:R-:W-:Y:S05]  /*4f80*/  WARPSYNC.COLLECTIVE R21, `(.L_x_159) ;  /* 0x0000000015087348 */ /* 0x000fea0003c00000 */
[----:B------:R-:W-:Y:S01]  /*4f90*/  VOTE.ANY P0, P0 ;  /* 0x0000000000ff7806 */ /* 0x000fe20000000100 */
[----:B------:R-:W-:-:S12]  /*4fa0*/  ENDCOLLECTIVE ;  /* 0x000000000000791b */ /* 0x000fd80003800000 */
.L_x_159:
[----:B------:R-:W-:Y:S05]  /*4fb0*/  BSYNC B0 ;  /* 0x0000000000007941 */ /* 0x000fea0003800000 */
.L_x_158:
[----:B------:R-:W-:Y:S05]  /*4fc0*/  BRA `(.L_x_160) ;  /* 0xffffffe000ec7947 */ /* 0x000fea000383ffff */
.L_x_117:
[----:B------:R-:W0:Y:S01]  /*4fd0*/  S2R R26, SR_GEMASK ;  /* 0x00000000001a7919 */ /* 0x000e220000003c00 */
[----:B------:R-:W-:Y:S01]  /*4fe0*/  BSSY B0, `(.L_x_161) ;  /* 0x0000006000007945 */ /* 0x000fe20003800000 */
[----:B------:R-:W-:Y:S01]  /*4ff0*/  PLOP3.LUT P0, PT, P0, PT, PT, 0x8, 0x80 ;  /* 0x000000000080781c */ /* 0x000fe2000070e170 */
[----:B------:R-:W-:-:S12]  /*5000*/  IMAD.MOV.U32 R21, RZ, RZ, -0x1 ;  /* 0xffffffffff157424 */ /* 0x000fd800078e00ff */
[----:B0-----:R-:W-:Y:S05]  /*5010*/  WARPSYNC.COLLECTIVE R21, `(.L_x_162) ;  /* 0x0000000015087348 */ /* 0x001fea0003c00000 */
[----:B------:R-:W-:Y:S01]  /*5020*/  VOTE.ANY R21, PT, P0 ;  /* 0x0000000000157806 */ /* 0x000fe200000e0100 */
[----:B0-----:R-:W-:Y:S06]  /*5030*/  ENDCOLLECTIVE ;  /* 0x000000000000791b */ /* 0x001fec0003800000 */
.L_x_162:
[----:B------:R-:W-:Y:S05]  /*5040*/  BSYNC B0 ;  /* 0x0000000000007941 */ /* 0x000fea0003800000 */
.L_x_161:
[----:B------:R-:W-:Y:S01]  /*5050*/  LOP3.LUT R21, R21, 0x80000000, R26, 0xec, !PT ;  /* 0x8000000015157812 */ /* 0x000fe200078eec1a */
[----:B------:R-:W-:-:S04]  /*5060*/  IMAD.MOV.U32 R17, RZ, RZ, 0x1 ;  /* 0x00000001ff117424 */ /* 0x000fc800078e00ff */
        /* <DEDUP_REMOVED lines=8> */
.L_x_163:
[----:B------:R-:W-:Y:S01]  /*50f0*/  ISETP.GE.AND P0, PT, R38, R20, PT ;  /* 0x000000142600720c */ /* 0x000fe20003f06270 */
[----:B------:R-:W-:-:S03]  /*5100*/  IMAD.MOV.U32 R17, RZ, RZ, 0x2 ;  /* 0x00000002ff117424 */ /* 0x000fc600078e00ff */
[----:B------:R-:W-:-:S05]  /*5110*/  SEL R22, R22, RZ, !P0 ;  /* 0x000000ff16167207 */ /* 0x000fca0004000000 */
[----:B------:R-:W-:Y:S02]  /*5120*/  IMAD.IADD R43, R22, 0x1, R19 ;  /* 0x00000001162b7824 */ /* 0x000fe400078e0213 */
[----:B------:R-:W-:Y:S02]  /*5130*/  VIADD R19, R38, 0x2 ;  /* 0x0000000226137836 */ /* 0x000fe40000000000 */
[----:B------:R-:W-:-:S03]  /*5140*/  IMAD.MOV.U32 R16, RZ, RZ, R43 ;  /* 0x000000ffff107224 */ /* 0x000fc600078e002b */
[----:B------:R-:W-:Y:S01]  /*5150*/  ISETP.GT.AND P0, PT, R19, R20, PT ;  /* 0x000000141300720c */ /* 0x000fe20003f04270 */
[----:B------:R-:W-:-:S12]  /*5160*/  VIADD R19, R38, 0x4 ;  /* 0x0000000426137836 */ /* 0x000fd80000000000 */
[----:B------:R-:W-:Y:S05]  /*5170*/  WARPSYNC.COLLECTIVE R21, `(.L_x_164) ;  /* 0x0000000015087348 */ /* 0x000fea0003c00000 */
[----:B------:R0:W1:Y:S02]  /*5180*/  SHFL.DOWN P3, R22, R16, R17, R20 ;  /* 0x0800001110167389 */ /* 0x0000640000060014 */
[----:B01----:R-:W-:Y:S05]  /*5190*/  ENDCOLLECTIVE ;  /* 0x000000000000791b */ /* 0x003fea0003800000 */
.L_x_164:
[----:B------:R-:W-:Y:S01]  /*51a0*/  IMAD.MOV.U32 R17, RZ, RZ, 0x4 ;  /* 0x00000004ff117424 */ /* 0x000fe200078e00ff */
[----:B------:R-:W-:Y:S02]  /*51b0*/  SEL R22, R22, RZ, !P0 ;  /* 0x000000ff16167207 */ /* 0x000fe40004000000 */
[----:B------:R-:W-:-:S03]  /*51c0*/  ISETP.GT.AND P0, PT, R19, R20, PT ;  /* 0x000000141300720c */ /* 0x000fc60003f04270 */
[----:B------:R-:W-:Y:S02]  /*51d0*/  IMAD.IADD R45, R43, 0x1, R22 ;  /* 0x000000012b2d7824 */ /* 0x000fe400078e0216 */
[----:B------:R-:W-:Y:S02]  /*51e0*/  VIADD R43, R38, 0x8 ;  /* 0x00000008262b7836 */ /* 0x000fe40000000000 */
[----:B------:R-:W-:-:S07]  /*51f0*/  IMAD.MOV.U32 R16, RZ, RZ, R45 ;  /* 0x000000ffff107224 */ /* 0x000fce00078e002d */
[----:B------:R-:W-:Y:S05]  /*5200*/  WARPSYNC.COLLECTIVE R21, `(.L_x_165) ;  /* 0x0000000015087348 */ /* 0x000fea0003c00000 */
[----:B------:R0:W1:Y:S02]  /*5210*/  SHFL.DOWN P3, R22, R16, R17, R20 ;  /* 0x0800001110167389 */ /* 0x0000640000060014 */
[----:B01----:R-:W-:Y:S05]  /*5220*/  ENDCOLLECTIVE ;  /* 0x000000000000791b */ /* 0x003fea0003800000 */
.L_x_165:
        /* <DEDUP_REMOVED lines=9> */
.L_x_166:
[----:B------:R-:W-:Y:S01]  /*52c0*/  IMAD.MOV.U32 R17, RZ, RZ, 0x10 ;  /* 0x00000010ff117424 */ /* 0x000fe200078e00ff */
[----:B------:R-:W-:Y:S02]  /*52d0*/  SEL R22, R22, RZ, !P0 ;  /* 0x000000ff16167207 */ /* 0x000fe40004000000 */
[----:B------:R-:W-:-:S03]  /*52e0*/  ISETP.NE.AND P0, PT, R18, 0x65, PT ;  /* 0x000000651200780c */ /* 0x000fc60003f05270 */
[----:B------:R-:W-:Y:S02]  /*52f0*/  IMAD.IADD R43, R19, 0x1, R22 ;  /* 0x00000001132b7824 */ /* 0x000fe400078e0216 */
[----:B------:R-:W-:Y:S02]  /*5300*/  VIADD R19, R38, 0x10 ;  /* 0x0000001026137836 */ /* 0x000fe40000000000 */
[----:B------:R-:W-:-:S03]  /*5310*/  IMAD.MOV.U32 R16, RZ, RZ, R43 ;  /* 0x000000ffff107224 */ /* 0x000fc600078e002b */
[----:B------:R-:W-:-:S13]  /*5320*/  ISETP.GT.AND P2, PT, R19, R20, PT ;  /* 0x000000141300720c */ /* 0x000fda0003f44270 */
[----:B------:R-:W-:Y:S05]  /*5330*/  WARPSYNC.COLLECTIVE R21, `(.L_x_167) ;  /* 0x0000000015087348 */ /* 0x000fea0003c00000 */
[----:B------:R0:W1:Y:S02]  /*5340*/  SHFL.DOWN P3, R22, R16, R17, R20 ;  /* 0x0800001110167389 */ /* 0x0000640000060014 */
[----:B01----:R-:W-:Y:S05]  /*5350*/  ENDCOLLECTIVE ;  /* 0x000000000000791b */ /* 0x003fea0003800000 */
.L_x_167:
[----:B------:R-:W-:Y:S05]  /*5360*/  WARPSYNC.COLLECTIVE R21, `(.L_x_168) ;  /* 0x0000000015087348 */ /* 0x000fea0003c00000 */
[----:B------:R-:W-:Y:S01]  /*5370*/  VOTE.ALL P0, P0 ;  /* 0x0000000000ff7806 */ /* 0x000fe20000000000 */
[----:B------:R-:W-:-:S12]  /*5380*/  ENDCOLLECTIVE ;  /* 0x000000000000791b */ /* 0x000fd80003800000 */
.L_x_168:
[----:B------:R-:W-:Y:S02]  /*5390*/  IADD3 R44, P3, PT, R44, 0x100, RZ ;  /* 0x000001002c2c7810 */ /* 0x000fe40007f7e0ff */
[----:B------:R-:W-:-:S03]  /*53a0*/  SEL R22, R22, RZ, !P2 ;  /* 0x000000ff16167207 */ /* 0x000fc60005000000 */
[----:B------:R-:W-:Y:S02]  /*53b0*/  IMAD.X R45, RZ, RZ, R45, P3 ;  /* 0x000000ffff2d7224 */ /* 0x000fe400018e062d */
[----:B------:R-:W-:Y:S01]  /*53c0*/  IMAD.IADD R46, R43, 0x1, R22 ;  /* 0x000000012b2e7824 */ /* 0x000fe200078e0216 */
[----:B------:R-:W-:Y:S06]  /*53d0*/  BRA `(.L_x_169) ;  /* 0xffffffe000847947 */ /* 0x000fec000383ffff */
.L_x_119:
[----:B------:R-:W-:Y:S01]  /*53e0*/  BSSY B0, `(.L_x_170) ;  /* 0x0000006000007945 */ /* 0x000fe20003800000 */
[----:B------:R-:W-:Y:S01]  /*53f0*/  PLOP3.LUT P0, PT, P0, PT, PT, 0x8, 0x80 ;  /* 0x000000000080781c */ /* 0x000fe2000070e170 */
[----:B------:R-:W-:-:S12]  /*5400*/  IMAD.MOV.U32 R21, RZ, RZ, -0x1 ;  /* 0xffffffffff157424 */ /* 0x000fd800078e00ff */
[----:B------:R-:W-:Y:S05]  /*5410*/  WARPSYNC.COLLECTIVE R21, `(.L_x_171) ;  /* 0x0000000015087348 */ /* 0x000fea0003c00000 */
[----:B------:R-:W-:Y:S01]  /*5420*/  VOTE.ANY P0, P0 ;  /* 0x0000000000ff7806 */ /* 0x000fe20000000100 */
[----:B------:R-:W-:-:S12]  /*5430*/  ENDCOLLECTIVE ;  /* 0x000000000000791b */ /* 0x000fd80003800000 */
.L_x_171:
[----:B------:R-:W-:Y:S05]  /*5440*/  BSYNC B0 ;  /* 0x0000000000007941 */ /* 0x000fea0003800000 */
.L_x_170:
[----:B------:R-:W-:Y:S05]  /*5450*/  BRA `(.L_x_172) ;  /* 0xffffffe0008c7947 */ /* 0x000fea000383ffff */
.L_x_121:
[----:B------:R-:W-:Y:S01]  /*5460*/  BSSY B0, `(.L_x_173) ;  /* 0x0000006000007945 */ /* 0x000fe20003800000 */
[----:B------:R-:W-:Y:S01]  /*5470*/  PLOP3.LUT P0, PT, P0, PT, PT, 0x8, 0x80 ;  /* 0x000000000080781c */ /* 0x000fe2000070e170 */
[----:B------:R-:W-:-:S12]  /*5480*/  IMAD.MOV.U32 R21, RZ, RZ, -0x1 ;  /* 0xffffffffff157424 */ /* 0x000fd800078e00ff */
[----:B------:R-:W-:Y:S05]  /*5490*/  WARPSYNC.COLLECTIVE R21, `(.L_x_174) ;  /* 0x0000000015087348 */ /* 0x000fea0003c00000 */
[----:B------:R-:W-:Y:S01]  /*54a0*/  VOTE.ANY P0, P0 ;  /* 0x0000000000ff7806 */ /* 0x000fe20000000100 */
[----:B------:R-:W-:-:S12]  /*54b0*/  ENDCOLLECTIVE ;  /* 0x000000000000791b */ /* 0x000fd80003800000 */
.L_x_174:
[----:B------:R-:W-:Y:S05]  /*54c0*/  BSYNC B0 ;  /* 0x0000000000007941 */ /* 0x000fea0003800000 */
.L_x_173:
[----:B------:R-:W-:Y:S05]  /*54d0*/  BRA `(.L_x_175) ;  /* 0xffffffe000e07947 */ /* 0x000fea000383ffff */
.L_x_123:
[----:B------:R-:W-:Y:S01]  /*54e0*/  BSSY B0, `(.L_x_176) ;  /* 0x0000006000007945 */ /* 0x000fe20003800000 */
[----:B------:R-:W-:Y:S01]  /*54f0*/  PLOP3.LUT P0, PT, P0, PT, PT, 0x8, 0x80 ;  /* 0x000000000080781c */ /* 0x000fe2000070e170 */
[----:B------:R-:W-:-:S12]  /*5500*/  IMAD.MOV.U32 R21, RZ, RZ, -0x1 ;  /* 0xffffffffff157424 */ /* 0x000fd800078e00ff */
[----:B------:R-:W-:Y:S05]  /*5510*/  WARPSYNC.COLLECTIVE R21, `(.L_x_177) ;  /* 0x0000000015087348 */ /* 0x000fea0003c00000 */
[----:B------:R-:W-:Y:S01]  /*5520*/  VOTE.ANY R21, PT, P0 ;  /* 0x0000000000157806 */ /* 0x000fe200000e0100 */
[----:B------:R-:W-:Y:S06]  /*5530*/  ENDCOLLECTIVE ;  /* 0x000000000000791b */ /* 0x000fec0003800000 */
.L_x_177:
[----:B------:R-:W-:Y:S05]  /*5540*/  BSYNC B0 ;  /* 0x0000000000007941 */ /* 0x000fea0003800000 */
.L_x_176:
        /* <DEDUP_REMOVED lines=11> */
.L_x_178:
        /* <DEDUP_REMOVED lines=11> */
.L_x_179:
        /* <DEDUP_REMOVED lines=9> */
.L_x_180:
        /* <DEDUP_REMOVED lines=8> */
.L_x_181:
        /* <DEDUP_REMOVED lines=9> */
.L_x_182:
[----:B------:R-:W-:Y:S02]  /*5850*/  SEL R22, R22, RZ, !P0 ;  /* 0x000000ff16167207 */ /* 0x000fe40004000000 */
[----:B------:R-:W-:Y:S02]  /*5860*/  ISETP.NE.AND P0, PT, R18, 0x65, PT ;  /* 0x000000651200780c */ /* 0x000fe40003f05270 */
[----:B------:R-:W-:-:S11]  /*5870*/  IADD3 R46, PT, PT, R47, R22, R46 ;  /* 0x000000162f2e7210 */ /* 0x000fd60007ffe02e */
[----:B------:R-:W-:Y:S05]  /*5880*/  WARPSYNC.COLLECTIVE R21, `(.L_x_183) ;  /* 0x0000000015087348 */ /* 0x000fea0003c00000 */
[----:B------:R-:W-:Y:S01]  /*5890*/  VOTE.ALL P0, P0 ;  /* 0x0000000000ff7806 */ /* 0x000fe20000000000 */
[----:B------:R-:W-:-:S12]  /*58a0*/  ENDCOLLECTIVE ;  /* 0x000000000000791b */ /* 0x000fd80003800000 */
.L_x_183:
[----:B------:R-:W-:Y:S05]  /*58b0*/  BRA `(.L_x_184) ;  /* 0xffffffe000787947 */ /* 0x000fea000383ffff */
.L_x_185:
        /* <DEDUP_REMOVED lines=12> */
.L_x_199:


//--------------------- .text._ZN3cub18CUB_300001_SM_10006detail4scan20DeviceScanInitKernelINS0_13ScanTileStateIiLb1EEEEEvT_i --------------------------
	.section	.text._ZN3cub18CUB_300001_SM_10006detail4scan20DeviceScanInitKernelINS0_13ScanTileStateIiLb1EEEEEvT_i,"ax",@progbits
	.align	128
        .global         _ZN3cub18CUB_300001_SM_10006detail4scan20DeviceScanInitKernelINS0_13ScanTileStateIiLb1EEEEEvT_i
        .type           _ZN3cub18CUB_300001_SM_10006detail4scan20DeviceScanInitKernelINS0_13ScanTileStateIiLb1EEEEEvT_i,@function
        .size           _ZN3cub18CUB_300001_SM_10006detail4scan20DeviceScanInitKernelINS0_13ScanTileStateIiLb1EEEEEvT_i,(.L_x_200 - _ZN3cub18CUB_300001_SM_10006detail4scan20DeviceScanInitKernelINS0_13ScanTileStateIiLb1EEEEEvT_i)
        .other          _ZN3cub18CUB_300001_SM_10006detail4scan20DeviceScanInitKernelINS0_13ScanTileStateIiLb1EEEEEvT_i,@"STO_CUDA_ENTRY STV_DEFAULT"
_ZN3cub18CUB_300001_SM_10006detail4scan20DeviceScanInitKernelINS0_13ScanTileStateIiLb1EEEEEvT_i:
.text._ZN3cub18CUB_300001_SM_10006detail4scan20DeviceScanInitKernelINS0_13ScanTileStateIiLb1EEEEEvT_i:
[----:B------:R-:W-:Y:S01]  /*0000*/  LDC R1, c[0x0][0x37c] ;  /* 0x0000df00ff017b82 */ /* 0x000fe20000000800 */
[----:B------:R-:W0:Y:S07]  /*0010*/  S2R R0, SR_TID.X ;  /* 0x0000000000007919 */ /* 0x000e2e0000002100 */
[----:B------:R-:W1:Y:S01]  /*0020*/  S2UR UR6, SR_CTAID.X ;  /* 0x00000000000679c3 */ /* 0x000e620000002500 */
[----:B------:R-:W2:Y:S07]  /*0030*/  LDCU UR4, c[0x0][0x388] ;  /* 0x00007100ff0477ac */ /* 0x000eae0008000800 */
[----:B------:R-:W1:Y:S01]  /*0040*/  LDC R5, c[0x0][0x360] ;  /* 0x0000d800ff057b82 */ /* 0x000e620000000800 */
[----:B0-----:R-:W-:Y:S01]  /*0050*/  ISETP.GT.U32.AND P0, PT, R0, 0x1f, PT ;  /* 0x0000001f0000780c */ /* 0x001fe20003f04070 */
[----:B-1----:R-:W-:-:S03]  /*0060*/  IMAD R5, R5, UR6, R0 ;  /* 0x0000000605057c24 */ /* 0x002fc6000f8e0200 */
[----:B------:R-:W-:Y:S02]  /*0070*/  ISETP.NE.OR P0, PT, RZ, UR6, P0 ;  /* 0x00000006ff007c0c */ /* 0x000fe40008705670 */
[----:B--2---:R-:W-:Y:S01]  /*0080*/  ISETP.GE.AND P1, PT, R5, UR4, PT ;  /* 0x0000000405007c0c */ /* 0x004fe2000bf26270 */
[----:B------:R-:W0:-:S12]  /*0090*/  LDCU.64 UR4, c[0x0][0x358] ;  /* 0x00006b00ff0477ac */ /* 0x000e180008000a00 */
[----:B------:R-:W1:Y:S01]  /*00a0*/  @!P1 LDC.64 R2, c[0x0][0x380] ;  /* 0x0000e000ff029b82 */ /* 0x000e620000000a00 */
[----:B------:R-:W-:Y:S01]  /*00b0*/  @!P1 MOV R4, 0x63 ;  /* 0x0000006300049802 */ /* 0x000fe20000000f00 */
[----:B-1----:R-:W-:-:S04]  /*00c0*/  @!P1 IMAD.WIDE R2, R5, 0x8, R2 ;  /* 0x0000000805029825 */ /* 0x002fc800078e0202 */
[----:B------:R-:W-:-:S05]  /*00d0*/  HFMA2 R5, -RZ, RZ, 0, 0 ;  /* 0x00000000ff057431 */ /* 0x000fca00000001ff */
[----:B0-----:R0:W-:Y:S01]  /*00e0*/  @!P1 STG.E.64 desc[UR4][R2.64+0x100], R4 ;  /* 0x0001000402009986 */ /* 0x0011e2000c101b04 */
[----:B------:R-:W-:Y:S05]  /*00f0*/  @P0 EXIT ;  /* 0x000000000000094d */ /* 0x000fea0003800000 */
[----:B0-----:R-:W0:Y:S02]  /*0100*/  LDC.64 R2, c[0x0][0x380] ;  /* 0x0000e000ff027b82 */ /* 0x001e240000000a00 */
[----:B0-----:R-:W-:-:S05]  /*0110*/  IMAD.WIDE.U32 R2, R0, 0x8, R2 ;  /* 0x0000000800027825 */ /* 0x001fca00078e0002 */
[----:B------:R-:W-:Y:S01]  /*0120*/  STG.E.64 desc[UR4][R2.64], RZ ;  /* 0x000000ff02007986 */ /* 0x000fe2000c101b04 */
[----:B------:R-:W-:Y:S05]  /*0130*/  EXIT ;  /* 0x000000000000794d */ /* 0x000fea0003800000 */
.L_x_186:
        /* <DEDUP_REMOVED lines=12> */
.L_x_200:


//--------------------- .text._ZN3cub18CUB_300001_SM_10006detail11EmptyKernelIvEEvv --------------------------
	.section	.text._ZN3cub18CUB_300001_SM_10006detail11EmptyKernelIvEEvv,"ax",@progbits
	.align	128
        .global         _ZN3cub18CUB_300001_SM_10006detail11EmptyKernelIvEEvv
        .type           _ZN3cub18CUB_300001_SM_10006detail11EmptyKernelIvEEvv,@function
        .size           _ZN3cub18CUB_300001_SM_10006detail11EmptyKernelIvEEvv,(.L_x_201 - _ZN3cub18CUB_300001_SM_10006detail11EmptyKernelIvEEvv)
        .other          _ZN3cub18CUB_300001_SM_10006detail11EmptyKernelIvEEvv,@"STO_CUDA_ENTRY STV_DEFAULT"
_ZN3cub18CUB_300001_SM_10006detail11EmptyKernelIvEEvv:
.text._ZN3cub18CUB_300001_SM_10006detail11EmptyKernelIvEEvv:
[----:B------:R-:W-:Y:S01]  /*0000*/  LDC R1, c[0x0][0x37c] ;  /* 0x0000df00ff017b82 */ /* 0x000fe20000000800 */
[----:B------:R-:W-:Y:S05]  /*0010*/  EXIT ;  /* 0x000000000000794d */ /* 0x000fea0003800000 */
.L_x_187:
        /* <DEDUP_REMOVED lines=14> */
.L_x_201:


//--------------------- .text._Z14generateVoxelsPiP6float3S1_ii --------------------------
	.section	.text._Z14generateVoxelsPiP6float3S1_ii,"ax",@progbits
	.align	128
        .global         _Z14generateVoxelsPiP6float3S1_ii
        .type           _Z14generateVoxelsPiP6float3S1_ii,@function
        .size           _Z14generateVoxelsPiP6float3S1_ii,(.L_x_197 - _Z14generateVoxelsPiP6float3S1_ii)
        .other          _Z14generateVoxelsPiP6float3S1_ii,@"STO_CUDA_ENTRY STV_DEFAULT"
_Z14generateVoxelsPiP6float3S1_ii:
.text._Z14generateVoxelsPiP6float3S1_ii:
[----:B------:R-:W-:Y:S01]  /*0000*/  LDC R1, c[0x0][0x37c] ;  /* 0x0000df00ff017b82 */ /* 0x000fe20000000800 */
[----:B------:R-:W0:Y:S07]  /*0010*/  S2R R7, SR_TID.Y ;  /* 0x0000000000077919 */ /* 0x000e2e0000002200 */
[----:B------:R-:W1:Y:S01]  /*0020*/  LDC R5, c[0x0][0x360] ;  /* 0x0000d800ff057b82 */ /* 0x000e620000000800 */
[----:B------:R-:W2:Y:S01]  /*0030*/  S2R R9, SR_TID.Z ;  /* 0x0000000000097919 */ /* 0x000ea20000002300 */
[----:B------:R-:W1:Y:S06]  /*0040*/  S2R R4, SR_TID.X ;  /* 0x0000000000047919 */ /* 0x000e6c0000002100 */
[----:B------:R-:W0:Y:S08]  /*0050*/  S2UR UR5, SR_CTAID.Y ;  /* 0x00000000000579c3 */ /* 0x000e300000002600 */
[----:B------:R-:W0:Y:S08]  /*0060*/  LDC R0, c[0x0][0x364] ;  /* 0x0000d900ff007b82 */ /* 0x000e300000000800 */
[----:B------:R-:W2:Y:S08]  /*0070*/  S2UR UR6, SR_CTAID.Z ;  /* 0x00000000000679c3 */ /* 0x000eb00000002700 */
[----:B------:R-:W2:Y:S08]  /*0080*/  LDC R6, c[0x0][0x368] ;  /* 0x0000da00ff067b82 */ /* 0x000eb00000000800 */
[----:B------:R-:W1:Y:S01]  /*0090*/  S2UR UR4, SR_CTAID.X ;  /* 0x00000000000479c3 */ /* 0x000e620000002500 */
[----:B0-----:R-:W-:-:S07]  /*00a0*/  IMAD R0, R0, UR5, R7 ;  /* 0x0000000500007c24 */ /* 0x001fce000f8e0207 */
[----:B------:R-:W0:Y:S01]  /*00b0*/  LDC.64 R2, c[0x0][0x398] ;  /* 0x0000e600ff027b82 */ /* 0x000e220000000a00 */
[----:B--2---:R-:W-:Y:S02]  /*00c0*/  IMAD R7, R6, UR6, R9 ;  /* 0x0000000606077c24 */ /* 0x004fe4000f8e0209 */
[----:B-1----:R-:W-:Y:S02]  /*00d0*/  IMAD R5, R5, UR4, R4 ;  /* 0x0000000405057c24 */ /* 0x002fe4000f8e0204 */
[----:B0-----:R-:W-:-:S04]  /*00e0*/  IMAD R8, R7, R2, R0 ;  /* 0x0000000207087224 */ /* 0x001fc800078e0200 */
[----:B------:R-:W-:Y:S01]  /*00f0*/  IMAD R8, R8, R2, R5 ;  /* 0x0000000208087224 */ /* 0x000fe200078e0205 */
[----:B------:R-:W-:-:S04]  /*0100*/  VIMNMX3 R5, R5, R0, R7, !PT ;  /* 0x000000000505720f */ /* 0x000fc80007800107 */
[----:B------:R-:W-:-:S04]  /*0110*/  ISETP.GT.AND P0, PT, R8, R3, PT ;  /* 0x000000030800720c */ /* 0x000fc80003f04270 */
[----:B------:R-:W-:-:S13]  /*0120*/  ISETP.GE.OR P0, PT, R5, R2, P0 ;  /* 0x000000020500720c */ /* 0x000fda0000706670 */
[----:B------:R-:W-:Y:S05]  /*0130*/  @P0 EXIT ;  /* 0x000000000000094d */ /* 0x000fea0003800000 */
[----:B------:R-:W0:Y:S01]  /*0140*/  LDC.64 R4, c[0x0][0x380] ;  /* 0x0000e000ff047b82 */ /* 0x000e220000000a00 */
[----:B------:R-:W1:Y:S01]  /*0150*/  LDCU.64 UR6, c[0x0][0x358] ;  /* 0x00006b00ff0677ac */ /* 0x000e620008000a00 */
[----:B0-----:R-:W-:-:S05]  /*0160*/  IMAD.WIDE R4, R8, 0x4, R4 ;  /* 0x0000000408047825 */ /* 0x001fca00078e0204 */
[----:B-1----:R0:W2:Y:S01]  /*0170*/  LDG.E R7, desc[UR6][R4.64] ;  /* 0x0000000604077981 */ /* 0x0020a2000c1e1900 */
[----:B------:R-:W-:-:S05]  /*0180*/  IMAD R0, R2, R2, RZ ;  /* 0x0000000202007224 */ /* 0x000fca00078e02ff */
[----:B------:R-:W-:-:S04]  /*0190*/  IABS R12, R0 ;  /* 0x00000000000c7213 */ /* 0x000fc80000000000 */
[----:B------:R-:W1:Y:S01]  /*01a0*/  I2F.RP R3, R12 ;  /* 0x0000000c00037306 */ /* 0x000e620000209400 */
[----:B0-----:R-:W-:-:S07]  /*01b0*/  IABS R4, R0 ;  /* 0x0000000000047213 */ /* 0x001fce0000000000 */
[----:B-1----:R-:W0:Y:S02]  /*01c0*/  MUFU.RCP R3, R3 ;  /* 0x0000000300037308 */ /* 0x002e240000001000 */
[----:B0-----:R-:W-:Y:S02]  /*01d0*/  IADD3 R10, PT, PT, R3, 0xffffffe, RZ ;  /* 0x0ffffffe030a7810 */ /* 0x001fe40007ffe0ff */
[----:B------:R-:W-:-:S04]  /*01e0*/  IABS R3, R2 ;  /* 0x0000000200037213 */ /* 0x000fc80000000000 */
[----:B------:R0:W1:Y:S08]  /*01f0*/  F2I.FTZ.U32.TRUNC.NTZ R11, R10 ;  /* 0x0000000a000b7305 */ /* 0x000070000021f000 */
[----:B------:R-:W3:Y:S01]  /*0200*/  I2F.RP R6, R3 ;  /* 0x0000000300067306 */ /* 0x000ee20000209400 */
[----:B0-----:R-:W-:Y:S01]  /*0210*/  HFMA2 R10, -RZ, RZ, 0, 0 ;  /* 0x00000000ff0a7431 */ /* 0x001fe200000001ff */
[----:B-1----:R-:W-:-:S05]  /*0220*/  IADD3 R9, PT, PT, RZ, -R11, RZ ;  /* 0x8000000bff097210 */ /* 0x002fca0007ffe0ff */
[----:B------:R-:W-:Y:S01]  /*0230*/  IMAD R9, R9, R12, RZ ;  /* 0x0000000c09097224 */ /* 0x000fe200078e02ff */
[----:B---3--:R-:W0:Y:S03]  /*0240*/  MUFU.RCP R6, R6 ;  /* 0x0000000600067308 */ /* 0x008e260000001000 */
[----:B------:R-:W-:Y:S01]  /*0250*/  IMAD.HI.U32 R11, R11, R9, R10 ;  /* 0x000000090b0b7227 */ /* 0x000fe200078e000a */
[----:B------:R-:W-:Y:S02]  /*0260*/  IADD3 R9, PT, PT, RZ, -R4, RZ ;  /* 0x80000004ff097210 */ /* 0x000fe40007ffe0ff */
[----:B0-----:R-:W-:Y:S02]  /*0270*/  IADD3 R10, PT, PT, R6, 0xffffffe, RZ ;  /* 0x0ffffffe060a7810 */ /* 0x001fe40007ffe0ff */
[----:B--2---:R-:W-:-:S05]  /*0280*/  IABS R5, R7 ;  /* 0x0000000700057213 */ /* 0x004fca0000000000 */
[----:B------:R-:W-:Y:S02]  /*0290*/  IMAD.HI.U32 R4, R11, R5, RZ ;  /* 0x000000050b047227 */ /* 0x000fe400078e00ff */
[----:B------:R0:W1:Y:S02]  /*02a0*/  F2I.FTZ.U32.TRUNC.NTZ R11, R10 ;  /* 0x0000000a000b7305 */ /* 0x000064000021f000 */
[----:B------:R-:W-:-:S05]  /*02b0*/  IMAD R5, R4, R9, R5 ;  /* 0x0000000904057224 */ /* 0x000fca00078e0205 */
[----:B------:R-:W-:Y:S01]  /*02c0*/  ISETP.GT.U32.AND P2, PT, R12, R5, PT ;  /* 0x000000050c00720c */ /* 0x000fe20003f44070 */
[----:B0-----:R-:W-:-:S12]  /*02d0*/  HFMA2 R10, -RZ, RZ, 0, 0 ;  /* 0x00000000ff0a7431 */ /* 0x001fd800000001ff */
[-C--:B------:R-:W-:Y:S02]  /*02e0*/  @!P2 IADD3 R5, PT, PT, R5, -R12.reuse, RZ ;  /* 0x8000000c0505a210 */ /* 0x080fe40007ffe0ff */
[----:B------:R-:W-:Y:S02]  /*02f0*/  @!P2 IADD3 R4, PT, PT, R4, 0x1, RZ ;  /* 0x000000010404a810 */ /* 0x000fe40007ffe0ff */
[----:B------:R-:W-:Y:S02]  /*0300*/  ISETP.GE.U32.AND P0, PT, R5, R12, PT ;  /* 0x0000000c0500720c */ /* 0x000fe40003f06070 */
[----:B------:R-:W-:Y:S02]  /*0310*/  LOP3.LUT R5, R7, R0, RZ, 0x3c, !PT ;  /* 0x0000000007057212 */ /* 0x000fe400078e3cff */
[----:B------:R-:W-:Y:S02]  /*0320*/  ISETP.NE.AND P2, PT, R0, RZ, PT ;  /* 0x000000ff0000720c */ /* 0x000fe40003f45270 */
[----:B------:R-:W-:-:S02]  /*0330*/  ISETP.GE.AND P1, PT, R5, RZ, PT ;  /* 0x000000ff0500720c */ /* 0x000fc40003f26270 */
[----:B-1----:R-:W-:-:S05]  /*0340*/  IADD3 R5, PT, PT, RZ, -R11, RZ ;  /* 0x8000000bff057210 */ /* 0x002fca0007ffe0ff */
[----:B------:R-:W-:-:S06]  /*0350*/  @P0 IADD3 R4, PT, PT, R4, 0x1, RZ ;  /* 0x0000000104040810 */ /* 0x000fcc0007ffe0ff */
[----:B------:R-:W-:Y:S02]  /*0360*/  @!P1 IADD3 R4, PT, PT, -R4, RZ, RZ ;  /* 0x000000ff04049210 */ /* 0x000fe40007ffe1ff */
[----:B------:R-:W-:-:S05]  /*0370*/  @!P2 LOP3.LUT R4, RZ, R0, RZ, 0x33, !PT ;  /* 0x00000000ff04a212 */ /* 0x000fca00078e33ff */
[----:B------:R-:W-:Y:S01]  /*0380*/  IMAD R12, R0, R4, RZ ;  /* 0x00000004000c7224 */ /* 0x000fe200078e02ff */
[----:B------:R-:W-:-:S04]  /*0390*/  MOV R0, R5 ;  /* 0x0000000500007202 */ /* 0x000fc80000000f00 */
[----:B------:R-:W-:Y:S01]  /*03a0*/  IADD3 R5, PT, PT, R7, -R12, RZ ;  /* 0x8000000c07057210 */ /* 0x000fe20007ffe0ff */
[----:B------:R-:W-:-:S03]  /*03b0*/  IMAD R9, R0, R3, RZ ;  /* 0x0000000300097224 */ /* 0x000fc600078e02ff */
[----:B------:R-:W-:Y:S01]  /*03c0*/  IABS R0, R5 ;  /* 0x0000000500007213 */ /* 0x000fe20000000000 */
[----:B------:R-:W-:Y:S01]  /*03d0*/  IMAD.HI.U32 R10, R11, R9, R10 ;  /* 0x000000090b0a7227 */ /* 0x000fe200078e000a */
[----:B------:R-:W-:-:S04]  /*03e0*/  LOP3.LUT R5, R5, R2, RZ, 0x3c, !PT ;  /* 0x0000000205057212 */ /* 0x000fc800078e3cff */
[----:B------:R-:W-:Y:S01]  /*03f0*/  ISETP.GE.AND P1, PT, R5, RZ, PT ;  /* 0x000000ff0500720c */ /* 0x000fe20003f26270 */
[----:B------:R-:W-:-:S05]  /*0400*/  IMAD.HI.U32 R10, R10, R0, RZ ;  /* 0x000000000a0a7227 */ /* 0x000fca00078e00ff */
[----:B------:R-:W-:-:S05]  /*0410*/  IADD3 R6, PT, PT, -R10, RZ, RZ ;  /* 0x000000ff0a067210 */ /* 0x000fca0007ffe1ff */
[----:B------:R-:W-:Y:S01]  /*0420*/  IMAD R0, R3, R6, R0 ;  /* 0x0000000603007224 */ /* 0x000fe200078e0200 */
[----:B------:R-:W-:-:S04]  /*0430*/  I2FP.F32.U32 R6, R2 ;  /* 0x0000000200067245 */ /* 0x000fc80000201000 */
[----:B------:R-:W-:-:S13]  /*0440*/  ISETP.GT.U32.AND P2, PT, R3, R0, PT ;  /* 0x000000000300720c */ /* 0x000fda0003f44070 */
[-C--:B------:R-:W-:Y:S02]  /*0450*/  @!P2 IADD3 R0, PT, PT, R0, -R3.reuse, RZ ;  /* 0x800000030000a210 */ /* 0x080fe40007ffe0ff */
[----:B------:R-:W-:Y:S02]  /*0460*/  @!P2 IADD3 R10, PT, PT, R10, 0x1, RZ ;  /* 0x000000010a0aa810 */ /* 0x000fe40007ffe0ff */
[----:B------:R-:W-:Y:S02]  /*0470*/  ISETP.GE.U32.AND P0, PT, R0, R3, PT ;  /* 0x000000030000720c */ /* 0x000fe40003f06070 */
[----:B------:R-:W-:Y:S02]  /*0480*/  ISETP.NE.AND P2, PT, R2, RZ, PT ;  /* 0x000000ff0200720c */ /* 0x000fe40003f45270 */
[----:B------:R-:W-:-:S04]  /*0490*/  IADD3 R0, PT, PT, R6, 0x1800000, RZ ;  /* 0x0180000006007810 */ /* 0x000fc80007ffe0ff */
[----:B------:R-:W-:-:S05]  /*04a0*/  LOP3.LUT R0, R0, 0x7f800000, RZ, 0xc0, !PT ;  /* 0x7f80000000007812 */ /* 0x000fca00078ec0ff */
[----:B------:R-:W-:Y:S02]  /*04b0*/  @P0 IADD3 R10, PT, PT, R10, 0x1, RZ ;  /* 0x000000010a0a0810 */ /* 0x000fe40007ffe0ff */
[----:B------:R-:W-:Y:S02]  /*04c0*/  ISETP.GT.U32.AND P0, PT, R0, 0x1ffffff, PT ;  /* 0x01ffffff0000780c */ /* 0x000fe40003f04070 */
[----:B------:R-:W-:-:S04]  /*04d0*/  MOV R5, R10 ;  /* 0x0000000a00057202 */ /* 0x000fc80000000f00 */
[----:B------:R-:W-:Y:S02]  /*04e0*/  @!P1 IADD3 R5, PT, PT, -R5, RZ, RZ ;  /* 0x000000ff05059210 */ /* 0x000fe40007ffe1ff */
[----:B------:R-:W-:-:S05]  /*04f0*/  @!P2 LOP3.LUT R5, RZ, R2, RZ, 0x33, !PT ;  /* 0x00000002ff05a212 */ /* 0x000fca00078e33ff */
[----:B------:R-:W-:-:S05]  /*0500*/  IMAD R2, R5, R2, R12 ;  /* 0x0000000205027224 */ /* 0x000fca00078e020c */
[----:B------:R-:W-:Y:S01]  /*0510*/  IADD3 R7, PT, PT, R7, -R2, RZ ;  /* 0x8000000207077210 */ /* 0x000fe20007ffe0ff */
[----:B------:R-:W-:Y:S06]  /*0520*/  @P0 BRA `(.L_x_188) ;  /* 0x00000000000c0947 */ /* 0x000fec0003800000 */
[----:B------:R-:W-:-:S07]  /*0530*/  MOV R2, 0x550 ;  /* 0x0000055000027802 */ /* 0x000fce0000000f00 */
[----:B------:R-:W-:Y:S05]  /*0540*/  CALL.REL.NOINC `($__internal_0_$__cuda_sm20_rcp_rn_f32_slowpath) ;  /* 0x0000001800c87944 */ /* 0x000fea0003c00000 */
[----:B------:R-:W-:Y:S05]  /*0550*/  BRA `(.L_x_189) ;  /* 0x0000000000107947 */ /* 0x000fea0003800000 */
.L_x_188:
[----:B------:R-:W0:Y:S02]  /*0560*/  MUFU.RCP R9, R6 ;  /* 0x0000000600097308 */ /* 0x000e240000001000 */
[----:B0-----:R-:W-:-:S04]  /*0570*/  FFMA R0, R6, R9, -1 ;  /* 0xbf80000006007423 */ /* 0x001fc80000000009 */
[----:B------:R-:W-:-:S04]  /*0580*/  FADD.FTZ R0, -R0, -RZ ;  /* 0x800000ff00007221 */ /* 0x000fc80000010100 */
[----:B------:R-:W-:-:S07]  /*0590*/  FFMA R9, R9, R0, R9 ;  /* 0x0000000009097223 */ /* 0x000fce0000000009 */
.L_x_189:
[----:B------:R-:W0:Y:S01]  /*05a0*/  LDC.64 R2, c[0x0][0x388] ;  /* 0x0000e200ff027b82 */ /* 0x000e220000000a00 */
[----:B------:R-:W-:Y:S02]  /*05b0*/  IMAD R13, R8, 0x24, RZ ;  /* 0x00000024080d7824 */ /* 0x000fe400078e02ff */
[----:B------:R-:W-:-:S05]  /*05c0*/  FADD R15, -R9, -RZ ;  /* 0x800000ff090f7221 */ /* 0x000fca0000000100 */
[----:B------:R-:W1:Y:S01]  /*05d0*/  LDC.64 R10, c[0x0][0x390] ;  /* 0x0000e400ff0a7b82 */ /* 0x000e620000000a00 */
[----:B0-----:R-:W-:-:S05]  /*05e0*/  IMAD.WIDE R2, R13, 0xc, R2 ;  /* 0x0000000c0d027825 */ /* 0x001fca00078e0202 */
[----:B------:R-:W-:Y:S01]  /*05f0*/  STG.E desc[UR6][R2.64], R15 ;  /* 0x0000000f02007986 */ /* 0x000fe2000c101906 */
[----:B-1----:R-:W-:-:S04]  /*0600*/  IMAD.WIDE R10, R13, 0xc, R10 ;  /* 0x0000000c0d0a7825 */ /* 0x002fc800078e020a */
[----:B------:R-:W-:Y:S01]  /*0610*/  HFMA2 R13, -RZ, RZ, -1.875, 0 ;  /* 0xbf800000ff0d7431 */ /* 0x000fe200000001ff */
        /* <DEDUP_REMOVED lines=52> */
[----:B------:R0:W-:Y:S04]  /*0960*/  STG.E desc[UR6][R2.64+0x1a8], R15 ;  /* 0x0001a80f02007986 */ /* 0x0001e8000c101906 */
[----:B------:R-:W-:Y:S04]  /*0970*/  STG.E desc[UR6][R2.64+0x14], R9 ;  /* 0x0000140902007986 */ /* 0x000fe8000c101906 */
[----:B------:R-:W-:Y:S01]  /*0980*/  STG.E desc[UR6][R2.64+0x1c], R9 ;  /* 0x00001c0902007986 */ /* 0x000fe2000c101906 */
[----:B0-----:R-:W-:-:S03]  /*0990*/  MOV R15, 0x3f800000 ;  /* 0x3f800000000f7802 */ /* 0x001fc60000000f00 */
        /* <DEDUP_REMOVED lines=70> */
[----:B------:R-:W-:Y:S04]  /*0e00*/  STG.E desc[UR6][R10.64+0x4], RZ ;  /* 0x000004ff0a007986 */ /* 0x000fe8000c101906 */
        /* <DEDUP_REMOVED lines=74> */
[----:B------:R-:W-:Y:S04]  /*12b0*/  STG.E desc[UR6][R10.64+0x178], R15 ;  /* 0x0001780f0a007986 */ /* 0x000fe8000c101906 */
[----:B------:R-:W-:Y:S04]  /*12c0*/  STG.E desc[UR6][R10.64+0x184], R15 ;  /* 0x0001840f0a007986 */ /* 0x000fe8000c101906 */
[----:B------:R-:W-:Y:S04]  /*12d0*/  STG.E desc[UR6][R10.64+0x194], R15 ;  /* 0x0001940f0a007986 */ /* 0x000fe8000c101906 */
[----:B------:R-:W-:Y:S04]  /*12e0*/  STG.E desc[UR6][R10.64+0x1a0], R15 ;  /* 0x0001a00f0a007986 */ /* 0x000fe8000c101906 */
[----:B------:R0:W-:Y:S04]  /*12f0*/  STG.E desc[UR6][R10.64+0x1ac], R15 ;  /* 0x0001ac0f0a007986 */ /* 0x0001e8000c101906 */
        /* <DEDUP_REMOVED lines=9> */
[----:B------:R1:W-:Y:S04]  /*1390*/  STG.E desc[UR6][R10.64+0x1a8], RZ ;  /* 0x0001a8ff0a007986 */ /* 0x0003e8000c101906 */
[----:B------:R-:W2:Y:S04]  /*13a0*/  LDG.E R25, desc[UR6][R2.64] ;  /* 0x0000000602197981 */ /* 0x000ea8000c1e1900 */
[----:B------:R-:W3:Y:S04]  /*13b0*/  LDG.E R23, desc[UR6][R2.64+0x4] ;  /* 0x0000040602177981 */ /* 0x000ee8000c1e1900 */
[----:B------:R-:W4:Y:S04]  /*13c0*/  LDG.E R17, desc[UR6][R2.64+0xc] ;  /* 0x00000c0602117981 */ /* 0x000f28000c1e1900 */
[----:B------:R-:W5:Y:S04]  /*13d0*/  LDG.E R21, desc[UR6][R2.64+0x10] ;  /* 0x0000100602157981 */ /* 0x000f68000c1e1900 */
[----:B------:R-:W5:Y:S04]  /*13e0*/  LDG.E R12, desc[UR6][R2.64+0x14] ;  /* 0x00001406020c7981 */ /* 0x000f68000c1e1900 */
[----:B------:R-:W5:Y:S04]  /*13f0*/  LDG.E R19, desc[UR6][R2.64+0x18] ;  /* 0x0000180602137981 */ /* 0x000f68000c1e1900 */
[----:B0-----:R-:W5:Y:S04]  /*1400*/  LDG.E R15, desc[UR6][R2.64+0x1c] ;  /* 0x00001c06020f7981 */ /* 0x001f68000c1e1900 */
[----:B------:R-:W5:Y:S04]  /*1410*/  LDG.E R8, desc[UR6][R2.64+0x20] ;  /* 0x0000200602087981 */ /* 0x000f68000c1e1900 */
[----:B------:R-:W5:Y:S04]  /*1420*/  LDG.E R13, desc[UR6][R2.64+0x24] ;  /* 0x00002406020d7981 */ /* 0x000f68000c1e1900 */
[----:B-1----:R-:W5:Y:S04]  /*1430*/  LDG.E R11, desc[UR6][R2.64+0x28] ;  /* 0x00002806020b7981 */ /* 0x002f68000c1e1900 */
[----:B------:R-:W5:Y:S04]  /*1440*/  LDG.E R10, desc[UR6][R2.64+0x2c] ;  /* 0x00002c06020a7981 */ /* 0x000f68000c1e1900 */
[----:B------:R-:W5:Y:S01]  /*1450*/  LDG.E R14, desc[UR6][R2.64+0x8] ;  /* 0x00000806020e7981 */ /* 0x000f62000c1e1900 */
[----:B------:R-:W-:Y:S01]  /*1460*/  HFMA2 R27, -RZ, RZ, 1.75, 0 ;  /* 0x3f000000ff1b7431 */ /* 0x000fe200000001ff */
[----:B------:R-:W-:-:S02]  /*1470*/  I2FP.F32.S32 R7, R7 ;  /* 0x0000000700077245 */ /* 0x000fc40000201400 */
[----:B------:R-:W-:Y:S02]  /*1480*/  I2FP.F32.S32 R5, R5 ;  /* 0x0000000500057245 */ /* 0x000fe40000201400 */
[----:B------:R-:W-:Y:S01]  /*1490*/  FFMA R6, R6, R27, -0.5 ;  /* 0xbf00000006067423 */ /* 0x000fe2000000001b */
[----:B------:R-:W-:-:S03]  /*14a0*/  I2FP.F32.S32 R27, R4 ;  /* 0x00000004001b7245 */ /* 0x000fc60000201400 */
[----:B------:R-:W-:Y:S01]  /*14b0*/  FADD R7, R7, -R6 ;  /* 0x8000000607077221 */ /* 0x000fe20000000000 */
[C---:B------:R-:W-:Y:S01]  /*14c0*/  FADD R5, -R6.reuse, R5 ;  /* 0x0000000506057221 */ /* 0x040fe20000000100 */
[----:B------:R-:W-:Y:S02]  /*14d0*/  FADD R27, -R6, R27 ;  /* 0x0000001b061b7221 */ /* 0x000fe40000000100 */
[----:B------:R-:W-:Y:S01]  /*14e0*/  FADD R0, R7, R7 ;  /* 0x0000000707007221 */ /* 0x000fe20000000000 */
[----:B------:R-:W-:Y:S01]  /*14f0*/  FADD R4, R5, R5 ;  /* 0x0000000505047221 */ /* 0x000fe20000000000 */
[----:B------:R-:W-:Y:S02]  /*1500*/  FADD R6, R27, R27 ;  /* 0x0000001b1b067221 */ /* 0x000fe40000000000 */
[-C--:B------:R-:W-:Y:S01]  /*1510*/  FMUL R0, R0, R9.reuse ;  /* 0x0000000900007220 */ /* 0x080fe20000400000 */
[-C--:B------:R-:W-:Y:S01]  /*1520*/  FMUL R4, R4, R9.reuse ;  /* 0x0000000904047220 */ /* 0x080fe20000400000 */
[----:B------:R-:W-:Y:S01]  /*1530*/  FMUL R5, R6, R9 ;  /* 0x0000000906057220 */ /* 0x000fe20000400000 */
[----:B------:R-:W-:Y:S01]  /*1540*/  IADD3 R6, P0, PT, R2, 0x48, RZ ;  /* 0x0000004802067810 */ /* 0x000fe20007f1e0ff */
[----:B------:R-:W-:Y:S01]  /*1550*/  UMOV UR4, 0x4 ;  /* 0x0000000400047882 */ /* 0x000fe20000000000 */
[----:B--2---:R-:W-:Y:S01]  /*1560*/  FADD R25, R0, R25 ;  /* 0x0000001900197221 */ /* 0x004fe20000000000 */
[----:B---3--:R-:W-:-:S04]  /*1570*/  FADD R23, R4, R23 ;  /* 0x0000001704177221 */ /* 0x008fc80000000000 */
[----:B------:R-:W-:Y:S01]  /*1580*/  STG.E desc[UR6][R2.64], R25 ;  /* 0x0000001902007986 */ /* 0x000fe2000c101906 */
[----:B----4-:R-:W-:-:S03]  /*1590*/  FADD R17, R0, R17 ;  /* 0x0000001100117221 */ /* 0x010fc60000000000 */
[----:B------:R0:W-:Y:S01]  /*15a0*/  STG.E desc[UR6][R2.64+0x4], R23 ;  /* 0x0000041702007986 */ /* 0x0001e2000c101906 */
[----:B-----5:R-:W-:Y:S01]  /*15b0*/  FADD R21, R4, R21 ;  /* 0x0000001504157221 */ /* 0x020fe20000000000 */
[C---:B------:R-:W-:Y:S01]  /*15c0*/  FADD R9, R5.reuse, R12 ;  /* 0x0000000c05097221 */ /* 0x040fe20000000000 */
[----:B------:R-:W-:Y:S01]  /*15d0*/  FADD R19, R0, R19 ;  /* 0x0000001300137221 */ /* 0x000fe20000000000 */
[----:B------:R-:W-:Y:S01]  /*15e0*/  FADD R15, R4, R15 ;  /* 0x0000000f040f7221 */ /* 0x000fe20000000000 */
[C---:B0-----:R-:W-:Y:S01]  /*15f0*/  FADD R23, R5.reuse, R8 ;  /* 0x0000000805177221 */ /* 0x041fe20000000000 */
[----:B------:R-:W-:Y:S01]  /*1600*/  FADD R13, R0, R13 ;  /* 0x0000000d000d7221 */ /* 0x000fe20000000000 */
[----:B------:R-:W-:Y:S01]  /*1610*/  FADD R11, R4, R11 ;  /* 0x0000000b040b7221 */ /* 0x000fe20000000000 */
[C---:B------:R-:W-:Y:S01]  /*1620*/  FADD R25, R5.reuse, R10 ;  /* 0x0000000a05197221 */ /* 0x040fe20000000000 */
        /* <DEDUP_REMOVED lines=9> */
[----:B------:R-:W-:-:S05]  /*16c0*/  FADD R7, R5, R14 ;  /* 0x0000000e05077221 */ /* 0x000fca0000000000 */
[----:B------:R0:W-:Y:S02]  /*16d0*/  STG.E desc[UR6][R2.64+0x8], R7 ;  /* 0x0000080702007986 */ /* 0x0001e4000c101906 */
[----:B0-----:R-:W-:-:S07]  /*16e0*/  IADD3.X R7, PT, PT, RZ, R3, RZ, P0, !PT ;  /* 0x00000003ff077210 */ /* 0x001fce00007fe4ff */
.L_x_190:
[----:B0-----:R-:W-:Y:S02]  /*16f0*/  MOV R2, R6 ;  /* 0x0000000600027202 */ /* 0x001fe40000000f00 */
[----:B------:R-:W-:-:S05]  /*1700*/  MOV R3, R7 ;  /* 0x0000000700037202 */ /* 0x000fca0000000f00 */
[----:B------:R-:W2:Y:S04]  /*1710*/  LDG.E R27, desc[UR6][R2.64+-0xc] ;  /* 0xfffff406021b7981 */ /* 0x000ea8000c1e1900 */
[----:B------:R-:W3:Y:S04]  /*1720*/  LDG.E R16, desc[UR6][R2.64+-0x4] ;  /* 0xfffffc0602107981 */ /* 0x000ee8000c1e1900 */
[----:B------:R-:W4:Y:S04]  /*1730*/  LDG.E R15, desc[UR6][R2.64+-0x18] ;  /* 0xffffe806020f7981 */ /* 0x000f28000c1e1900 */
[----:B------:R-:W5:Y:S04]  /*1740*/  LDG.E R8, desc[UR6][R2.64+-0x10] ;  /* 0xfffff00602087981 */ /* 0x000f68000c1e1900 */
        /* <DEDUP_REMOVED lines=15> */
[----:B------:R-:W5:Y:S01]  /*1840*/  LDG.E R12, desc[UR6][R2.64+0x20] ;  /* 0x00002006020c7981 */ /* 0x000f62000c1e1900 */
[----:B--2---:R-:W-:Y:S01]  /*1850*/  FADD R28, R0, R27 ;  /* 0x0000001b001c7221 */ /* 0x004fe20000000000 */
[----:B---3--:R-:W-:-:S02]  /*1860*/  FADD R27, R5, R16 ;  /* 0x00000010051b7221 */ /* 0x008fc40000000000 */
[----:B------:R-:W2:Y:S01]  /*1870*/  LDG.E R16, desc[UR6][R2.64+0x44] ;  /* 0x0000440602107981 */ /* 0x000ea2000c1e1900 */
[----:B----4-:R-:W-:-:S03]  /*1880*/  FADD R18, R0, R15 ;  /* 0x0000000f00127221 */ /* 0x010fc60000000000 */
[----:B------:R0:W-:Y:S01]  /*1890*/  STG.E desc[UR6][R2.64+-0x4], R27 ;  /* 0xfffffc1b02007986 */ /* 0x0001e2000c101906 */
[----:B-----5:R-:W-:-:S03]  /*18a0*/  FADD R26, R5, R8 ;  /* 0x00000008051a7221 */ /* 0x020fc60000000000 */
[----:B------:R1:W-:Y:S01]  /*18b0*/  STG.E desc[UR6][R2.64+-0x18], R18 ;  /* 0xffffe81202007986 */ /* 0x0003e2000c101906 */
[----:B------:R-:W-:-:S03]  /*18c0*/  FADD R24, R4, R17 ;  /* 0x0000001104187221 */ /* 0x000fc60000000000 */
[----:B------:R-:W3:Y:S01]  /*18d0*/  LDG.E R15, desc[UR6][R2.64+0x30] ;  /* 0x00003006020f7981 */ /* 0x000ee2000c1e1900 */
[----:B------:R-:W-:-:S03]  /*18e0*/  FADD R29, R4, R29 ;  /* 0x0000001d041d7221 */ /* 0x000fc60000000000 */
[----:B------:R-:W4:Y:S04]  /*18f0*/  LDG.E R8, desc[UR6][R2.64+0x38] ;  /* 0x0000380602087981 */ /* 0x000f28000c1e1900 */
[----:B0-----:R-:W5:Y:S04]  /*1900*/  LDG.E R27, desc[UR6][R2.64+0x48] ;  /* 0x00004806021b7981 */ /* 0x001f68000c1e1900 */
[----:B------:R-:W2:Y:S04]  /*1910*/  LDG.E R17, desc[UR6][R2.64+0x40] ;  /* 0x0000400602117981 */ /* 0x000ea8000c1e1900 */
[----:B-1----:R-:W2:Y:S04]  /*1920*/  LDG.E R18, desc[UR6][R2.64+0x50] ;  /* 0x0000500602127981 */ /* 0x002ea8000c1e1900 */
[----:B------:R0:W-:Y:S04]  /*1930*/  STG.E desc[UR6][R2.64+-0x8], R29 ;  /* 0xfffff81d02007986 */ /* 0x0001e8000c101906 */
[----:B0-----:R-:W2:Y:S01]  /*1940*/  LDG.E R29, desc[UR6][R2.64+0x4c] ;  /* 0x00004c06021d7981 */ /* 0x001ea2000c1e1900 */
[----:B------:R-:W-:Y:S01]  /*1950*/  FADD R10, R5, R10 ;  /* 0x0000000a050a7221 */ /* 0x000fe20000000000 */
[----:B------:R-:W-:-:S02]  /*1960*/  FADD R9, R4, R9 ;  /* 0x0000000904097221 */ /* 0x000fc40000000000 */
[----:B------:R0:W-:Y:S01]  /*1970*/  STG.E desc[UR6][R2.64+-0x10], R26 ;  /* 0xfffff01a02007986 */ /* 0x0001e2000c101906 */
[----:B------:R-:W-:Y:S01]  /*1980*/  FADD R11, R0, R11 ;  /* 0x0000000b000b7221 */ /* 0x000fe20000000000 */
[C---:B------:R-:W-:Y:S01]  /*1990*/  FADD R13, R4.reuse, R13 ;  /* 0x0000000d040d7221 */ /* 0x040fe20000000000 */
[----:B------:R-:W-:Y:S01]  /*19a0*/  FADD R20, R4, R20 ;  /* 0x0000001404147221 */ /* 0x000fe20000000000 */
[----:B------:R-:W-:Y:S01]  /*19b0*/  STG.E desc[UR6][R2.64+-0x14], R24 ;  /* 0xffffec1802007986 */ /* 0x000fe2000c101906 */
[C---:B------:R-:W-:Y:S01]  /*19c0*/  FADD R23, R0.reuse, R23 ;  /* 0x0000001700177221 */ /* 0x040fe20000000000 */
[----:B0-----:R-:W-:Y:S02]  /*19d0*/  FADD R26, R0, R21 ;  /* 0x00000015001a7221 */ /* 0x001fe40000000000 */
[----:B------:R-:W-:Y:S01]  /*19e0*/  STG.E desc[UR6][R2.64+0x14], R10 ;  /* 0x0000140a02007986 */ /* 0x000fe2000c101906 */
[----:B------:R-:W-:Y:S01]  /*19f0*/  FADD R25, R4, R25 ;  /* 0x0000001904197221 */ /* 0x000fe20000000000 */
[----:B------:R-:W-:-:S02]  /*1a00*/  FADD R14, R0, R14 ;  /* 0x0000000e000e7221 */ /* 0x000fc40000000000 */
[----:B------:R-:W-:Y:S01]  /*1a10*/  STG.E desc[UR6][R2.64+0x3c], R26 ;  /* 0x00003c1a02007986 */ /* 0x000fe2000c101906 */
[C---:B------:R-:W-:Y:S01]  /*1a20*/  FADD R22, R5.reuse, R22 ;  /* 0x0000001605167221 */ /* 0x040fe20000000000 */
[----:B------:R-:W-:Y:S02]  /*1a30*/  FADD R19, R4, R19 ;  /* 0x0000001304137221 */ /* 0x000fe40000000000 */
[----:B------:R0:W-:Y:S04]  /*1a40*/  STG.E desc[UR6][R2.64+0x4], R9 ;  /* 0x0000040902007986 */ /* 0x0001e8000c101906 */
[----:B------:R1:W-:Y:S04]  /*1a50*/  STG.E desc[UR6][R2.64+0xc], R11 ;  /* 0x00000c0b02007986 */ /* 0x0003e8000c101906 */
[----:B------:R1:W-:Y:S04]  /*1a60*/  STG.E desc[UR6][R2.64+0x10], R13 ;  /* 0x0000100d02007986 */ /* 0x0003e8000c101906 */
[----:B------:R-:W-:Y:S04]  /*1a70*/  STG.E desc[UR6][R2.64+0x28], R20 ;  /* 0x0000281402007986 */ /* 0x000fe8000c101906 */
[----:B0-----:R-:W2:Y:S04]  /*1a80*/  LDG.E R9, desc[UR6][R2.64+0x58] ;  /* 0x0000580602097981 */ /* 0x001ea8000c1e1900 */
[----:B-1----:R-:W2:Y:S04]  /*1a90*/  LDG.E R11, desc[UR6][R2.64+0x60] ;  /* 0x00006006020b7981 */ /* 0x002ea8000c1e1900 */
[----:B------:R-:W2:Y:S04]  /*1aa0*/  LDG.E R13, desc[UR6][R2.64+0x64] ;  /* 0x00006406020d7981 */ /* 0x000ea8000c1e1900 */
[----:B------:R-:W2:Y:S04]  /*1ab0*/  LDG.E R21, desc[UR6][R2.64+0x70] ;  /* 0x0000700602157981 */ /* 0x000ea8000c1e1900 */
[----:B------:R-:W-:Y:S04]  /*1ac0*/  STG.E desc[UR6][R2.64+-0xc], R28 ;  /* 0xfffff41c02007986 */ /* 0x000fe8000c101906 */
[----:B------:R-:W-:Y:S04]  /*1ad0*/  STG.E desc[UR6][R2.64+0x18], R23 ;  /* 0x0000181702007986 */ /* 0x000fe8000c101906 */
[----:B------:R-:W-:Y:S04]  /*1ae0*/  STG.E desc[UR6][R2.64+0x1c], R25 ;  /* 0x00001c1902007986 */ /* 0x000fe8000c101906 */
[----:B------:R0:W-:Y:S04]  /*1af0*/  STG.E desc[UR6][R2.64+0x24], R14 ;  /* 0x0000240e02007986 */ /* 0x0001e8000c101906 */
[----:B------:R-:W-:Y:S04]  /*1b00*/  STG.E desc[UR6][R2.64+0x2c], R22 ;  /* 0x00002c1602007986 */ /* 0x000fe8000c101906 */
[----:B------:R1:W-:Y:S04]  /*1b10*/  STG.E desc[UR6][R2.64+0x34], R19 ;  /* 0x0000341302007986 */ /* 0x0003e8000c101906 */
[----:B0-----:R-:W2:Y:S04]  /*1b20*/  LDG.E R14, desc[UR6][R2.64+0x74] ;  /* 0x00007406020e7981 */ /* 0x001ea8000c1e1900 */
[----:B------:R-:W2:Y:S04]  /*1b30*/  LDG.E R25, desc[UR6][R2.64+0x78] ;  /* 0x0000780602197981 */ /* 0x000ea8000c1e1900 */
[----:B------:R-:W2:Y:S04]  /*1b40*/  LDG.E R23, desc[UR6][R2.64+0x7c] ;  /* 0x00007c0602177981 */ /* 0x000ea8000c1e1900 */
[----:B-1----:R-:W2:Y:S04]  /*1b50*/  LDG.E R19, desc[UR6][R2.64+0x88] ;  /* 0x0000880602137981 */ /* 0x002ea8000c1e1900 */
[----:B------:R-:W2:Y:S01]  /*1b60*/  LDG.E R22, desc[UR6][R2.64+0x90] ;  /* 0x0000900602167981 */ /* 0x000ea2000c1e1900 */
[----:B------:R-:W-:Y:S01]  /*1b70*/  FADD R7, R0, R7 ;  /* 0x0000000700077221 */ /* 0x000fe20000000000 */
[C---:B------:R-:W-:Y:S01]  /*1b80*/  FADD R6, R5.reuse, R6 ;  /* 0x0000000605067221 */ /* 0x040fe20000000000 */
[----:B------:R-:W-:-:S03]  /*1b90*/  FADD R12, R5, R12 ;  /* 0x0000000c050c7221 */ /* 0x000fc60000000000 */
[----:B------:R0:W-:Y:S04]  /*1ba0*/  STG.E desc[UR6][R2.64], R7 ;  /* 0x0000000702007986 */ /* 0x0001e8000c101906 */
[----:B------:R1:W-:Y:S04]  /*1bb0*/  STG.E desc[UR6][R2.64+0x8], R6 ;  /* 0x0000080602007986 */ /* 0x0003e8000c101906 */
[----:B0-----:R-:W2:Y:S04]  /*1bc0*/  LDG.E R7, desc[UR6][R2.64+0x54] ;  /* 0x0000540602077981 */ /* 0x001ea8000c1e1900 */
[----:B-1----:R-:W2:Y:S04]  /*1bd0*/  LDG.E R6, desc[UR6][R2.64+0x5c] ;  /* 0x00005c0602067981 */ /* 0x002ea8000c1e1900 */
[----:B------:R0:W-:Y:S04]  /*1be0*/  STG.E desc[UR6][R2.64+0x20], R12 ;  /* 0x0000200c02007986 */ /* 0x0001e8000c101906 */
[----:B0-----:R-:W2:Y:S01]  /*1bf0*/  LDG.E R12, desc[UR6][R2.64+0x80] ;  /* 0x00008006020c7981 */ /* 0x001ea2000c1e1900 */
[----:B---3--:R-:W-:-:S03]  /*1c00*/  FADD R10, R0, R15 ;  /* 0x0000000f000a7221 */ /* 0x008fc60000000000 */
[----:B------:R-:W3:Y:S01]  /*1c10*/  LDG.E R15, desc[UR6][R2.64+0x6c] ;  /* 0x00006c06020f7981 */ /* 0x000ee2000c1e1900 */
[----:B----4-:R-:W-:Y:S01]  /*1c20*/  FADD R24, R5, R8 ;  /* 0x0000000805187221 */ /* 0x010fe20000000000 */
[----:B-----5:R-:W-:Y:S01]  /*1c30*/  FADD R26, R0, R27 ;  /* 0x0000001b001a7221 */ /* 0x020fe20000000000 */
[----:B--2---:R-:W-:-:S03]  /*1c40*/  FADD R20, R4, R17 ;  /* 0x0000001104147221 */ /* 0x004fc60000000000 */
[----:B------:R0:W-:Y:S01]  /*1c50*/  STG.E desc[UR6][R2.64+0x38], R24 ;  /* 0x0000381802007986 */ /* 0x0001e2000c101906 */
[----:B------:R-:W-:-:S03]  /*1c60*/  FADD R27, R5, R18 ;  /* 0x00000012051b7221 */ /* 0x000fc60000000000 */
[----:B------:R1:W-:Y:S04]  /*1c70*/  STG.E desc[UR6][R2.64+0x30], R10 ;  /* 0x0000300a02007986 */ /* 0x0003e8000c101906 */
[----:B------:R2:W-:Y:S01]  /*1c80*/  STG.E desc[UR6][R2.64+0x40], R20 ;  /* 0x0000401402007986 */ /* 0x0005e2000c101906 */
[----:B0-----:R-:W-:-:S03]  /*1c90*/  FADD R24, R5, R16 ;  /* 0x0000001005187221 */ /* 0x001fc60000000000 */
[----:B------:R0:W-:Y:S04]  /*1ca0*/  STG.E desc[UR6][R2.64+0x50], R27 ;  /* 0x0000501b02007986 */ /* 0x0001e8000c101906 */
[----:B------:R-:W4:Y:S01]  /*1cb0*/  LDG.E R8, desc[UR6][R2.64+0x68] ;  /* 0x0000680602087981 */ /* 0x000f22000c1e1900 */
[----:B------:R-:W-:-:S03]  /*1cc0*/  FADD R28, R4, R29 ;  /* 0x0000001d041c7221 */ /* 0x000fc60000000000 */
[----:B------:R-:W5:Y:S04]  /*1cd0*/  LDG.E R17, desc[UR6][R2.64+0x84] ;  /* 0x0000840602117981 */ /* 0x000f68000c1e1900 */
[----:B-1----:R-:W5:Y:S04]  /*1ce0*/  LDG.E R10, desc[UR6][R2.64+0x8c] ;  /* 0x00008c06020a7981 */ /* 0x002f68000c1e1900 */
[----:B--2---:R-:W2:Y:S04]  /*1cf0*/  LDG.E R20, desc[UR6][R2.64+0x94] ;  /* 0x0000940602147981 */ /* 0x004ea8000c1e1900 */
[----:B------:R-:W2:Y:S04]  /*1d00*/  LDG.E R16, desc[UR6][R2.64+0x98] ;  /* 0x0000980602107981 */ /* 0x000ea8000c1e1900 */
[----:B------:R-:W2:Y:S04]  /*1d10*/  LDG.E R29, desc[UR6][R2.64+0x9c] ;  /* 0x00009c06021d7981 */ /* 0x000ea8000c1e1900 */
[----:B0-----:R-:W2:Y:S04]  /*1d20*/  LDG.E R27, desc[UR6][R2.64+0xa0] ;  /* 0x0000a006021b7981 */ /* 0x001ea8000c1e1900 */
[----:B------:R-:W2:Y:S04]  /*1d30*/  LDG.E R18, desc[UR6][R2.64+0xa4] ;  /* 0x0000a40602127981 */ /* 0x000ea8000c1e1900 */
[----:B------:R-:W-:Y:S01]  /*1d40*/  STG.E desc[UR6][R2.64+0x44], R24 ;  /* 0x0000441802007986 */ /* 0x000fe2000c101906 */
[----:B------:R-:W-:Y:S01]  /*1d50*/  FADD R9, R4, R9 ;  /* 0x0000000904097221 */ /* 0x000fe20000000000 */
[----:B------:R-:W-:Y:S01]  /*1d60*/  FADD R11, R0, R11 ;  /* 0x0000000b000b7221 */ /* 0x000fe20000000000 */
[C---:B------:R-:W-:Y:S01]  /*1d70*/  FADD R13, R4.reuse, R13 ;  /* 0x0000000d040d7221 */ /* 0x040fe20000000000 */
[----:B------:R-:W-:-:S02]  /*1d80*/  FADD R21, R4, R21 ;  /* 0x0000001504157221 */ /* 0x000fc40000000000 */
[----:B------:R-:W-:Y:S04]  /*1d90*/  STG.E desc[UR6][R2.64+0x58], R9 ;  /* 0x0000580902007986 */ /* 0x000fe8000c101906 */
[----:B------:R0:W-:Y:S04]  /*1da0*/  STG.E desc[UR6][R2.64+0x60], R11 ;  /* 0x0000600b02007986 */ /* 0x0001e8000c101906 */
[----:B------:R-:W-:Y:S04]  /*1db0*/  STG.E desc[UR6][R2.64+0x64], R13 ;  /* 0x0000640d02007986 */ /* 0x000fe8000c101906 */
[----:B------:R-:W-:Y:S04]  /*1dc0*/  STG.E desc[UR6][R2.64+0x70], R21 ;  /* 0x0000701502007986 */ /* 0x000fe8000c101906 */
[----:B------:R-:W-:Y:S04]  /*1dd0*/  STG.E desc[UR6][R2.64+0x48], R26 ;  /* 0x0000481a02007986 */ /* 0x000fe8000c101906 */
[----:B------:R-:W-:Y:S01]  /*1de0*/  STG.E desc[UR6][R2.64+0x4c], R28 ;  /* 0x00004c1c02007986 */ /* 0x000fe2000c101906 */
[----:B------:R-:W-:Y:S01]  /*1df0*/  FADD R14, R5, R14 ;  /* 0x0000000e050e7221 */ /* 0x000fe20000000000 */
[----:B------:R-:W-:Y:S01]  /*1e00*/  FADD R25, R0, R25 ;  /* 0x0000001900197221 */ /* 0x000fe20000000000 */
[C---:B------:R-:W-:Y:S01]  /*1e10*/  FADD R23, R4.reuse, R23 ;  /* 0x0000001704177221 */ /* 0x040fe20000000000 */
[----:B------:R-:W-:Y:S01]  /*1e20*/  FADD R19, R4, R19 ;  /* 0x0000001304137221 */ /* 0x000fe20000000000 */
[C---:B0-----:R-:W-:Y:S01]  /*1e30*/  FADD R11, R0.reuse, R22 ;  /* 0x00000016000b7221 */ /* 0x041fe20000000000 */
[----:B------:R-:W-:Y:S04]  /*1e40*/  STG.E desc[UR6][R2.64+0x74], R14 ;  /* 0x0000740e02007986 */ /* 0x000fe8000c101906 */
[----:B------:R-:W-:Y:S04]  /*1e50*/  STG.E desc[UR6][R2.64+0x78], R25 ;  /* 0x0000781902007986 */ /* 0x000fe8000c101906 */
[----:B------:R-:W-:Y:S04]  /*1e60*/  STG.E desc[UR6][R2.64+0x7c], R23 ;  /* 0x00007c1702007986 */ /* 0x000fe8000c101906 */
[----:B------:R-:W-:Y:S04]  /*1e70*/  STG.E desc[UR6][R2.64+0x88], R19 ;  /* 0x0000881302007986 */ /* 0x000fe8000c101906 */
[----:B------:R-:W-:Y:S01]  /*1e80*/  STG.E desc[UR6][R2.64+0x90], R11 ;  /* 0x0000900b02007986 */ /* 0x000fe2000c101906 */
[----:B------:R-:W-:Y:S01]  /*1e90*/  UIADD3 UR4, UPT, UPT, UR4, 0x10, URZ ;  /* 0x0000001004047890 */ /* 0x000fe2000fffe0ff */
[----:B------:R-:W-:-:S03]  /*1ea0*/  FADD R7, R0, R7 ;  /* 0x0000000700077221 */ /* 0x000fc60000000000 */
[----:B------:R-:W-:Y:S01]  /*1eb0*/  UISETP.NE.AND UP0, UPT, UR4, 0x24, UPT ;  /* 0x000000240400788c */ /* 0x000fe2000bf05270 */
[C---:B------:R-:W-:Y:S01]  /*1ec0*/  FADD R6, R5.reuse, R6 ;  /* 0x0000000605067221 */ /* 0x040fe20000000000 */
[----:B------:R0:W-:Y:S04]  /*1ed0*/  STG.E desc[UR6][R2.64+0x54], R7 ;  /* 0x0000540702007986 */ /* 0x0001e8000c101906 */
[----:B------:R1:W-:Y:S01]  /*1ee0*/  STG.E desc[UR6][R2.64+0x5c], R6 ;  /* 0x00005c0602007986 */ /* 0x0003e2000c101906 */
[----:B0-----:R-:W-:Y:S01]  /*1ef0*/  FADD R7, R5, R12 ;  /* 0x0000000c05077221 */ /* 0x001fe20000000000 */
[----:B-1----:R-:W-:-:S04]  /*1f00*/  IADD3 R6, P0, PT, R2, 0xc0, RZ ;  /* 0x000000c002067810 */ /* 0x002fc80007f1e0ff */
[----:B------:R0:W-:Y:S02]  /*1f10*/  STG.E desc[UR6][R2.64+0x80], R7 ;  /* 0x0000800702007986 */ /* 0x0001e4000c101906 */
[----:B0-----:R-:W-:Y:S01]  /*1f20*/  IADD3.X R7, PT, PT, RZ, R3, RZ, P0, !PT ;  /* 0x00000003ff077210 */ /* 0x001fe200007fe4ff */
[----:B---3--:R-:W-:-:S05]  /*1f30*/  FADD R15, R0, R15 ;  /* 0x0000000f000f7221 */ /* 0x008fca0000000000 */
[----:B------:R0:W-:Y:S01]  /*1f40*/  STG.E desc[UR6][R2.64+0x6c], R15 ;  /* 0x00006c0f02007986 */ /* 0x0001e2000c101906 */
[C---:B----4-:R-:W-:Y:S01]  /*1f50*/  FADD R8, R5.reuse, R8 ;  /* 0x0000000805087221 */ /* 0x050fe20000000000 */
[----:B-----5:R-:W-:Y:S01]  /*1f60*/  FADD R17, R0, R17 ;  /* 0x0000001100117221 */ /* 0x020fe20000000000 */
[C---:B------:R-:W-:Y:S01]  /*1f70*/  FADD R9, R5.reuse, R10 ;  /* 0x0000000a05097221 */ /* 0x040fe20000000000 */
[----:B--2---:R-:W-:Y:S01]  /*1f80*/  FADD R13, R4, R20 ;  /* 0x00000014040d7221 */ /* 0x004fe20000000000 */
[C---:B0-----:R-:W-:Y:S01]  /*1f90*/  FADD R15, R5.reuse, R16 ;  /* 0x00000010050f7221 */ /* 0x041fe20000000000 */
[----:B------:R-:W-:Y:S01]  /*1fa0*/  FADD R29, R0, R29 ;  /* 0x0000001d001d7221 */ /* 0x000fe20000000000 */
[----:B------:R-:W-:Y:S01]  /*1fb0*/  FADD R27, R4, R27 ;  /* 0x0000001b041b7221 */ /* 0x000fe20000000000 */
[----:B------:R-:W-:Y:S01]  /*1fc0*/  FADD R21, R5, R18 ;  /* 0x0000001205157221 */ /* 0x000fe20000000000 */
[----:B------:R0:W-:Y:S04]  /*1fd0*/  STG.E desc[UR6][R2.64+0x68], R8 ;  /* 0x0000680802007986 */ /* 0x0001e8000c101906 */
[----:B------:R0:W-:Y:S04]  /*1fe0*/  STG.E desc[UR6][R2.64+0x84], R17 ;  /* 0x0000841102007986 */ /* 0x0001e8000c101906 */
[----:B------:R0:W-:Y:S04]  /*1ff0*/  STG.E desc[UR6][R2.64+0x8c], R9 ;  /* 0x00008c0902007986 */ /* 0x0001e8000c101906 */
[----:B------:R0:W-:Y:S04]  /*2000*/  STG.E desc[UR6][R2.64+0x94], R13 ;  /* 0x0000940d02007986 */ /* 0x0001e8000c101906 */
[----:B------:R0:W-:Y:S04]  /*2010*/  STG.E desc[UR6][R2.64+0x98], R15 ;  /* 0x0000980f02007986 */ /* 0x0001e8000c101906 */
[----:B------:R0:W-:Y:S04]  /*2020*/  STG.E desc[UR6][R2.64+0x9c], R29 ;  /* 0x00009c1d02007986 */ /* 0x0001e8000c101906 */
[----:B------:R0:W-:Y:S04]  /*2030*/  STG.E desc[UR6][R2.64+0xa0], R27 ;  /* 0x0000a01b02007986 */ /* 0x0001e8000c101906 */
[----:B------:R0:W-:Y:S01]  /*2040*/  STG.E desc[UR6][R2.64+0xa4], R21 ;  /* 0x0000a41502007986 */ /* 0x0001e2000c101906 */
[----:B------:R-:W-:Y:S05]  /*2050*/  BRA.U UP0, `(.L_x_190) ;  /* 0xfffffff500a47547 */ /* 0x000fea000b83ffff */
[----:B------:R-:W-:Y:S05]  /*2060*/  EXIT ;  /* 0x000000000000794d */ /* 0x000fea0003800000 */
        .weak           $__internal_0_$__cuda_sm20_rcp_rn_f32_slowpath
        .type           $__internal_0_$__cuda_sm20_rcp_rn_f32_slowpath,@function
        .size           $__internal_0_$__cuda_sm20_rcp_rn_f32_slowpath,(.L_x_197 - $__internal_0_$__cuda_sm20_rcp_rn_f32_slowpath)
$__internal_0_$__cuda_sm20_rcp_rn_f32_slowpath:
[----:B------:R-:W-:-:S04]  /*2070*/  SHF.L.U32 R0, R6, 0x1, RZ ;  /* 0x0000000106007819 */ /* 0x000fc800000006ff */
[----:B------:R-:W-:Y:S02]  /*2080*/  SHF.R.U32.HI R3, RZ, 0x18, R0 ;  /* 0x00000018ff037819 */ /* 0x000fe40000011600 */
[----:B------:R-:W-:Y:S02]  /*2090*/  MOV R0, R6 ;  /* 0x0000000600007202 */ /* 0x000fe40000000f00 */
[----:B------:R-:W-:-:S13]  /*20a0*/  ISETP.NE.U32.AND P0, PT, R3, RZ, PT ;  /* 0x000000ff0300720c */ /* 0x000fda0003f05070 */
[----:B------:R-:W-:Y:S05]  /*20b0*/  @P0 BRA `(.L_x_191) ;  /* 0x00000000002c0947 */ /* 0x000fea0003800000 */
[----:B------:R-:W-:-:S04]  /*20c0*/  SHF.L.U32 R3, R0, 0x1, RZ ;  /* 0x0000000100037819 */ /* 0x000fc800000006ff */
[----:B------:R-:W-:-:S13]  /*20d0*/  ISETP.NE.AND P0, PT, R3, RZ, PT ;  /* 0x000000ff0300720c */ /* 0x000fda0003f05270 */
[----:B------:R0:W1:Y:S01]  /*20e0*/  @!P0 MUFU.RCP R3, R0 ;  /* 0x0000000000038308 */ /* 0x0000620000001000 */
[----:B------:R-:W-:Y:S05]  /*20f0*/  @!P0 BRA `(.L_x_192) ;  /* 0x0000000000a48947 */ /* 0x000fea0003800000 */
[----:B------:R-:W-:-:S04]  /*2100*/  FFMA R9, R0, 1.84467440737095516160e+19, RZ ;  /* 0x5f80000000097823 */ /* 0x000fc800000000ff */
[----:B0-----:R-:W1:Y:S02]  /*2110*/  MUFU.RCP R0, R9 ;  /* 0x0000000900007308 */ /* 0x001e640000001000 */
[----:B-1----:R-:W-:-:S04]  /*2120*/  FFMA R3, R9, R0, -1 ;  /* 0xbf80000009037423 */ /* 0x002fc80000000000 */
[----:B------:R-:W-:-:S04]  /*2130*/  FADD.FTZ R3, -R3, -RZ ;  /* 0x800000ff03037221 */ /* 0x000fc80000010100 */
[----:B------:R-:W-:-:S04]  /*2140*/  FFMA R0, R0, R3, R0 ;  /* 0x0000000300007223 */ /* 0x000fc80000000000 */
[----:B------:R-:W-:Y:S01]  /*2150*/  FFMA R3, R0, 1.84467440737095516160e+19, RZ ;  /* 0x5f80000000037823 */ /* 0x000fe200000000ff */
[----:B------:R-:W-:Y:S06]  /*2160*/  BRA `(.L_x_192) ;  /* 0x0000000000887947 */ /* 0x000fec0003800000 */
.L_x_191:
[----:B------:R-:W-:-:S04]  /*2170*/  IADD3 R9, PT, PT, R3, -0xfd, RZ ;  /* 0xffffff0303097810 */ /* 0x000fc80007ffe0ff */
[----:B------:R-:W-:-:S13]  /*2180*/  ISETP.GT.U32.AND P0, PT, R9, 0x1, PT ;  /* 0x000000010900780c */ /* 0x000fda0003f04070 */
[----:B------:R-:W-:Y:S05]  /*2190*/  @P0 BRA `(.L_x_193) ;  /* 0x0000000000780947 */ /* 0x000fea0003800000 */
[----:B------:R-:W-:Y:S01]  /*21a0*/  LOP3.LUT R10, R0, 0x7fffff, RZ, 0xc0, !PT ;  /* 0x007fffff000a7812 */ /* 0x000fe200078ec0ff */
[----:B------:R-:W-:Y:S01]  /*21b0*/  HFMA2 R14, -RZ, RZ, 0, 1.78813934326171875e-07 ;  /* 0x00000003ff0e7431 */ /* 0x000fe200000001ff */
[----:B------:R-:W-:Y:S02]  /*21c0*/  IADD3 R3, PT, PT, R3, -0xfc, RZ ;  /* 0xffffff0403037810 */ /* 0x000fe40007ffe0ff */
[----:B------:R-:W-:-:S04]  /*21d0*/  LOP3.LUT R10, R10, 0x3f800000, RZ, 0xfc, !PT ;  /* 0x3f8000000a0a7812 */ /* 0x000fc800078efcff */
[----:B------:R-:W0:Y:S01]  /*21e0*/  MUFU.RCP R11, R10 ;  /* 0x0000000a000b7308 */ /* 0x000e220000001000 */
[----:B------:R-:W-:Y:S01]  /*21f0*/  SHF.L.U32 R15, R14, R9, RZ ;  /* 0x000000090e0f7219 */ /* 0x000fe200000006ff */
[----:B0-----:R-:W-:-:S04]  /*2200*/  FFMA R12, R10, R11, -1 ;  /* 0xbf8000000a0c7423 */ /* 0x001fc8000000000b */
[----:B------:R-:W-:-:S04]  /*2210*/  FADD.FTZ R12, -R12, -RZ ;  /* 0x800000ff0c0c7221 */ /* 0x000fc80000010100 */
[CCC-:B------:R-:W-:Y:S01]  /*2220*/  FFMA.RM R13, R11.reuse, R12.reuse, R11.reuse ;  /* 0x0000000c0b0d7223 */ /* 0x1c0fe2000000400b */
[----:B------:R-:W-:-:S04]  /*2230*/  FFMA.RP R12, R11, R12, R11 ;  /* 0x0000000c0b0c7223 */ /* 0x000fc8000000800b */
[C---:B------:R-:W-:Y:S02]  /*2240*/  LOP3.LUT R11, R13.reuse, 0x7fffff, RZ, 0xc0, !PT ;  /* 0x007fffff0d0b7812 */ /* 0x040fe400078ec0ff */
[----:B------:R-:W-:Y:S02]  /*2250*/  FSETP.NEU.FTZ.AND P0, PT, R13, R12, PT ;  /* 0x0000000c0d00720b */ /* 0x000fe40003f1d000 */
[----:B------:R-:W-:Y:S02]  /*2260*/  LOP3.LUT R12, R11, 0x800000, RZ, 0xfc, !PT ;  /* 0x008000000b0c7812 */ /* 0x000fe400078efcff */
[----:B------:R-:W-:Y:S02]  /*2270*/  SEL R11, RZ, 0xffffffff, !P0 ;  /* 0xffffffffff0b7807 */ /* 0x000fe40004000000 */
[----:B------:R-:W-:Y:S02]  /*2280*/  LOP3.LUT R10, R15, R12, RZ, 0xc0, !PT ;  /* 0x0000000c0f0a7212 */ /* 0x000fe400078ec0ff */
[----:B------:R-:W-:-:S02]  /*2290*/  IADD3 R11, PT, PT, -R11, RZ, RZ ;  /* 0x000000ff0b0b7210 */ /* 0x000fc40007ffe1ff */
[-C--:B------:R-:W-:Y:S02]  /*22a0*/  SHF.R.U32.HI R10, RZ, R9.reuse, R10 ;  /* 0x00000009ff0a7219 */ /* 0x080fe4000001160a */
[--C-:B------:R-:W-:Y:S02]  /*22b0*/  LOP3.LUT P1, RZ, R11, R9, R12.reuse, 0xf8, !PT ;  /* 0x000000090bff7212 */ /* 0x100fe4000782f80c */
[C---:B------:R-:W-:Y:S02]  /*22c0*/  LOP3.LUT P0, RZ, R10.reuse, 0x1, RZ, 0xc0, !PT ;  /* 0x000000010aff7812 */ /* 0x040fe4000780c0ff */
[----:B------:R-:W-:Y:S02]  /*22d0*/  LOP3.LUT P2, RZ, R10, 0x2, RZ, 0xc0, !PT ;  /* 0x000000020aff7812 */ /* 0x000fe4000784c0ff */
[----:B------:R-:W-:Y:S02]  /*22e0*/  SHF.R.U32.HI R3, RZ, R3, R12 ;  /* 0x00000003ff037219 */ /* 0x000fe4000001160c */
[----:B------:R-:W-:-:S02]  /*22f0*/  PLOP3.LUT P0, PT, P0, P1, P2, 0xe0, 0x0 ;  /* 0x000000000000781c */ /* 0x000fc40000703c20 */
[----:B------:R-:W-:Y:S02]  /*2300*/  LOP3.LUT P1, RZ, R0, 0x7fffff, RZ, 0xc0, !PT ;  /* 0x007fffff00ff7812 */ /* 0x000fe4000782c0ff */
[----:B------:R-:W-:-:S04]  /*2310*/  SEL R9, RZ, 0x1, !P0 ;  /* 0x00000001ff097807 */ /* 0x000fc80004000000 */
[----:B------:R-:W-:-:S04]  /*2320*/  IADD3 R9, PT, PT, -R9, RZ, RZ ;  /* 0x000000ff09097210 */ /* 0x000fc80007ffe1ff */
[----:B------:R-:W-:-:S13]  /*2330*/  ISETP.GE.AND P0, PT, R9, RZ, PT ;  /* 0x000000ff0900720c */ /* 0x000fda0003f06270 */
[----:B------:R-:W-:-:S04]  /*2340*/  @!P0 IADD3 R3, PT, PT, R3, 0x1, RZ ;  /* 0x0000000103038810 */ /* 0x000fc80007ffe0ff */
[----:B------:R-:W-:-:S04]  /*2350*/  @!P1 SHF.L.U32 R3, R3, 0x1, RZ ;  /* 0x0000000103039819 */ /* 0x000fc800000006ff */
[----:B------:R-:W-:Y:S01]  /*2360*/  LOP3.LUT R3, R3, 0x80000000, R0, 0xf8, !PT ;  /* 0x8000000003037812 */ /* 0x000fe200078ef800 */
[----:B------:R-:W-:Y:S06]  /*2370*/  BRA `(.L_x_192) ;  /* 0x0000000000047947 */ /* 0x000fec0003800000 */
.L_x_193:
[----:B------:R2:W3:Y:S02]  /*2380*/  MUFU.RCP R3, R0 ;  /* 0x0000000000037308 */ /* 0x0004e40000001000 */
.L_x_192:
[----:B-1-3--:R-:W-:Y:S02]  /*2390*/  MOV R9, R3 ;  /* 0x0000000300097202 */ /* 0x00afe40000000f00 */
[----:B------:R-:W-:-:S04]  /*23a0*/  MOV R3, 0x0 ;  /* 0x0000000000037802 */ /* 0x000fc80000000f00 */
[----:B0-2---:R-:W-:Y:S05]  /*23b0*/  RET.REL.NODEC R2 `(_Z14generateVoxelsPiP6float3S1_ii) ;  /* 0xffffffdc02107950 */ /* 0x005fea0003c3ffff */
.L_x_194:
        /* <DEDUP_REMOVED lines=12> */
.L_x_197:


//--------------------- .text._Z13compactVoxelsPiS_S_i --------------------------
	.section	.text._Z13compactVoxelsPiS_S_i,"ax",@progbits
	.align	128
        .global         _Z13compactVoxelsPiS_S_i
        .type           _Z13compactVoxelsPiS_S_i,@function
        .size           _Z13compactVoxelsPiS_S_i,(.L_x_203 - _Z13compactVoxelsPiS_S_i)
        .other          _Z13compactVoxelsPiS_S_i,@"STO_CUDA_ENTRY STV_DEFAULT"
_Z13compactVoxelsPiS_S_i:
.text._Z13compactVoxelsPiS_S_i:
[----:B------:R-:W-:Y:S01]  /*0000*/  LDC R1, c[0x0][0x37c] ;  /* 0x0000df00ff017b82 */ /* 0x000fe20000000800 */
[----:B------:R-:W0:Y:S07]  /*0010*/  S2R R3, SR_TID.X ;  /* 0x0000000000037919 */ /* 0x000e2e0000002100 */
[----:B------:R-:W0:Y:S01]  /*0020*/  LDC R0, c[0x0][0x360] ;  /* 0x0000d800ff007b82 */ /* 0x000e220000000800 */
[----:B------:R-:W1:Y:S01]  /*0030*/  LDCU UR7, c[0x0][0x398] ;  /* 0x00007300ff0777ac */ /* 0x000e620008000800 */
[----:B------:R-:W2:Y:S01]  /*0040*/  S2R R2, SR_TID.Y ;  /* 0x0000000000027919 */ /* 0x000ea20000002200 */
[----:B------:R-:W3:Y:S05]  /*0050*/  S2R R7, SR_TID.Z ;  /* 0x0000000000077919 */ /* 0x000eea0000002300 */
[----:B------:R-:W2:Y:S08]  /*0060*/  LDC R5, c[0x0][0x364] ;  /* 0x0000d900ff057b82 */ /* 0x000eb00000000800 */
[----:B------:R-:W0:Y:S08]  /*0070*/  S2UR UR4, SR_CTAID.X ;  /* 0x00000000000479c3 */ /* 0x000e300000002500 */
[----:B------:R-:W2:Y:S08]  /*0080*/  S2UR UR5, SR_CTAID.Y ;  /* 0x00000000000579c3 */ /* 0x000eb00000002600 */
[----:B------:R-:W3:Y:S08]  /*0090*/  S2UR UR6, SR_CTAID.Z ;  /* 0x00000000000679c3 */ /* 0x000ef00000002700 */
[----:B------:R-:W3:Y:S01]  /*00a0*/  LDC R4, c[0x0][0x368] ;  /* 0x0000da00ff047b82 */ /* 0x000ee20000000800 */
[----:B0-----:R-:W-:-:S02]  /*00b0*/  IMAD R0, R0, UR4, R3 ;  /* 0x0000000400007c24 */ /* 0x001fc4000f8e0203 */
[----:B--2---:R-:W-:Y:S02]  /*00c0*/  IMAD R5, R5, UR5, R2 ;  /* 0x0000000505057c24 */ /* 0x004fe4000f8e0202 */
[----:B---3--:R-:W-:-:S05]  /*00d0*/  IMAD R4, R4, UR6, R7 ;  /* 0x0000000604047c24 */ /* 0x008fca000f8e0207 */
[----:B------:R-:W-:-:S04]  /*00e0*/  VIMNMX3 R2, R0, R5, R4, !PT ;  /* 0x000000050002720f */ /* 0x000fc80007800104 */
[----:B-1----:R-:W-:-:S13]  /*00f0*/  ISETP.GE.AND P0, PT, R2, UR7, PT ;  /* 0x0000000702007c0c */ /* 0x002fda000bf06270 */
[----:B------:R-:W-:Y:S05]  /*0100*/  @P0 EXIT ;  /* 0x000000000000094d */ /* 0x000fea0003800000 */
[----:B------:R-:W0:Y:S01]  /*0110*/  LDC.64 R2, c[0x0][0x388] ;  /* 0x0000e200ff027b82 */ /* 0x000e220000000a00 */
[----:B------:R-:W1:Y:S01]  /*0120*/  LDCU.64 UR4, c[0x0][0x358] ;  /* 0x00006b00ff0477ac */ /* 0x000e620008000a00 */
[----:B------:R-:W-:-:S04]  /*0130*/  IMAD R5, R4, UR7, R5 ;  /* 0x0000000704057c24 */ /* 0x000fc8000f8e0205 */
[----:B------:R-:W-:-:S04]  /*0140*/  IMAD R7, R5, UR7, R0 ;  /* 0x0000000705077c24 */ /* 0x000fc8000f8e0200 */
[----:B0-----:R-:W-:-:S06]  /*0150*/  IMAD.WIDE R2, R7, 0x4, R2 ;  /* 0x0000000407027825 */ /* 0x001fcc00078e0202 */
[----:B-1----:R-:W2:Y:S02]  /*0160*/  LDG.E R2, desc[UR4][R2.64] ;  /* 0x0000000402027981 */ /* 0x002ea4000c1e1900 */
[----:B--2---:R-:W-:-:S13]  /*0170*/  ISETP.NE.AND P0, PT, R2, 0x1, PT ;  /* 0x000000010200780c */ /* 0x004fda0003f05270 */
[----:B------:R-:W-:Y:S05]  /*0180*/  @P0 EXIT ;  /* 0x000000000000094d */ /* 0x000fea0003800000 */
[----:B------:R-:W0:Y:S08]  /*0190*/  LDC.64 R2, c[0x0][0x390] ;  /* 0x0000e400ff027b82 */ /* 0x000e300000000a00 */
[----:B------:R-:W1:Y:S01]  /*01a0*/  LDC.64 R4, c[0x0][0x380] ;  /* 0x0000e000ff047b82 */ /* 0x000e620000000a00 */
[----:B0-----:R-:W-:-:S06]  /*01b0*/  IMAD.WIDE R2, R7, 0x4, R2 ;  /* 0x0000000407027825 */ /* 0x001fcc00078e0202 */
[----:B------:R-:W1:Y:S02]  /*01c0*/  LDG.E R3, desc[UR4][R2.64] ;  /* 0x0000000402037981 */ /* 0x000e64000c1e1900 */
[----:B-1----:R-:W-:-:S05]  /*01d0*/  IMAD.WIDE R4, R3, 0x4, R4 ;  /* 0x0000000403047825 */ /* 0x002fca00078e0204 */
[----:B------:R-:W-:Y:S01]  /*01e0*/  STG.E desc[UR4][R4.64], R7 ;  /* 0x0000000704007986 */ /* 0x000fe2000c101904 */
[----:B------:R-:W-:Y:S05]  /*01f0*/  EXIT ;  /* 0x000000000000794d */ /* 0x000fea0003800000 */
.L_x_195:
        /* <DEDUP_REMOVED lines=16> */
.L_x_203:


//--------------------- .text._Z14voxelOccupancyPii --------------------------
	.section	.text._Z14voxelOccupancyPii,"ax",@progbits
	.align	128
        .global         _Z14voxelOccupancyPii
        .type           _Z14voxelOccupancyPii,@function
        .size           _Z14voxelOccupancyPii,(.L_x_204 - _Z14voxelOccupancyPii)
        .other          _Z14voxelOccupancyPii,@"STO_CUDA_ENTRY STV_DEFAULT"
_Z14voxelOccupancyPii:
.text._Z14voxelOccupancyPii:
        /* <DEDUP_REMOVED lines=19> */
[----:B------:R-:W-:Y:S01]  /*0130*/  IMAD R5, R4, UR7, R5 ;  /* 0x0000000704057c24 */ /* 0x000fe2000f8e0205 */
[----:B------:R-:W-:-:S03]  /*0140*/  LOP3.LUT R4, R6, R7, R9, 0x96, !PT ;  /* 0x0000000706047212 */ /* 0x000fc600078e9609 */
[----:B------:R-:W-:Y:S01]  /*0150*/  IMAD R5, R5, UR7, R0 ;  /* 0x0000000705057c24 */ /* 0x000fe2000f8e0200 */
[----:B------:R-:W-:-:S03]  /*0160*/  LOP3.LUT R7, R4, 0x1, RZ, 0xc0, !PT ;  /* 0x0000000104077812 */ /* 0x000fc600078ec0ff */
[----:B0-----:R-:W-:-:S05]  /*0170*/  IMAD.WIDE R2, R5, 0x4, R2 ;  /* 0x0000000405027825 */ /* 0x001fca00078e0202 */
[----:B-1----:R-:W-:Y:S01]  /*0180*/  STG.E desc[UR4][R2.64], R7 ;  /* 0x0000000702007986 */ /* 0x002fe2000c101904 */
[----:B------:R-:W-:Y:S05]  /*0190*/  EXIT ;  /* 0x000000000000794d */ /* 0x000fea0003800000 */
.L_x_196:
        /* <DEDUP_REMOVED lines=14> */
.L_x_204:


//--------------------- .nv.shared._ZN3cub18CUB_300001_SM_10006detail4scan16DeviceScanKernelINS2_10policy_hubIiiimN4cuda3std3__44plusIvEEE10Policy1000EN6thrust24THRUST_300001_SM_1000_NS10device_ptrIiEESF_NS0_13ScanTileStateIiLb1EEES9_NS1_10InputValueIiPiEEmiLb0EiEEvT0_T1_T2_iT3_T4_T5_ --------------------------
	.section	.nv.shared._ZN3cub18CUB_300001_SM_10006detail4scan16DeviceScanKernelINS2_10policy_hubIiiimN4cuda3std3__44plusIvEEE10Policy1000EN6thrust24THRUST_300001_SM_1000_NS10device_ptrIiEESF_NS0_13ScanTileStateIiLb1EEES9_NS1_10InputValueIiPiEEmiLb0EiEEvT0_T1_T2_iT3_T4_T5_,"aw",@nobits
	.sectionflags	@""
	.align	16
.nv.shared._ZN3cub18CUB_300001_SM_10006detail4scan16DeviceScanKernelINS2_10policy_hubIiiimN4cuda3std3__44plusIvEEE10Policy1000EN6thrust24THRUST_300001_SM_1000_NS10device_ptrIiEESF_NS0_13ScanTileStateIiLb1EEES9_NS1_10InputValueIiPiEEmiLb0EiEEvT0_T1_T2_iT3_T4_T5_:
	.zero		32656


//--------------------- .nv.shared.reserved.0     --------------------------
	.section	.nv.shared.reserved.0,"aw",@nobits
	.weak		__nv_reservedSMEM_offset_0_alias
	.size		__nv_reservedSMEM_offset_0_alias, 0, 64
	.other		__nv_reservedSMEM_offset_0_alias,@"STO_CUDA_RESERVED_SHARED STV_DEFAULT"
__nv_reservedSMEM_offset_0_alias:
	.zero		0
	.zero		64


//--------------------- .nv.global                --------------------------
	.section	.nv.global,"aw",@nobits
.nv.global:
	.type		_ZN34_INTERNAL_e4db2e03_4_k_cu_179ddb426thrust24THRUST_300001_SM_1000_NS3seqE,@object
	.size		_ZN34_INTERNAL_e4db2e03_4_k_cu_179ddb426thrust24THRUST_300001_SM_1000_NS3seqE,(_ZN34_INTERNAL_e4db2e03_4_k_cu_179ddb424cuda3std3__48in_placeE - _ZN34_INTERNAL_e4db2e03_4_k_cu_179ddb426thrust24THRUST_300001_SM_1000_NS3seqE)
_ZN34_INTERNAL_e4db2e03_4_k_cu_179ddb426thrust24THRUST_300001_SM_1000_NS3seqE:
	.zero		1
	.type		_ZN34_INTERNAL_e4db2e03_4_k_cu_179ddb424cuda3std3__48in_placeE,@object
	.size		_ZN34_INTERNAL_e4db2e03_4_k_cu_179ddb424cuda3std3__48in_placeE,(_ZN34_INTERNAL_e4db2e03_4_k_cu_179ddb424cuda3std6ranges3__45__cpo4sizeE - _ZN34_INTERNAL_e4db2e03_4_k_cu_179ddb424cuda3std3__48in_placeE)
_ZN34_INTERNAL_e4db2e03_4_k_cu_179ddb424cuda3std3__48in_placeE:
	.zero		1
	.type		_ZN34_INTERNAL_e4db2e03_4_k_cu_179ddb424cuda3std6ranges3__45__cpo4sizeE,@object
	.size		_ZN34_INTERNAL_e4db2e03_4_k_cu_179ddb424cuda3std6ranges3__45__cpo4sizeE,(_ZN34_INTERNAL_e4db2e03_4_k_cu_179ddb426thrust24THRUST_300001_SM_1000_NS12placeholders2_3E - _ZN34_INTERNAL_e4db2e03_4_k_cu_179ddb424cuda3std6ranges3__45__cpo4sizeE)
_ZN34_INTERNAL_e4db2e03_4_k_cu_179ddb424cuda3std6ranges3__45__cpo4sizeE:
	.zero		1
	.type		_ZN34_INTERNAL_e4db2e03_4_k_cu_179ddb426thrust24THRUST_300001_SM_1000_NS12placeholders2_3E,@object
	.size		_ZN34_INTERNAL_e4db2e03_4_k_cu_179ddb426thrust24THRUST_300001_SM_1000_NS12placeholders2_3E,(_ZN34_INTERNAL_e4db2e03_4_k_cu_179ddb424cuda3std3__45__cpo6cbeginE - _ZN34_INTERNAL_e4db2e03_4_k_cu_179ddb426thrust24THRUST_300001_SM_1000_NS12placeholders2_3E)
_ZN34_INTERNAL_e4db2e03_4_k_cu_179ddb426thrust24THRUST_300001_SM_1000_NS12placeholders2_3E:
	.zero		1
	.type		_ZN34_INTERNAL_e4db2e03_4_k_cu_179ddb424cuda3std3__45__cpo6cbeginE,@object
	.size		_ZN34_INTERNAL_e4db2e03_4_k_cu_179ddb424cuda3std3__45__cpo6cbeginE,(_ZN34_INTERNAL_e4db2e03_4_k_cu_179ddb424cuda3std6ranges3__45__cpo6cbeginE - _ZN34_INTERNAL_e4db2e03_4_k_cu_179ddb424cuda3std3__45__cpo6cbeginE)
_ZN34_INTERNAL_e4db2e03_4_k_cu_179ddb424cuda3std3__45__cpo6cbeginE:
	.zero		1
	.type		_ZN34_INTERNAL_e4db2e03_4_k_cu_179ddb424cuda3std6ranges3__45__cpo6cbeginE,@object
	.size		_ZN34_INTERNAL_e4db2e03_4_k_cu_179ddb424cuda3std6ranges3__45__cpo6cbeginE,(_ZN34_INTERNAL_e4db2e03_4_k_cu_179ddb426thrust24THRUST_300001_SM_1000_NS12placeholders2_7E - _ZN34_INTERNAL_e4db2e03_4_k_cu_179ddb424cuda3std6ranges3__45__cpo6cbeginE)
_ZN34_INTERNAL_e4db2e03_4_k_cu_179ddb424cuda3std6ranges3__45__cpo6cbeginE:
	.zero		1
	.type		_ZN34_INTERNAL_e4db2e03_4_k_cu_179ddb426thrust24THRUST_300001_SM_1000_NS12placeholders2_7E,@object
	.size		_ZN34_INTERNAL_e4db2e03_4_k_cu_179ddb426thrust24THRUST_300001_SM_1000_NS12placeholders2_7E,(_ZN34_INTERNAL_e4db2e03_4_k_cu_179ddb424cuda3std3__45__cpo7crbeginE - _ZN34_INTERNAL_e4db2e03_4_k_cu_179ddb426thrust24THRUST_300001_SM_1000_NS12placeholders2_7E)
_ZN34_INTERNAL_e4db2e03_4_k_cu_179ddb426thrust24THRUST_300001_SM_1000_NS12placeholders2_7E:
	.zero		1
	.type		_ZN34_INTERNAL_e4db2e03_4_k_cu_179ddb424cuda3std3__45__cpo7crbeginE,@object
	.size		_ZN34_INTERNAL_e4db2e03_4_k_cu_179ddb424cuda3std3__45__cpo7crbeginE,(_ZN34_INTERNAL_e4db2e03_4_k_cu_179ddb424cuda3std6ranges3__45__cpo4nextE - _ZN34_INTERNAL_e4db2e03_4_k_cu_179ddb424cuda3std3__45__cpo7crbeginE)
_ZN34_INTERNAL_e4db2e03_4_k_cu_179ddb424cuda3std3__45__cpo7crbeginE:
	.zero		1
	.type		_ZN34_INTERNAL_e4db2e03_4_k_cu_179ddb424cuda3std6ranges3__45__cpo4nextE,@object
	.size		_ZN34_INTERNAL_e4db2e03_4_k_cu_179ddb424cuda3std6ranges3__45__cpo4nextE,(_ZN34_INTERNAL_e4db2e03_4_k_cu_179ddb424cuda3std6ranges3__45__cpo4swapE - _ZN34_INTERNAL_e4db2e03_4_k_cu_179ddb424cuda3std6ranges3__45__cpo4nextE)
_ZN34_INTERNAL_e4db2e03_4_k_cu_179ddb424cuda3std6ranges3__45__cpo4nextE:
	.zero		1
	.type		_ZN34_INTERNAL_e4db2e03_4_k_cu_179ddb424cuda3std6ranges3__45__cpo4swapE,@object
	.size		_ZN34_INTERNAL_e4db2e03_4_k_cu_179ddb424cuda3std6ranges3__45__cpo4swapE,(_ZN34_INTERNAL_e4db2e03_4_k_cu_179ddb426thrust24THRUST_300001_SM_1000_NS8cuda_cub10par_nosyncE - _ZN34_INTERNAL_e4db2e03_4_k_cu_179ddb424cuda3std6ranges3__45__cpo4swapE)
_ZN34_INTERNAL_e4db2e03_4_k_cu_179ddb424cuda3std6ranges3__45__cpo4swapE:
	.zero		1
	.type		_ZN34_INTERNAL_e4db2e03_4_k_cu_179ddb426thrust24THRUST_300001_SM_1000_NS8cuda_cub10par_nosyncE,@object
	.size		_ZN34_INTERNAL_e4db2e03_4_k_cu_179ddb426thrust24THRUST_300001_SM_1000_NS8cuda_cub10par_nosyncE,(_ZN34_INTERNAL_e4db2e03_4_k_cu_179ddb426thrust24THRUST_300001_SM_1000_NS12placeholders2_9E - _ZN34_INTERNAL_e4db2e03_4_k_cu_179ddb426thrust24THRUST_300001_SM_1000_NS8cuda_cub10par_nosyncE)
_ZN34_INTERNAL_e4db2e03_4_k_cu_179ddb426thrust24THRUST_300001_SM_1000_NS8cuda_cub10par_nosyncE:
	.zero		1
	.type		_ZN34_INTERNAL_e4db2e03_4_k_cu_179ddb426thrust24THRUST_300001_SM_1000_NS12placeholders2_9E,@object
	.size		_ZN34_INTERNAL_e4db2e03_4_k_cu_179ddb426thrust24THRUST_300001_SM_1000_NS12placeholders2_9E,(_ZN34_INTERNAL_e4db2e03_4_k_cu_179ddb424cuda3std3__436_GLOBAL__N__e4db2e03_4_k_cu_179ddb426ignoreE - _ZN34_INTERNAL_e4db2e03_4_k_cu_179ddb426thrust24THRUST_300001_SM_1000_NS12placeholders2_9E)
_ZN34_INTERNAL_e4db2e03_4_k_cu_179ddb426thrust24THRUST_300001_SM_1000_NS12placeholders2_9E:
	.zero		1
	.type		_ZN34_INTERNAL_e4db2e03_4_k_cu_179ddb424cuda3std3__436_GLOBAL__N__e4db2e03_4_k_cu_179ddb426ignoreE,@object
	.size		_ZN34_INTERNAL_e4db2e03_4_k_cu_179ddb424cuda3std3__436_GLOBAL__N__e4db2e03_4_k_cu_179ddb426ignoreE,(_ZN34_INTERNAL_e4db2e03_4_k_cu_179ddb424cuda3std6ranges3__45__cpo4dataE - _ZN34_INTERNAL_e4db2e03_4_k_cu_179ddb424cuda3std3__436_GLOBAL__N__e4db2e03_4_k_cu_179ddb426ignoreE)
_ZN34_INTERNAL_e4db2e03_4_k_cu_179ddb424cuda3std3__436_GLOBAL__N__e4db2e03_4_k_cu_179ddb426ignoreE:
	.zero		1
	.type		_ZN34_INTERNAL_e4db2e03_4_k_cu_179ddb424cuda3std6ranges3__45__cpo4dataE,@object
	.size		_ZN34_INTERNAL_e4db2e03_4_k_cu_179ddb424cuda3std6ranges3__45__cpo4dataE,(_ZN34_INTERNAL_e4db2e03_4_k_cu_179ddb426thrust24THRUST_300001_SM_1000_NS12placeholders2_1E - _ZN34_INTERNAL_e4db2e03_4_k_cu_179ddb424cuda3std6ranges3__45__cpo4dataE)
_ZN34_INTERNAL_e4db2e03_4_k_cu_179ddb424cuda3std6ranges3__45__cpo4dataE:
	.zero		1
	.type		_ZN34_INTERNAL_e4db2e03_4_k_cu_179ddb426thrust24THRUST_300001_SM_1000_NS12placeholders2_1E,@object
	.size		_ZN34_INTERNAL_e4db2e03_4_k_cu_179ddb426thrust24THRUST_300001_SM_1000_NS12placeholders2_1E,(_ZN34_INTERNAL_e4db2e03_4_k_cu_179ddb424cuda3std3__45__cpo5beginE - _ZN34_INTERNAL_e4db2e03_4_k_cu_179ddb426thrust24THRUST_300001_SM_1000_NS12placeholders2_1E)
_ZN34_INTERNAL_e4db2e03_4_k_cu_179ddb426thrust24THRUST_300001_SM_1000_NS12placeholders2_1E:
	.zero		1
	.type		_ZN34_INTERNAL_e4db2e03_4_k_cu_179ddb424cuda3std3__45__cpo5beginE,@object
	.size		_ZN34_INTERNAL_e4db2e03_4_k_cu_179ddb424cuda3std3__45__cpo5beginE,(_ZN34_INTERNAL_e4db2e03_4_k_cu_179ddb424cuda3std6ranges3__45__cpo5beginE - _ZN34_INTERNAL_e4db2e03_4_k_cu_179ddb424cuda3std3__45__cpo5beginE)
_ZN34_INTERNAL_e4db2e03_4_k_cu_179ddb424cuda3std3__45__cpo5beginE:
	.zero		1
	.type		_ZN34_INTERNAL_e4db2e03_4_k_cu_179ddb424cuda3std6ranges3__45__cpo5beginE,@object
	.size		_ZN34_INTERNAL_e4db2e03_4_k_cu_179ddb424cuda3std6ranges3__45__cpo5beginE,(_ZN34_INTERNAL_e4db2e03_4_k_cu_179ddb426thrust24THRUST_300001_SM_1000_NS12placeholders2_5E - _ZN34_INTERNAL_e4db2e03_4_k_cu_179ddb424cuda3std6ranges3__45__cpo5beginE)
_ZN34_INTERNAL_e4db2e03_4_k_cu_179ddb424cuda3std6ranges3__45__cpo5beginE:
	.zero		1
	.type		_ZN34_INTERNAL_e4db2e03_4_k_cu_179ddb426thrust24THRUST_300001_SM_1000_NS12placeholders2_5E,@object
	.size		_ZN34_INTERNAL_e4db2e03_4_k_cu_179ddb426thrust24THRUST_300001_SM_1000_NS12placeholders2_5E,(_ZN34_INTERNAL_e4db2e03_4_k_cu_179ddb424cuda3std3__45__cpo6rbeginE - _ZN34_INTERNAL_e4db2e03_4_k_cu_179ddb426thrust24THRUST_300001_SM_1000_NS12placeholders2_5E)
_ZN34_INTERNAL_e4db2e03_4_k_cu_179ddb426thrust24THRUST_300001_SM_1000_NS12placeholders2_5E:
	.zero		1
	.type		_ZN34_INTERNAL_e4db2e03_4_k_cu_179ddb424cuda3std3__45__cpo6rbeginE,@object
	.size		_ZN34_INTERNAL_e4db2e03_4_k_cu_179ddb424cuda3std3__45__cpo6rbeginE,(_ZN34_INTERNAL_e4db2e03_4_k_cu_179ddb424cuda3std6ranges3__45__cpo7advanceE - _ZN34_INTERNAL_e4db2e03_4_k_cu_179ddb424cuda3std3__45__cpo6rbeginE)
_ZN34_INTERNAL_e4db2e03_4_k_cu_179ddb424cuda3std3__45__cpo6rbeginE:
	.zero		1
	.type		_ZN34_INTERNAL_e4db2e03_4_k_cu_179ddb424cuda3std6ranges3__45__cpo7advanceE,@object
	.size		_ZN34_INTERNAL_e4db2e03_4_k_cu_179ddb424cuda3std6ranges3__45__cpo7advanceE,(_ZN34_INTERNAL_e4db2e03_4_k_cu_179ddb424cuda3std3__47nulloptE - _ZN34_INTERNAL_e4db2e03_4_k_cu_179ddb424cuda3std6ranges3__45__cpo7advanceE)
_ZN34_INTERNAL_e4db2e03_4_k_cu_179ddb424cuda3std6ranges3__45__cpo7advanceE:
	.zero		1
	.type		_ZN34_INTERNAL_e4db2e03_4_k_cu_179ddb424cuda3std3__47nulloptE,@object
	.size		_ZN34_INTERNAL_e4db2e03_4_k_cu_179ddb424cuda3std3__47nulloptE,(_ZN34_INTERNAL_e4db2e03_4_k_cu_179ddb424cuda3std6ranges3__45__cpo8distanceE - _ZN34_INTERNAL_e4db2e03_4_k_cu_179ddb424cuda3std3__47nulloptE)
_ZN34_INTERNAL_e4db2e03_4_k_cu_179ddb424cuda3std3__47nulloptE:
	.zero		1
	.type		_ZN34_INTERNAL_e4db2e03_4_k_cu_179ddb424cuda3std6ranges3__45__cpo8distanceE,@object
	.size		_ZN34_INTERNAL_e4db2e03_4_k_cu_179ddb424cuda3std6ranges3__45__cpo8distanceE,(_ZN34_INTERNAL_e4db2e03_4_k_cu_179ddb426thrust24THRUST_300001_SM_1000_NS12placeholders3_10E - _ZN34_INTERNAL_e4db2e03_4_k_cu_179ddb424cuda3std6ranges3__45__cpo8distanceE)
_ZN34_INTERNAL_e4db2e03_4_k_cu_179ddb424cuda3std6ranges3__45__cpo8distanceE:
	.zero		1
	.type		_ZN34_INTERNAL_e4db2e03_4_k_cu_179ddb426thrust24THRUST_300001_SM_1000_NS12placeholders3_10E,@object
	.size		_ZN34_INTERNAL_e4db2e03_4_k_cu_179ddb426thrust24THRUST_300001_SM_1000_NS12placeholders3_10E,(_ZN34_INTERNAL_e4db2e03_4_k_cu_179ddb424cuda3std3__419piecewise_constructE - _ZN34_INTERNAL_e4db2e03_4_k_cu_179ddb426thrust24THRUST_300001_SM_1000_NS12placeholders3_10E)
_ZN34_INTERNAL_e4db2e03_4_k_cu_179ddb426thrust24THRUST_300001_SM_1000_NS12placeholders3_10E:
	.zero		1
	.type		_ZN34_INTERNAL_e4db2e03_4_k_cu_179ddb424cuda3std3__419piecewise_constructE,@object
	.size		_ZN34_INTERNAL_e4db2e03_4_k_cu_179ddb424cuda3std3__419piecewise_constructE,(_ZN34_INTERNAL_e4db2e03_4_k_cu_179ddb424cuda3std6ranges3__45__cpo5cdataE - _ZN34_INTERNAL_e4db2e03_4_k_cu_179ddb424cuda3std3__419piecewise_constructE)
_ZN34_INTERNAL_e4db2e03_4_k_cu_179ddb424cuda3std3__419piecewise_constructE:
	.zero		1
	.type		_ZN34_INTERNAL_e4db2e03_4_k_cu_179ddb424cuda3std6ranges3__45__cpo5cdataE,@object
	.size		_ZN34_INTERNAL_e4db2e03_4_k_cu_179ddb424cuda3std6ranges3__45__cpo5cdataE,(_ZN34_INTERNAL_e4db2e03_4_k_cu_179ddb426thrust24THRUST_300001_SM_1000_NS12placeholders2_2E - _ZN34_INTERNAL_e4db2e03_4_k_cu_179ddb424cuda3std6ranges3__45__cpo5cdataE)
_ZN34_INTERNAL_e4db2e03_4_k_cu_179ddb424cuda3std6ranges3__45__cpo5cdataE:
	.zero		1
	.type		_ZN34_INTERNAL_e4db2e03_4_k_cu_179ddb426thrust24THRUST_300001_SM_1000_NS12placeholders2_2E,@object
	.size		_ZN34_INTERNAL_e4db2e03_4_k_cu_179ddb426thrust24THRUST_300001_SM_1000_NS12placeholders2_2E,(_ZN34_INTERNAL_e4db2e03_4_k_cu_179ddb424cuda3std3__45__cpo3endE - _ZN34_INTERNAL_e4db2e03_4_k_cu_179ddb426thrust24THRUST_300001_SM_1000_NS12placeholders2_2E)
_ZN34_INTERNAL_e4db2e03_4_k_cu_179ddb426thrust24THRUST_300001_SM_1000_NS12placeholders2_2E:
	.zero		1
	.type		_ZN34_INTERNAL_e4db2e03_4_k_cu_179ddb424cuda3std3__45__cpo3endE,@object
	.size		_ZN34_INTERNAL_e4db2e03_4_k_cu_179ddb424cuda3std3__45__cpo3endE,(_ZN34_INTERNAL_e4db2e03_4_k_cu_179ddb424cuda3std6ranges3__45__cpo3endE - _ZN34_INTERNAL_e4db2e03_4_k_cu_179ddb424cuda3std3__45__cpo3endE)
_ZN34_INTERNAL_e4db2e03_4_k_cu_179ddb424cuda3std3__45__cpo3endE:
	.zero		1
	.type		_ZN34_INTERNAL_e4db2e03_4_k_cu_179ddb424cuda3std6ranges3__45__cpo3endE,@object
	.size		_ZN34_INTERNAL_e4db2e03_4_k_cu_179ddb424cuda3std6ranges3__45__cpo3endE,(_ZN34_INTERNAL_e4db2e03_4_k_cu_179ddb426thrust24THRUST_300001_SM_1000_NS12placeholders2_6E - _ZN34_INTERNAL_e4db2e03_4_k_cu_179ddb424cuda3std6ranges3__45__cpo3endE)
_ZN34_INTERNAL_e4db2e03_4_k_cu_179ddb424cuda3std6ranges3__45__cpo3endE:
	.zero		1
	.type		_ZN34_INTERNAL_e4db2e03_4_k_cu_179ddb426thrust24THRUST_300001_SM_1000_NS12placeholders2_6E,@object
	.size		_ZN34_INTERNAL_e4db2e03_4_k_cu_179ddb426thrust24THRUST_300001_SM_1000_NS12placeholders2_6E,(_ZN34_INTERNAL_e4db2e03_4_k_cu_179ddb424cuda3std3__45__cpo4rendE - _ZN34_INTERNAL_e4db2e03_4_k_cu_179ddb426thrust24THRUST_300001_SM_1000_NS12placeholders2_6E)
_ZN34_INTERNAL_e4db2e03_4_k_cu_179ddb426thrust24THRUST_300001_SM_1000_NS12placeholders2_6E:
	.zero		1
	.type		_ZN34_INTERNAL_e4db2e03_4_k_cu_179ddb424cuda3std3__45__cpo4rendE,@object
	.size		_ZN34_INTERNAL_e4db2e03_4_k_cu_179ddb424cuda3std3__45__cpo4rendE,(_ZN34_INTERNAL_e4db2e03_4_k_cu_179ddb424cuda3std6ranges3__45__cpo9iter_swapE - _ZN34_INTERNAL_e4db2e03_4_k_cu_179ddb424cuda3std3__45__cpo4rendE)
_ZN34_INTERNAL_e4db2e03_4_k_cu_179ddb424cuda3std3__45__cpo4rendE:
	.zero		1
	.type		_ZN34_INTERNAL_e4db2e03_4_k_cu_179ddb424cuda3std6ranges3__45__cpo9iter_swapE,@object
	.size		_ZN34_INTERNAL_e4db2e03_4_k_cu_179ddb424cuda3std6ranges3__45__cpo9iter_swapE,(_ZN34_INTERNAL_e4db2e03_4_k_cu_179ddb424cuda3std3__48unexpectE - _ZN34_INTERNAL_e4db2e03_4_k_cu_179ddb424cuda3std6ranges3__45__cpo9iter_swapE)
_ZN34_INTERNAL_e4db2e03_4_k_cu_179ddb424cuda3std6ranges3__45__cpo9iter_swapE:
	.zero		1
	.type		_ZN34_INTERNAL_e4db2e03_4_k_cu_179ddb424cuda3std3__48unexpectE,@object
	.size		_ZN34_INTERNAL_e4db2e03_4_k_cu_179ddb424cuda3std3__48unexpectE,(_ZN34_INTERNAL_e4db2e03_4_k_cu_179ddb426thrust24THRUST_300001_SM_1000_NS8cuda_cub3parE - _ZN34_INTERNAL_e4db2e03_4_k_cu_179ddb424cuda3std3__48unexpectE)
_ZN34_INTERNAL_e4db2e03_4_k_cu_179ddb424cuda3std3__48unexpectE:
	.zero		1
	.type		_ZN34_INTERNAL_e4db2e03_4_k_cu_179ddb426thrust24THRUST_300001_SM_1000_NS8cuda_cub3parE,@object
	.size		_ZN34_INTERNAL_e4db2e03_4_k_cu_179ddb426thrust24THRUST_300001_SM_1000_NS8cuda_cub3parE,(_ZN34_INTERNAL_e4db2e03_4_k_cu_179ddb426thrust24THRUST_300001_SM_1000_NS12placeholders2_4E - _ZN34_INTERNAL_e4db2e03_4_k_cu_179ddb426thrust24THRUST_300001_SM_1000_NS8cuda_cub3parE)
_ZN34_INTERNAL_e4db2e03_4_k_cu_179ddb426thrust24THRUST_300001_SM_1000_NS8cuda_cub3parE:
	.zero		1
	.type		_ZN34_INTERNAL_e4db2e03_4_k_cu_179ddb426thrust24THRUST_300001_SM_1000_NS12placeholders2_4E,@object
	.size		_ZN34_INTERNAL_e4db2e03_4_k_cu_179ddb426thrust24THRUST_300001_SM_1000_NS12placeholders2_4E,(_ZN34_INTERNAL_e4db2e03_4_k_cu_179ddb424cuda3std3__45__cpo4cendE - _ZN34_INTERNAL_e4db2e03_4_k_cu_179ddb426thrust24THRUST_300001_SM_1000_NS12placeholders2_4E)
_ZN34_INTERNAL_e4db2e03_4_k_cu_179ddb426thrust24THRUST_300001_SM_1000_NS12placeholders2_4E:
	.zero		1
	.type		_ZN34_INTERNAL_e4db2e03_4_k_cu_179ddb424cuda3std3__45__cpo4cendE,@object
	.size		_ZN34_INTERNAL_e4db2e03_4_k_cu_179ddb424cuda3std3__45__cpo4cendE,(_ZN34_INTERNAL_e4db2e03_4_k_cu_179ddb424cuda3std6ranges3__45__cpo4cendE - _ZN34_INTERNAL_e4db2e03_4_k_cu_179ddb424cuda3std3__45__cpo4cendE)
_ZN34_INTERNAL_e4db2e03_4_k_cu_179ddb424cuda3std3__45__cpo4cendE:
	.zero		1
	.type		_ZN34_INTERNAL_e4db2e03_4_k_cu_179ddb424cuda3std6ranges3__45__cpo4cendE,@object
	.size		_ZN34_INTERNAL_e4db2e03_4_k_cu_179ddb424cuda3std6ranges3__45__cpo4cendE,(_ZN34_INTERNAL_e4db2e03_4_k_cu_179ddb424cuda3std3__420unreachable_sentinelE - _ZN34_INTERNAL_e4db2e03_4_k_cu_179ddb424cuda3std6ranges3__45__cpo4cendE)
_ZN34_INTERNAL_e4db2e03_4_k_cu_179ddb424cuda3std6ranges3__45__cpo4cendE:
	.zero		1
	.type		_ZN34_INTERNAL_e4db2e03_4_k_cu_179ddb424cuda3std3__420unreachable_sentinelE,@object
	.size		_ZN34_INTERNAL_e4db2e03_4_k_cu_179ddb424cuda3std3__420unreachable_sentinelE,(_ZN34_INTERNAL_e4db2e03_4_k_cu_179ddb424cuda3std6ranges3__45__cpo5ssizeE - _ZN34_INTERNAL_e4db2e03_4_k_cu_179ddb424cuda3std3__420unreachable_sentinelE)
_ZN34_INTERNAL_e4db2e03_4_k_cu_179ddb424cuda3std3__420unreachable_sentinelE:
	.zero		1
	.type		_ZN34_INTERNAL_e4db2e03_4_k_cu_179ddb424cuda3std6ranges3__45__cpo5ssizeE,@object
	.size		_ZN34_INTERNAL_e4db2e03_4_k_cu_179ddb424cuda3std6ranges3__45__cpo5ssizeE,(_ZN34_INTERNAL_e4db2e03_4_k_cu_179ddb426thrust24THRUST_300001_SM_1000_NS12placeholders2_8E - _ZN34_INTERNAL_e4db2e03_4_k_cu_179ddb424cuda3std6ranges3__45__cpo5ssizeE)
_ZN34_INTERNAL_e4db2e03_4_k_cu_179ddb424cuda3std6ranges3__45__cpo5ssizeE:
	.zero		1
	.type		_ZN34_INTERNAL_e4db2e03_4_k_cu_179ddb426thrust24THRUST_300001_SM_1000_NS12placeholders2_8E,@object
	.size		_ZN34_INTERNAL_e4db2e03_4_k_cu_179ddb426thrust24THRUST_300001_SM_1000_NS12placeholders2_8E,(_ZN34_INTERNAL_e4db2e03_4_k_cu_179ddb424cuda3std3__45__cpo5crendE - _ZN34_INTERNAL_e4db2e03_4_k_cu_179ddb426thrust24THRUST_300001_SM_1000_NS12placeholders2_8E)
_ZN34_INTERNAL_e4db2e03_4_k_cu_179ddb426thrust24THRUST_300001_SM_1000_NS12placeholders2_8E:
	.zero		1
	.type		_ZN34_INTERNAL_e4db2e03_4_k_cu_179ddb424cuda3std3__45__cpo5crendE,@object
	.size		_ZN34_INTERNAL_e4db2e03_4_k_cu_179ddb424cuda3std3__45__cpo5crendE,(_ZN34_INTERNAL_e4db2e03_4_k_cu_179ddb424cuda3std6ranges3__45__cpo4prevE - _ZN34_INTERNAL_e4db2e03_4_k_cu_179ddb424cuda3std3__45__cpo5crendE)
_ZN34_INTERNAL_e4db2e03_4_k_cu_179ddb424cuda3std3__45__cpo5crendE:
	.zero		1
	.type		_ZN34_INTERNAL_e4db2e03_4_k_cu_179ddb424cuda3std6ranges3__45__cpo4prevE,@object
	.size		_ZN34_INTERNAL_e4db2e03_4_k_cu_179ddb424cuda3std6ranges3__45__cpo4prevE,(_ZN34_INTERNAL_e4db2e03_4_k_cu_179ddb424cuda3std6ranges3__45__cpo9iter_moveE - _ZN34_INTERNAL_e4db2e03_4_k_cu_179ddb424cuda3std6ranges3__45__cpo4prevE)
_ZN34_INTERNAL_e4db2e03_4_k_cu_179ddb424cuda3std6ranges3__45__cpo4prevE:
	.zero		1
	.type		_ZN34_INTERNAL_e4db2e03_4_k_cu_179ddb424cuda3std6ranges3__45__cpo9iter_moveE,@object
	.size		_ZN34_INTERNAL_e4db2e03_4_k_cu_179ddb424cuda3std6ranges3__45__cpo9iter_moveE,(_ZN34_INTERNAL_e4db2e03_4_k_cu_179ddb426thrust24THRUST_300001_SM_1000_NS6system6detail10sequential3seqE - _ZN34_INTERNAL_e4db2e03_4_k_cu_179ddb424cuda3std6ranges3__45__cpo9iter_moveE)
_ZN34_INTERNAL_e4db2e03_4_k_cu_179ddb424cuda3std6ranges3__45__cpo9iter_moveE:
	.zero		1
	.type		_ZN34_INTERNAL_e4db2e03_4_k_cu_179ddb426thrust24THRUST_300001_SM_1000_NS6system6detail10sequential3seqE,@object
	.size		_ZN34_INTERNAL_e4db2e03_4_k_cu_179ddb426thrust24THRUST_300001_SM_1000_NS6system6detail10sequential3seqE,(.L_31 - _ZN34_INTERNAL_e4db2e03_4_k_cu_179ddb426thrust24THRUST_300001_SM_1000_NS6system6detail10sequential3seqE)
_ZN34_INTERNAL_e4db2e03_4_k_cu_179ddb426thrust24THRUST_300001_SM_1000_NS6system6detail10sequential3seqE:
	.zero		1
.L_31:


//--------------------- .nv.shared._ZN3cub18CUB_300001_SM_10006detail4scan16DeviceScanKernelINS2_10policy_hubIiiijN4cuda3std3__44plusIvEEE10Policy1000EN6thrust24THRUST_300001_SM_1000_NS10device_ptrIiEESF_NS0_13ScanTileStateIiLb1EEES9_NS1_10InputValueIiPiEEjiLb0EiEEvT0_T1_T2_iT3_T4_T5_ --------------------------
	.section	.nv.shared._ZN3cub18CUB_300001_SM_10006detail4scan16DeviceScanKernelINS2_10policy_hubIiiijN4cuda3std3__44plusIvEEE10Policy1000EN6thrust24THRUST_300001_SM_1000_NS10device_ptrIiEESF_NS0_13ScanTileStateIiLb1EEES9_NS1_10InputValueIiPiEEjiLb0EiEEvT0_T1_T2_iT3_T4_T5_,"aw",@nobits
	.sectionflags	@""
	.align	16
.nv.shared._ZN3cub18CUB_300001_SM_10006detail4scan16DeviceScanKernelINS2_10policy_hubIiiijN4cuda3std3__44plusIvEEE10Policy1000EN6thrust24THRUST_300001_SM_1000_NS10device_ptrIiEESF_NS0_13ScanTileStateIiLb1EEES9_NS1_10InputValueIiPiEEjiLb0EiEEvT0_T1_T2_iT3_T4_T5_:
	.zero		34832


//--------------------- .nv.constant0._ZN3cub18CUB_300001_SM_10006detail4scan16DeviceScanKernelINS2_10policy_hubIiiimN4cuda3std3__44plusIvEEE10Policy1000EN6thrust24THRUST_300001_SM_1000_NS10device_ptrIiEESF_NS0_13ScanTileStateIiLb1EEES9_NS1_10InputValueIiPiEEmiLb0EiEEvT0_T1_T2_iT3_T4_T5_ --------------------------
	.section	.nv.constant0._ZN3cub18CUB_300001_SM_10006detail4scan16DeviceScanKernelINS2_10policy_hubIiiimN4cuda3std3__44plusIvEEE10Policy1000EN6thrust24THRUST_300001_SM_1000_NS10device_ptrIiEESF_NS0_13ScanTileStateIiLb1EEES9_NS1_10InputValueIiPiEEmiLb0EiEEvT0_T1_T2_iT3_T4_T5_,"a",@progbits
	.sectionflags	@""
	.align	4
.nv.constant0._ZN3cub18CUB_300001_SM_10006detail4scan16DeviceScanKernelINS2_10policy_hubIiiimN4cuda3std3__44plusIvEEE10Policy1000EN6thrust24THRUST_300001_SM_1000_NS10device_ptrIiEESF_NS0_13ScanTileStateIiLb1EEES9_NS1_10InputValueIiPiEEmiLb0EiEEvT0_T1_T2_iT3_T4_T5_:
	.zero		952


//--------------------- .nv.constant0._ZN3cub18CUB_300001_SM_10006detail4scan16DeviceScanKernelINS2_10policy_hubIiiijN4cuda3std3__44plusIvEEE10Policy1000EN6thrust24THRUST_300001_SM_1000_NS10device_ptrIiEESF_NS0_13ScanTileStateIiLb1EEES9_NS1_10InputValueIiPiEEjiLb0EiEEvT0_T1_T2_iT3_T4_T5_ --------------------------
	.section	.nv.constant0._ZN3cub18CUB_300001_SM_10006detail4scan16DeviceScanKernelINS2_10policy_hubIiiijN4cuda3std3__44plusIvEEE10Policy1000EN6thrust24THRUST_300001_SM_1000_NS10device_ptrIiEESF_NS0_13ScanTileStateIiLb1EEES9_NS1_10InputValueIiPiEEjiLb0EiEEvT0_T1_T2_iT3_T4_T5_,"a",@progbits
	.sectionflags	@""
	.align	4
.nv.constant0._ZN3cub18CUB_300001_SM_10006detail4scan16DeviceScanKernelINS2_10policy_hubIiiijN4cuda3std3__44plusIvEEE10Policy1000EN6thrust24THRUST_300001_SM_1000_NS10device_ptrIiEESF_NS0_13ScanTileStateIiLb1EEES9_NS1_10InputValueIiPiEEjiLb0EiEEvT0_T1_T2_iT3_T4_T5_:
	.zero		948


//--------------------- .nv.constant0._ZN3cub18CUB_300001_SM_10006detail4scan20DeviceScanInitKernelINS0_13ScanTileStateIiLb1EEEEEvT_i --------------------------
	.section	.nv.constant0._ZN3cub18CUB_300001_SM_10006detail4scan20DeviceScanInitKernelINS0_13ScanTileStateIiLb1EEEEEvT_i,"a",@progbits
	.sectionflags	@""
	.align	4
.nv.constant0._ZN3cub18CUB_300001_SM_10006detail4scan20DeviceScanInitKernelINS0_13ScanTileStateIiLb1EEEEEvT_i:
	.zero		908


//--------------------- .nv.constant0._ZN3cub18CUB_300001_SM_10006detail11EmptyKernelIvEEvv --------------------------
	.section	.nv.constant0._ZN3cub18CUB_300001_SM_10006detail11EmptyKernelIvEEvv,"a",@progbits
	.sectionflags	@""
	.align	4
.nv.constant0._ZN3cub18CUB_300001_SM_10006detail11EmptyKernelIvEEvv:
	.zero		896


//--------------------- .nv.constant0._Z14generateVoxelsPiP6float3S1_ii --------------------------
	.section	.nv.constant0._Z14generateVoxelsPiP6float3S1_ii,"a",@progbits
	.sectionflags	@""
	.align	4
.nv.constant0._Z14generateVoxelsPiP6float3S1_ii:
	.zero		928


//--------------------- .nv.constant0._Z13compactVoxelsPiS_S_i --------------------------
	.section	.nv.constant0._Z13compactVoxelsPiS_S_i,"a",@progbits
	.sectionflags	@""
	.align	4
.nv.constant0._Z13compactVoxelsPiS_S_i:
	.zero		924


//--------------------- .nv.constant0._Z14voxelOccupancyPii --------------------------
	.section	.nv.constant0._Z14voxelOccupancyPii,"a",@progbits
	.sectionflags	@""
	.align	4
.nv.constant0._Z14voxelOccupancyPii:
	.zero		908


//--------------------- SYMBOLS --------------------------

	.type		.nv.reservedSmem.offset0,@object
	.size		.nv.reservedSmem.offset0,0x4
	.type		.nv.reservedSmem.cap,@object
	.size		.nv.reservedSmem.cap,0x4
